// auto-generated by cutlass_sweep.fmha — config: {"arch": "sm_100", "direction": "bwd", "dtype": "fp16", "head_dim": 80, "mask": "causal", "schedule": "tma", "tile_kv": 128, "tile_q": 128}
#include "cutlass/cutlass.h"
#include "cute/tensor.hpp"
#include "cutlass/device_kernel.h"
#include "cutlass/kernel_hardware_info.h"
#include "77_blackwell_fmha/collective/fmha_common.hpp"
#include "77_blackwell_fmha/collective/fmha_fusion.hpp"
#include "77_blackwell_fmha/kernel/sm100_fmha_bwd_kernel_tma_warpspecialized.hpp"

using namespace cute;
using Element = cutlass::half_t;
using TileShape = Shape<_128, _128, _80, _80>;
// Q K D D_VO ((H_R, H_K) B) — must match the kernel's stride deconstruction.
using ProblemShape =
    cute::tuple<int, int, int, int, cute::tuple<cute::tuple<int, int>, int>>;

using Kernel = cutlass::fmha::kernel::Sm100FmhaBwdKernelTmaWarpSpecialized<
    ProblemShape, Element, float, TileShape,
    cutlass::fmha::collective::CausalMask<true>>;

auto* _anchor = &cutlass::device_kernel<Kernel>;


// ===== COMPILED SASS (sm_100a) =====

	.target	sm_100a

	.elftype	@"ET_EXEC"


//--------------------- .note.nv.tkinfo           --------------------------
	.section	.note.nv.tkinfo,"",@"SHT_NOTE"
	.sectionflags	@"SHF_NOTE_NV_TKINFO"
	.tkinfo
        /*0018*/ 	.word	0x00000002
        /*0030*/ 	.string	""
        /*0030*/ 	.string	"ptxas"
        /*0030*/ 	.string	"Cuda compilation tools, release 13.0, V13.0.88"
        /*0030*/ 	.string	"Build cuda_13.0.r13.0/compiler.36424714_0"
        /*0030*/ 	.string	"-arch sm_100a -m 64 "



//--------------------- .note.nv.cuinfo           --------------------------
	.section	.note.nv.cuinfo,"",@"SHT_NOTE"
	.sectionflags	@"SHF_NOTE_NV_CUINFO"
        /*0018*/ 	.short	0x0002
        /*001a*/ 	.short	0x0064
        /*001c*/ 	.short	0x0082
	.zero		2


//--------------------- .nv.info                  --------------------------
	.section	.nv.info,"",@"SHT_CUDA_INFO"
	.align	4


	//----- nvinfo : EIATTR_REGCOUNT
	.align		4
        /*0000*/ 	.byte	0x04, 0x2f
        /*0002*/ 	.short	(.L_21 - .L_20)
	.align		4
.L_20:
        /*0004*/ 	.word	index@(_ZN7cutlass13device_kernelINS_4fmha6kernel36Sm100FmhaBwdKernelTmaWarpSpecializedIN4cute5tupleIJiiiiNS5_IJNS5_IJiiEEEiEEEEEENS_6half_tEfNS5_IJNS4_1CILi128EEESB_NSA_ILi80EEESC_EEENS1_10collective10CausalMaskILb1EEEEEEEvNT_6ParamsE)
        /*0008*/ 	.word	0x00000080


	//----- nvinfo : EIATTR_FRAME_SIZE
	.align		4
.L_21:
        /*000c*/ 	.byte	0x04, 0x11
        /*000e*/ 	.short	(.L_23 - .L_22)
	.align		4
.L_22:
        /*0010*/ 	.word	index@($__internal_3_$__cuda_sm20_div_u16)
        /*0014*/ 	.word	0x00000008


	//----- nvinfo : EIATTR_FRAME_SIZE
	.align		4
.L_23:
        /*0018*/ 	.byte	0x04, 0x11
        /*001a*/ 	.short	(.L_25 - .L_24)
	.align		4
.L_24:
        /*001c*/ 	.word	index@($__internal_2_$__cuda_sm10x_tcgen05_guardrail_trap_unallocated_columns_being_dealloced)
        /*0020*/ 	.word	0x00000008


	//----- nvinfo : EIATTR_FRAME_SIZE
	.align		4
.L_25:
        /*0024*/ 	.byte	0x04, 0x11
        /*0026*/ 	.short	(.L_27 - .L_26)
	.align		4
.L_26:
        /*0028*/ 	.word	index@($__internal_1_$__cuda_sm10x_tcgen05_guardrail_trap_phase_invalid_during_alloc)
        /*002c*/ 	.word	0x00000008


	//----- nvinfo : EIATTR_FRAME_SIZE
	.align		4
.L_27:
        /*0030*/ 	.byte	0x04, 0x11
        /*0032*/ 	.short	(.L_29 - .L_28)
	.align		4
.L_28:
        /*0034*/ 	.word	index@($__internal_0_$__cuda_sm10x_tcgen05_guardrail_trap_col_being_dealloced_not_returned_by_alloc)
        /*0038*/ 	.word	0x00000008


	//----- nvinfo : EIATTR_FRAME_SIZE
	.align		4
.L_29:
        /*003c*/ 	.byte	0x04, 0x11
        /*003e*/ 	.short	(.L_31 - .L_30)
	.align		4
.L_30:
        /*0040*/ 	.word	index@(_ZN7cutlass13device_kernelINS_4fmha6kernel36Sm100FmhaBwdKernelTmaWarpSpecializedIN4cute5tupleIJiiiiNS5_IJNS5_IJiiEEEiEEEEEENS_6half_tEfNS5_IJNS4_1CILi128EEESB_NSA_ILi80EEESC_EEENS1_10collective10CausalMaskILb1EEEEEEEvNT_6ParamsE)
        /*0044*/ 	.word	0x00000008


	//----- nvinfo : EIATTR_MIN_STACK_SIZE
	.align		4
.L_31:
        /*0048*/ 	.byte	0x04, 0x12
        /*004a*/ 	.short	(.L_33 - .L_32)
	.align		4
.L_32:
        /*004c*/ 	.word	index@(_ZN7cutlass13device_kernelINS_4fmha6kernel36Sm100FmhaBwdKernelTmaWarpSpecializedIN4cute5tupleIJiiiiNS5_IJNS5_IJiiEEEiEEEEEENS_6half_tEfNS5_IJNS4_1CILi128EEESB_NSA_ILi80EEESC_EEENS1_10collective10CausalMaskILb1EEEEEEEvNT_6ParamsE)
        /*0050*/ 	.word	0x00000008
.L_33:


//--------------------- .nv.compat                --------------------------
	.section	.nv.compat,"",@"SHT_CUDA_COMPAT_INFO"
	.align	4
        /*0000*/ 	.byte	0x02, 0x09, 0x01, 0x00, 0x02, 0x02, 0x02, 0x00, 0x02, 0x05, 0x05, 0x00, 0x03, 0x07, 0x01, 0x01
        /*0010*/ 	.byte	0x02, 0x03, 0x01, 0x00, 0x02, 0x06, 0x01, 0x00, 0x04, 0x0b, 0x08, 0x00, 0x01, 0x00, 0x00, 0x00
        /*0020*/ 	.byte	0x00, 0x00, 0x00, 0x00


//--------------------- .nv.info._ZN7cutlass13device_kernelINS_4fmha6kernel36Sm100FmhaBwdKernelTmaWarpSpecializedIN4cute5tupleIJiiiiNS5_IJNS5_IJiiEEEiEEEEEENS_6half_tEfNS5_IJNS4_1CILi128EEESB_NSA_ILi80EEESC_EEENS1_10collective10CausalMaskILb1EEEEEEEvNT_6ParamsE --------------------------
	.section	.nv.info._ZN7cutlass13device_kernelINS_4fmha6kernel36Sm100FmhaBwdKernelTmaWarpSpecializedIN4cute5tupleIJiiiiNS5_IJNS5_IJiiEEEiEEEEEENS_6half_tEfNS5_IJNS4_1CILi128EEESB_NSA_ILi80EEESC_EEENS1_10collective10CausalMaskILb1EEEEEEEvNT_6ParamsE,"",@"SHT_CUDA_INFO"
	.sectionflags	@""
	.align	4


	//----- nvinfo : EIATTR_CUDA_API_VERSION
	.align		4
        /*0000*/ 	.byte	0x04, 0x37
        /*0002*/ 	.short	(.L_35 - .L_34)
.L_34:
        /*0004*/ 	.word	0x00000082


	//----- nvinfo : EIATTR_KPARAM_INFO
	.align		4
.L_35:
        /*0008*/ 	.byte	0x04, 0x17
        /*000a*/ 	.short	(.L_37 - .L_36)
.L_36:
        /*000c*/ 	.word	0x00000000
        /*0010*/ 	.short	0x0000
        /*0012*/ 	.short	0x0000
        /*0014*/ 	.byte	0x00, 0xf0, 0x01, 0x1a


	//----- nvinfo : EIATTR_AT_ENTRY_FRAGMENTS
	.align		4
.L_37:
        /*0018*/ 	.byte	0x04, 0x4f
        /*001a*/ 	.short	(.L_39 - .L_38)


	//   ....[0]....
.L_38:
        /*001c*/ 	.word	0x00000006


	//----- nvinfo : EIATTR_RESERVED_SMEM_USED
	.align		4
.L_39:
        /*0020*/ 	.byte	0x01, 0x41
	.zero		2


	//----- nvinfo : EIATTR_SPARSE_MMA_MASK
	.align		4
        /*0024*/ 	.byte	0x03, 0x50
        /*0026*/ 	.short	0x0000


	//----- nvinfo : EIATTR_TCGEN05_1CTA_USED
	.align		4
        /*0028*/ 	.byte	0x01, 0x51
	.zero		2


	//----- nvinfo : EIATTR_MAXREG_COUNT
	.align		4
        /*002c*/ 	.byte	0x03, 0x1b
        /*002e*/ 	.short	0x0080


	//----- nvinfo : EIATTR_NUM_BARRIERS
	.align		4
        /*0030*/ 	.byte	0x02, 0x4c
        /*0032*/ 	.byte	0x04
	.zero		1


	//----- nvinfo : EIATTR_EXTERNS
	.align		4
        /*0034*/ 	.byte	0x04, 0x0f
        /*0036*/ 	.short	(.L_41 - .L_40)


	//   ....[0]....
	.align		4
.L_40:
        /*0038*/ 	.word	index@(__assertfail)


	//----- nvinfo : EIATTR_ANNOTATIONS
	.align		4
.L_41:
        /*003c*/ 	.byte	0x04, 0x55
        /*003e*/ 	.short	(.L_43 - .L_42)


	//   ....[0]....
.L_42:
        /*0040*/ 	.word	0x00000001
        /*0044*/ 	.byte	0x90, 0x11, 0x00, 0x00, 0x01, 0x00, 0x00, 0x00, 0x20, 0x12, 0x00, 0x00, 0x01, 0x00, 0x00, 0x00
        /* <DEDUP_REMOVED lines=9> */
        /*00e4*/ 	.byte	0x00, 0xf7, 0x00, 0x00, 0x01, 0x00, 0x00, 0x00, 0x20, 0xf7, 0x00, 0x00


	//----- nvinfo : EIATTR_MERCURY_ISA_VERSION
	.align		4
.L_43:
        /*00f0*/ 	.byte	0x03, 0x5f
        /*00f2*/ 	.short	0x0101


	//----- nvinfo : EIATTR_INT_WARP_WIDE_INSTR_OFFSETS
	.align		4
        /*00f4*/ 	.byte	0x04, 0x31
        /*00f6*/ 	.short	(.L_45 - .L_44)


	//   ....[0]....
.L_44:
        /*00f8*/ 	.word	0x00011540


	//   ....[1]....
        /*00fc*/ 	.word	0x00011560


	//   ....[2]....
        /*0100*/ 	.word	0x00011590


	//----- nvinfo : EIATTR_COOP_GROUP_MASK_REGIDS
	.align		4
.L_45:
        /*0104*/ 	.byte	0x04, 0x29
        /*0106*/ 	.short	(.L_47 - .L_46)


	//   ....[0]....
.L_46:
        /*0108*/ 	.word	0xffffffff


	//   ....[1]....
        /*010c*/ 	.word	0xffffffff


	//   ....[2]....
        /*0110*/ 	.word	0xffffffff


	//   ....[3]....
        /*0114*/ 	.word	0xffffffff


	//   ....[4]....
        /*0118*/ 	.word	0xffffffff


	//   ....[5]....
        /*011c*/ 	.word	0xffffffff


	//   ....[6]....
        /*0120*/ 	.word	0xffffffff


	//   ....[7]....
        /*0124*/ 	.word	0xffffffff


	//   ....[8]....
        /*0128*/ 	.word	0xffffffff


	//   ....[9]....
        /*012c*/ 	.word	0xffffffff


	//   ....[10]....
        /*0130*/ 	.word	0xffffffff


	//   ....[11]....
        /*0134*/ 	.word	0xffffffff


	//   ....[12]....
        /*0138*/ 	.word	0xffffffff


	//   ....[13]....
        /*013c*/ 	.word	0xffffffff


	//   ....[14]....
        /*0140*/ 	.word	0xffffffff


	//   ....[15]....
        /*0144*/ 	.word	0xffffffff


	//   ....[16]....
        /*0148*/ 	.word	0xffffffff


	//   ....[17]....
        /*014c*/ 	.word	0x0500000f


	//----- nvinfo : EIATTR_COOP_GROUP_INSTR_OFFSETS
	.align		4
.L_47:
        /*0150*/ 	.byte	0x04, 0x28
        /*0152*/ 	.short	(.L_49 - .L_48)


	//   ....[0]....
.L_48:
        /*0154*/ 	.word	0x00000070


	//   ....[1]....
        /*0158*/ 	.word	0x00000370


	//   ....[2]....
        /*015c*/ 	.word	0x000005b0


	//   ....[3]....
        /*0160*/ 	.word	0x000006a0


	//   ....[4]....
        /*0164*/ 	.word	0x000007e0


	//   ....[5]....
        /*0168*/ 	.word	0x00000920


	//   ....[6]....
        /*016c*/ 	.word	0x00000a60


	//   ....[7]....
        /*0170*/ 	.word	0x00000ba0


	//   ....[8]....
        /*0174*/ 	.word	0x00000ce0


	//   ....[9]....
        /*0178*/ 	.word	0x00000e20


	//   ....[10]....
        /*017c*/ 	.word	0x00000f60


	//   ....[11]....
        /*0180*/ 	.word	0x00004340


	//   ....[12]....
        /*0184*/ 	.word	0x00004540


	//   ....[13]....
        /*0188*/ 	.word	0x00004560


	//   ....[14]....
        /*018c*/ 	.word	0x00008da0


	//   ....[15]....
        /*0190*/ 	.word	0x00011430


	//   ....[16]....
        /*0194*/ 	.word	0x00011660


	//   ....[17]....
        /*0198*/ 	.word	0x00012120


	//----- nvinfo : EIATTR_REG_RECONFIG
	.align		4
.L_49:
        /*019c*/ 	.byte	0x01, 0x54
	.zero		2


	//----- nvinfo : EIATTR_VRC_CTA_INIT_COUNT
	.align		4
        /*01a0*/ 	.byte	0x02, 0x4a
        /*01a2*/ 	.byte	0x80
	.zero		1


	//----- nvinfo : EIATTR_SYSCALL_OFFSETS
	.align		4
        /*01a4*/ 	.byte	0x04, 0x46
        /*01a6*/ 	.short	(.L_51 - .L_50)


	//   ....[0]....
.L_50:
        /*01a8*/ 	.word	0x0000b6d0


	//   ....[1]....
        /*01ac*/ 	.word	0x0000b870


	//   ....[2]....
        /*01b0*/ 	.word	0x0000b9e0


	//   ....[3]....
        /*01b4*/ 	.word	0x0000bb50


	//   ....[4]....
        /*01b8*/ 	.word	0x0000d380


	//   ....[5]....
        /*01bc*/ 	.word	0x0000d560


	//   ....[6]....
        /*01c0*/ 	.word	0x0000d6d0


	//   ....[7]....
        /*01c4*/ 	.word	0x0000d840


	//   ....[8]....
        /*01c8*/ 	.word	0x0000dd30


	//   ....[9]....
        /*01cc*/ 	.word	0x0000eaf0


	//   ....[10]....
        /*01d0*/ 	.word	0x0000fa70


	//   ....[11]....
        /*01d4*/ 	.word	0x0000fbe0


	//   ....[12]....
        /*01d8*/ 	.word	0x000106b0


	//   ....[13]....
        /*01dc*/ 	.word	0x00010820


	//----- nvinfo : EIATTR_MBARRIER_INSTR_OFFSETS
	.align		4
.L_51:
        /*01e0*/ 	.byte	0x04, 0x39
        /*01e2*/ 	.short	(.L_53 - .L_52)


	//   ....[0]....
.L_52:
        /*01e4*/ 	.word	0x00000450
        /*01e8*/ 	.word	0x000000ff
        /*01ec*/ 	.word	0x00029800
        /*01f0*/ 	.short	0x0100
        /*01f2*/ 	.byte	0x04
	.zero		1


	//   ....[1]....
        /*01f4*/ 	.word	0x00000460
        /*01f8*/ 	.word	0x000000ff
        /*01fc*/ 	.word	0x00029810
        /*0200*/ 	.short	0x0100
        /*0202*/ 	.byte	0x04
	.zero		1


	//   ....[2]....
        /*0204*/ 	.word	0x00000470
        /*0208*/ 	.word	0x000000ff
        /*020c*/ 	.word	0x00029808
        /*0210*/ 	.short	0x0100
        /*0212*/ 	.byte	0x04
	.zero		1


	//   ....[3]....
        /*0214*/ 	.word	0x00000480
        /*0218*/ 	.word	0x000000ff
        /*021c*/ 	.word	0x00029818
        /*0220*/ 	.short	0x0100
        /*0222*/ 	.byte	0x04
	.zero		1


	//   ....[4]....
        /*0224*/ 	.word	0x00000670
        /*0228*/ 	.word	0x000000ff
        /*022c*/ 	.word	0x00029820
        /*0230*/ 	.short	0x0100
        /*0232*/ 	.byte	0x06
	.zero		1


	//   ....[5]....
        /*0234*/ 	.word	0x00000680
        /*0238*/ 	.word	0x000000ff
        /*023c*/ 	.word	0x00029828
        /*0240*/ 	.short	0x0100
        /*0242*/ 	.byte	0x06
	.zero		1


	//   ....[6]....
        /*0244*/ 	.word	0x000007b0
        /*0248*/ 	.word	0x000000ff
        /*024c*/ 	.word	0x00029830
        /*0250*/ 	.short	0x0100
        /*0252*/ 	.byte	0x04
	.zero		1


	//   ....[7]....
        /*0254*/ 	.word	0x000007c0
        /*0258*/ 	.word	0x000000ff
        /*025c*/ 	.word	0x00029838
        /*0260*/ 	.short	0x0100
        /*0262*/ 	.byte	0x04
	.zero		1


	//   ....[8]....
        /*0264*/ 	.word	0x000008f0
        /*0268*/ 	.word	0x000000ff
        /*026c*/ 	.word	0x00029840
        /*0270*/ 	.short	0x0100
        /*0272*/ 	.byte	0x04
	.zero		1


	//   ....[9]....
        /*0274*/ 	.word	0x00000900
        /*0278*/ 	.word	0x000000ff
        /*027c*/ 	.word	0x00029848
        /*0280*/ 	.short	0x0100
        /*0282*/ 	.byte	0x04
	.zero		1


	//   ....[10]....
        /*0284*/ 	.word	0x00000a30
        /*0288*/ 	.word	0x000000ff
        /*028c*/ 	.word	0x00029850
        /*0290*/ 	.short	0x0100
        /*0292*/ 	.byte	0x04
	.zero		1


	//   ....[11]....
        /*0294*/ 	.word	0x00000a40
        /*0298*/ 	.word	0x000000ff
        /*029c*/ 	.word	0x00029858
        /*02a0*/ 	.short	0x0100
        /*02a2*/ 	.byte	0x04
	.zero		1


	//   ....[12]....
        /*02a4*/ 	.word	0x00000b70
        /*02a8*/ 	.word	0x000000ff
        /*02ac*/ 	.word	0x00029860
        /*02b0*/ 	.short	0x0100
        /*02b2*/ 	.byte	0x04
	.zero		1


	//   ....[13]....
        /*02b4*/ 	.word	0x00000b80
        /*02b8*/ 	.word	0x000000ff
        /*02bc*/ 	.word	0x00029868
        /*02c0*/ 	.short	0x0100
        /*02c2*/ 	.byte	0x04
	.zero		1


	//   ....[14]....
        /*02c4*/ 	.word	0x00000cb0
        /*02c8*/ 	.word	0x000000ff
        /*02cc*/ 	.word	0x00029870
        /*02d0*/ 	.short	0x0100
        /*02d2*/ 	.byte	0x04
	.zero		1


	//   ....[15]....
        /*02d4*/ 	.word	0x00000cc0
        /*02d8*/ 	.word	0x000000ff
        /*02dc*/ 	.word	0x00029878
        /*02e0*/ 	.short	0x0100
        /*02e2*/ 	.byte	0x04
	.zero		1


	//   ....[16]....
        /*02e4*/ 	.word	0x00000df0
        /*02e8*/ 	.word	0x000000ff
        /*02ec*/ 	.word	0x00029880
        /*02f0*/ 	.short	0x0100
        /*02f2*/ 	.byte	0x04
	.zero		1


	//   ....[17]....
        /*02f4*/ 	.word	0x00000e00
        /*02f8*/ 	.word	0x000000ff
        /*02fc*/ 	.word	0x00029888
        /*0300*/ 	.short	0x0100
        /*0302*/ 	.byte	0x04
	.zero		1


	//   ....[18]....
        /*0304*/ 	.word	0x00000f30
        /*0308*/ 	.word	0x000000ff
        /*030c*/ 	.word	0x00029890
        /*0310*/ 	.short	0x0100
        /*0312*/ 	.byte	0x04
	.zero		1


	//   ....[19]....
        /*0314*/ 	.word	0x00000f40
        /*0318*/ 	.word	0x000000ff
        /*031c*/ 	.word	0x00029898
        /*0320*/ 	.short	0x0100
        /*0322*/ 	.byte	0x04
	.zero		1


	//   ....[20]....
        /*0324*/ 	.word	0x00001070
        /*0328*/ 	.word	0x000000ff
        /*032c*/ 	.word	0x000298a0
        /*0330*/ 	.short	0x0100
        /*0332*/ 	.byte	0x04
	.zero		1


	//   ....[21]....
        /*0334*/ 	.word	0x00001080
        /*0338*/ 	.word	0x000000ff
        /*033c*/ 	.word	0x000298b0
        /*0340*/ 	.short	0x0100
        /*0342*/ 	.byte	0x04
	.zero		1


	//   ....[22]....
        /*0344*/ 	.word	0x00001090
        /*0348*/ 	.word	0x000000ff
        /*034c*/ 	.word	0x000298a8
        /*0350*/ 	.short	0x0100
        /*0352*/ 	.byte	0x04
	.zero		1


	//   ....[23]....
        /*0354*/ 	.word	0x000010a0
        /*0358*/ 	.word	0x000000ff
        /*035c*/ 	.word	0x000298b8
        /*0360*/ 	.short	0x0100
        /*0362*/ 	.byte	0x04
	.zero		1


	//   ....[24]....
        /*0364*/ 	.word	0x00002360
        /*0368*/ 	.word	0x000000ff
        /*036c*/ 	.word	0x00029810
        /*0370*/ 	.short	0x010a
        /*0372*/ 	.byte	0x30
	.zero		1


	//   ....[25]....
        /*0374*/ 	.word	0x000024f0
        /*0378*/ 	.word	0x000000ff
        /*037c*/ 	.word	0x00029800
        /*0380*/ 	.short	0x010b
        /*0382*/ 	.byte	0x30
	.zero		1


	//   ....[26]....
        /*0384*/ 	.word	0x000029d0
        /*0388*/ 	.word	0x000000ff
        /*038c*/ 	.word	0x00029838
        /*0390*/ 	.short	0x010a
        /*0392*/ 	.byte	0x30
	.zero		1


	//   ....[27]....
        /*0394*/ 	.word	0x00002c00
        /*0398*/ 	.word	0x000000ff
        /*039c*/ 	.word	0x00029830
        /*03a0*/ 	.short	0x0107
        /*03a2*/ 	.byte	0x30
	.zero		1


	//   ....[28]....
        /*03a4*/ 	.word	0x00002c60
        /*03a8*/ 	.word	0x000000ff
        /*03ac*/ 	.word	0x00029830
        /*03b0*/ 	.short	0x0101
        /*03b2*/ 	.byte	0x30
	.zero		1


	//   ....[29]....
        /*03b4*/ 	.word	0x00002cb0
        /*03b8*/ 	.word	0x000000ff
        /*03bc*/ 	.word	0x00029828
        /*03c0*/ 	.short	0x010a
        /*03c2*/ 	.byte	0x30
	.zero		1


	//   ....[30]....
        /*03c4*/ 	.word	0x00002dd0
        /*03c8*/ 	.word	0x000000ff
        /*03cc*/ 	.word	0x00029820
        /*03d0*/ 	.short	0x010b
        /*03d2*/ 	.byte	0x30
	.zero		1


	//   ....[31]....
        /*03d4*/ 	.word	0x00003290
        /*03d8*/ 	.word	0x000000ff
        /*03dc*/ 	.word	0x00029848
        /*03e0*/ 	.short	0x010a
        /*03e2*/ 	.byte	0x30
	.zero		1


	//   ....[32]....
        /*03e4*/ 	.word	0x000033f0
        /*03e8*/ 	.word	0x000000ff
        /*03ec*/ 	.word	0x00029840
        /*03f0*/ 	.short	0x0107
        /*03f2*/ 	.byte	0x30
	.zero		1


	//   ....[33]....
        /*03f4*/ 	.word	0x00003460
        /*03f8*/ 	.word	0x000000ff
        /*03fc*/ 	.word	0x00029840
        /*0400*/ 	.short	0x0101
        /*0402*/ 	.byte	0x30
	.zero		1


	//   ....[34]....
        /*0404*/ 	.word	0x00003670
        /*0408*/ 	.word	0x000000ff
        /*040c*/ 	.word	0x00029810
        /*0410*/ 	.short	0x010a
        /*0412*/ 	.byte	0x29
	.zero		1


	//   ....[35]....
        /*0414*/ 	.word	0x00003a70
        /*0418*/ 	.word	0x000000ff
        /*041c*/ 	.word	0x00029838
        /*0420*/ 	.short	0x010a
        /*0422*/ 	.byte	0x30
	.zero		1


	//   ....[36]....
        /*0424*/ 	.word	0x00003c60
        /*0428*/ 	.word	0x000000ff
        /*042c*/ 	.word	0x00029830
        /*0430*/ 	.short	0x0107
        /*0432*/ 	.byte	0x30
	.zero		1


	//   ....[37]....
        /*0434*/ 	.word	0x00003cc0
        /*0438*/ 	.word	0x000000ff
        /*043c*/ 	.word	0x00029830
        /*0440*/ 	.short	0x0101
        /*0442*/ 	.byte	0x30
	.zero		1


	//   ....[38]....
        /*0444*/ 	.word	0x00003d20
        /*0448*/ 	.word	0x000000ff
        /*044c*/ 	.word	0x00029828
        /*0450*/ 	.short	0x010a
        /*0452*/ 	.byte	0x30
	.zero		1


	//   ....[39]....
        /*0454*/ 	.word	0x00004060
        /*0458*/ 	.word	0x000000ff
        /*045c*/ 	.word	0x00029848
        /*0460*/ 	.short	0x010a
        /*0462*/ 	.byte	0x30
	.zero		1


	//   ....[40]....
        /*0464*/ 	.word	0x000041c0
        /*0468*/ 	.word	0x000000ff
        /*046c*/ 	.word	0x00029840
        /*0470*/ 	.short	0x0107
        /*0472*/ 	.byte	0x30
	.zero		1


	//   ....[41]....
        /*0474*/ 	.word	0x00004230
        /*0478*/ 	.word	0x000000ff
        /*047c*/ 	.word	0x00029840
        /*0480*/ 	.short	0x0101
        /*0482*/ 	.byte	0x30
	.zero		1


	//   ....[42]....
        /*0484*/ 	.word	0x000047a0
        /*0488*/ 	.word	0x000000ff
        /*048c*/ 	.word	0x00029800
        /*0490*/ 	.short	0x010a
        /*0492*/ 	.byte	0x14
	.zero		1


	//   ....[43]....
        /*0494*/ 	.word	0x000047d0
        /*0498*/ 	.word	0x000000ff
        /*049c*/ 	.word	0x00029858
        /*04a0*/ 	.short	0x010a
        /*04a2*/ 	.byte	0x14
	.zero		1


	//   ....[44]....
        /*04a4*/ 	.word	0x00004b20
        /*04a8*/ 	.word	0x000000ff
        /*04ac*/ 	.word	0x00029820
        /*04b0*/ 	.short	0x010a
        /*04b2*/ 	.byte	0x14
	.zero		1


	//   ....[45]....
        /*04b4*/ 	.word	0x00004b60
        /*04b8*/ 	.word	0x000000ff
        /*04bc*/ 	.word	0x00029868
        /*04c0*/ 	.short	0x010a
        /*04c2*/ 	.byte	0x14
	.zero		1


	//   ....[46]....
        /*04c4*/ 	.word	0x00004ba0
        /*04c8*/ 	.word	0x000000ff
        /*04cc*/ 	.word	0x00029878
        /*04d0*/ 	.short	0x010a
        /*04d2*/ 	.byte	0x14
	.zero		1


	//   ....[47]....
        /*04d4*/ 	.word	0x00004ea0
        /*04d8*/ 	.word	0x000000ff
        /*04dc*/ 	.word	0x00029880
        /*04e0*/ 	.short	0x010a
        /*04e2*/ 	.byte	0x14
	.zero		1


	//   ....[48]....
        /*04e4*/ 	.word	0x000057c0
        /*04e8*/ 	.word	0x000000ff
        /*04ec*/ 	.word	0x00029800
        /*04f0*/ 	.short	0x010a
        /*04f2*/ 	.byte	0x06
	.zero		1


	//   ....[49]....
        /*04f4*/ 	.word	0x00005830
        /*04f8*/ 	.word	0x000000ff
        /*04fc*/ 	.word	0x00029858
        /*0500*/ 	.short	0x010a
        /*0502*/ 	.byte	0x14
	.zero		1


	//   ....[50]....
        /*0504*/ 	.word	0x00005b30
        /*0508*/ 	.word	0x000000ff
        /*050c*/ 	.word	0x00029890
        /*0510*/ 	.short	0x010a
        /*0512*/ 	.byte	0x14
	.zero		1


	//   ....[51]....
        /*0514*/ 	.word	0x00005b80
        /*0518*/ 	.word	0x000000ff
        /*051c*/ 	.word	0x00029868
        /*0520*/ 	.short	0x010a
        /*0522*/ 	.byte	0x14
	.zero		1


	//   ....[52]....
        /*0524*/ 	.word	0x00006250
        /*0528*/ 	.word	0x000000ff
        /*052c*/ 	.word	0x00029878
        /*0530*/ 	.short	0x010a
        /*0532*/ 	.byte	0x14
	.zero		1


	//   ....[53]....
        /*0534*/ 	.word	0x000062c0
        /*0538*/ 	.word	0x000000ff
        /*053c*/ 	.word	0x00029820
        /*0540*/ 	.short	0x010a
        /*0542*/ 	.byte	0x14
	.zero		1


	//   ....[54]....
        /*0544*/ 	.word	0x00006550
        /*0548*/ 	.word	0x000000ff
        /*054c*/ 	.word	0x00029880
        /*0550*/ 	.short	0x010a
        /*0552*/ 	.byte	0x14
	.zero		1


	//   ....[55]....
        /*0554*/ 	.word	0x00006ac0
        /*0558*/ 	.word	0x000000ff
        /*055c*/ 	.word	0x000298b0
        /*0560*/ 	.short	0x010a
        /*0562*/ 	.byte	0x14
	.zero		1


	//   ....[56]....
        /*0564*/ 	.word	0x00006b40
        /*0568*/ 	.word	0x000000ff
        /*056c*/ 	.word	0x000298b8
        /*0570*/ 	.short	0x010a
        /*0572*/ 	.byte	0x14
	.zero		1


	//   ....[57]....
        /*0574*/ 	.word	0x00006bb0
        /*0578*/ 	.word	0x000000ff
        /*057c*/ 	.word	0x00029890
        /*0580*/ 	.short	0x010a
        /*0582*/ 	.byte	0x14
	.zero		1


	//   ....[58]....
        /*0584*/ 	.word	0x00007810
        /*0588*/ 	.word	0x000000ff
        /*058c*/ 	.word	0x00029870
        /*0590*/ 	.short	0x010a
        /*0592*/ 	.byte	0x10
	.zero		1


	//   ....[59]....
        /*0594*/ 	.word	0x00007920
        /*0598*/ 	.word	0x000000ff
        /*059c*/ 	.word	0x00000000
        /*05a0*/ 	.short	0x0101
        /*05a2*/ 	.byte	0x04
	.zero		1


	//   ....[60]....
        /*05a4*/ 	.word	0x00008b40
        /*05a8*/ 	.word	0x00000038
        /*05ac*/ 	.word	0x00029850
        /*05b0*/ 	.short	0x010a
        /*05b2*/ 	.byte	0xff
	.zero		1


	//   ....[61]....
        /*05b4*/ 	.word	0x00008bd0
        /*05b8*/ 	.word	0x00000038
        /*05bc*/ 	.word	0x00029888
        /*05c0*/ 	.short	0x010a
        /*05c2*/ 	.byte	0xff
	.zero		1


	//   ....[62]....
        /*05c4*/ 	.word	0x00008c80
        /*05c8*/ 	.word	0x00000038
        /*05cc*/ 	.word	0x00029830
        /*05d0*/ 	.short	0x010a
        /*05d2*/ 	.byte	0xff
	.zero		1


	//   ....[63]....
        /*05d4*/ 	.word	0x0000d8f0
        /*05d8*/ 	.word	0x00000038
        /*05dc*/ 	.word	0x00029880
        /*05e0*/ 	.short	0x0101
        /*05e2*/ 	.byte	0xff
	.zero		1


	//   ....[64]....
        /*05e4*/ 	.word	0x0000d980
        /*05e8*/ 	.word	0x00000000
        /*05ec*/ 	.word	0x00000000
        /*05f0*/ 	.short	0x0101
        /*05f2*/ 	.byte	0xff
	.zero		1


	//   ....[65]....
        /*05f4*/ 	.word	0x0000d9f0
        /*05f8*/ 	.word	0x00000000
        /*05fc*/ 	.word	0x00000000
        /*0600*/ 	.short	0x0101
        /*0602*/ 	.byte	0xff
	.zero		1


	//   ....[66]....
        /*0604*/ 	.word	0x0000da50
        /*0608*/ 	.word	0x00000038
        /*060c*/ 	.word	0x00029840
        /*0610*/ 	.short	0x010a
        /*0612*/ 	.byte	0xff
	.zero		1


	//   ....[67]....
        /*0614*/ 	.word	0x0000dae0
        /*0618*/ 	.word	0x00000038
        /*061c*/ 	.word	0x00029860
        /*0620*/ 	.short	0x010a
        /*0622*/ 	.byte	0xff
	.zero		1


	//   ....[68]....
        /*0624*/ 	.word	0x0000db70
        /*0628*/ 	.word	0x00000038
        /*062c*/ 	.word	0x00029898
        /*0630*/ 	.short	0x010a
        /*0632*/ 	.byte	0xff
	.zero		1


	//   ....[69]....
        /*0634*/ 	.word	0x0000e9c0
        /*0638*/ 	.word	0x000000ff
        /*063c*/ 	.word	0x00000000
        /*0640*/ 	.short	0x0101
        /*0642*/ 	.byte	0x04
	.zero		1


	//   ....[70]....
        /*0644*/ 	.word	0x0000f5d0
        /*0648*/ 	.word	0x000000ff
        /*064c*/ 	.word	0x00029890
        /*0650*/ 	.short	0x0101
        /*0652*/ 	.byte	0x25
	.zero		1


	//   ....[71]....
        /*0654*/ 	.word	0x0000f6b0
        /*0658*/ 	.word	0x000000ff
        /*065c*/ 	.word	0x00000000
        /*0660*/ 	.short	0x0101
        /*0662*/ 	.byte	0x04
	.zero		1


	//   ....[72]....
        /*0664*/ 	.word	0x0000f920
        /*0668*/ 	.word	0x000000ff
        /*066c*/ 	.word	0x000298a0
        /*0670*/ 	.short	0x010a
        /*0672*/ 	.byte	0x25
	.zero		1


	//   ....[73]....
        /*0674*/ 	.word	0x00010530
        /*0678*/ 	.word	0x000000ff
        /*067c*/ 	.word	0x00000000
        /*0680*/ 	.short	0x0101
        /*0682*/ 	.byte	0x04
	.zero		1


	//   ....[74]....
        /*0684*/ 	.word	0x00010580
        /*0688*/ 	.word	0x000000ff
        /*068c*/ 	.word	0x000298a8
        /*0690*/ 	.short	0x010a
        /*0692*/ 	.byte	0x25
	.zero		1


	//   ....[75]....
        /*0694*/ 	.word	0x00011380
        /*0698*/ 	.word	0x000000ff
        /*069c*/ 	.word	0x00000000
        /*06a0*/ 	.short	0x0101
        /*06a2*/ 	.byte	0x04
	.zero		1


	//   ....[76]....
        /*06a4*/ 	.word	0x00011690
        /*06a8*/ 	.word	0x00000005
        /*06ac*/ 	.word	0x00029810
        /*06b0*/ 	.short	0x010a
        /*06b2*/ 	.byte	0xff
	.zero		1


	//   ....[77]....
        /*06b4*/ 	.word	0x000116f0
        /*06b8*/ 	.word	0x00000002
        /*06bc*/ 	.word	0x00029838
        /*06c0*/ 	.short	0x010a
        /*06c2*/ 	.byte	0xff
	.zero		1


	//   ....[78]....
        /*06c4*/ 	.word	0x00011750
        /*06c8*/ 	.word	0x00000008
        /*06cc*/ 	.word	0x00029828
        /*06d0*/ 	.short	0x010a
        /*06d2*/ 	.byte	0xff
	.zero		1


	//   ....[79]....
        /*06d4*/ 	.word	0x000117b0
        /*06d8*/ 	.word	0x00000008
        /*06dc*/ 	.word	0x00029848
        /*06e0*/ 	.short	0x010a
        /*06e2*/ 	.byte	0xff
	.zero		1


	//   ....[80]....
        /*06e4*/ 	.word	0x00011810
        /*06e8*/ 	.word	0x00000002
        /*06ec*/ 	.word	0x00029810
        /*06f0*/ 	.short	0x010a
        /*06f2*/ 	.byte	0xff
	.zero		1


	//   ....[81]....
        /*06f4*/ 	.word	0x00011870
        /*06f8*/ 	.word	0x00000002
        /*06fc*/ 	.word	0x00029838
        /*0700*/ 	.short	0x010a
        /*0702*/ 	.byte	0xff
	.zero		1


	//   ....[82]....
        /*0704*/ 	.word	0x000118d0
        /*0708*/ 	.word	0x00000007
        /*070c*/ 	.word	0x00029828
        /*0710*/ 	.short	0x010a
        /*0712*/ 	.byte	0xff
	.zero		1


	//   ....[83]....
        /*0714*/ 	.word	0x00011930
        /*0718*/ 	.word	0x00000007
        /*071c*/ 	.word	0x00029848
        /*0720*/ 	.short	0x010a
        /*0722*/ 	.byte	0xff
	.zero		1


	//   ....[84]....
        /*0724*/ 	.word	0x00011990
        /*0728*/ 	.word	0x00000002
        /*072c*/ 	.word	0x00029800
        /*0730*/ 	.short	0x010a
        /*0732*/ 	.byte	0xff
	.zero		1


	//   ....[85]....
        /*0734*/ 	.word	0x000119f0
        /*0738*/ 	.word	0x00000006
        /*073c*/ 	.word	0x00029858
        /*0740*/ 	.short	0x010a
        /*0742*/ 	.byte	0xff
	.zero		1


	//   ....[86]....
        /*0744*/ 	.word	0x00011a50
        /*0748*/ 	.word	0x00000002
        /*074c*/ 	.word	0x00029820
        /*0750*/ 	.short	0x010a
        /*0752*/ 	.byte	0xff
	.zero		1


	//   ....[87]....
        /*0754*/ 	.word	0x00011ab0
        /*0758*/ 	.word	0x00000002
        /*075c*/ 	.word	0x00029868
        /*0760*/ 	.short	0x010a
        /*0762*/ 	.byte	0xff
	.zero		1


	//   ....[88]....
        /*0764*/ 	.word	0x00011b10
        /*0768*/ 	.word	0x00000004
        /*076c*/ 	.word	0x00029878
        /*0770*/ 	.short	0x010a
        /*0772*/ 	.byte	0xff
	.zero		1


	//   ....[89]....
        /*0774*/ 	.word	0x00011b70
        /*0778*/ 	.word	0x00000004
        /*077c*/ 	.word	0x00029880
        /*0780*/ 	.short	0x010a
        /*0782*/ 	.byte	0xff
	.zero		1


	//   ....[90]....
        /*0784*/ 	.word	0x00011bd0
        /*0788*/ 	.word	0x00000002
        /*078c*/ 	.word	0x00029800
        /*0790*/ 	.short	0x010a
        /*0792*/ 	.byte	0xff
	.zero		1


	//   ....[91]....
        /*0794*/ 	.word	0x00011c30
        /*0798*/ 	.word	0x00000003
        /*079c*/ 	.word	0x00029858
        /*07a0*/ 	.short	0x010a
        /*07a2*/ 	.byte	0xff
	.zero		1


	//   ....[92]....
        /*07a4*/ 	.word	0x00011c90
        /*07a8*/ 	.word	0x00000002
        /*07ac*/ 	.word	0x00029890
        /*07b0*/ 	.short	0x010a
        /*07b2*/ 	.byte	0xff
	.zero		1


	//   ....[93]....
        /*07b4*/ 	.word	0x00011cf0
        /*07b8*/ 	.word	0x00000002
        /*07bc*/ 	.word	0x00029868
        /*07c0*/ 	.short	0x010a
        /*07c2*/ 	.byte	0xff
	.zero		1


	//   ....[94]....
        /*07c4*/ 	.word	0x00011d50
        /*07c8*/ 	.word	0x00000002
        /*07cc*/ 	.word	0x00029878
        /*07d0*/ 	.short	0x010a
        /*07d2*/ 	.byte	0xff
	.zero		1


	//   ....[95]....
        /*07d4*/ 	.word	0x00011db0
        /*07d8*/ 	.word	0x00000004
        /*07dc*/ 	.word	0x00029820
        /*07e0*/ 	.short	0x010a
        /*07e2*/ 	.byte	0xff
	.zero		1


	//   ....[96]....
        /*07e4*/ 	.word	0x00011e10
        /*07e8*/ 	.word	0x00000004
        /*07ec*/ 	.word	0x00029880
        /*07f0*/ 	.short	0x010a
        /*07f2*/ 	.byte	0xff
	.zero		1


	//   ....[97]....
        /*07f4*/ 	.word	0x00011e70
        /*07f8*/ 	.word	0x00000000
        /*07fc*/ 	.word	0x000298b0
        /*0800*/ 	.short	0x010a
        /*0802*/ 	.byte	0xff
	.zero		1


	//   ....[98]....
        /*0804*/ 	.word	0x00011ed0
        /*0808*/ 	.word	0x00000000
        /*080c*/ 	.word	0x000298b8
        /*0810*/ 	.short	0x010a
        /*0812*/ 	.byte	0xff
	.zero		1


	//   ....[99]....
        /*0814*/ 	.word	0x00011f30
        /*0818*/ 	.word	0x00000000
        /*081c*/ 	.word	0x00029890
        /*0820*/ 	.short	0x010a
        /*0822*/ 	.byte	0xff
	.zero		1


	//   ....[100]....
        /*0824*/ 	.word	0x00011f90
        /*0828*/ 	.word	0x00000004
        /*082c*/ 	.word	0x00029870
        /*0830*/ 	.short	0x010a
        /*0832*/ 	.byte	0xff
	.zero		1


	//   ....[101]....
        /*0834*/ 	.word	0x00011fe0
        /*0838*/ 	.word	0x00000038
        /*083c*/ 	.word	0x00029850
        /*0840*/ 	.short	0x010a
        /*0842*/ 	.byte	0xff
	.zero		1


	//   ....[102]....
        /*0844*/ 	.word	0x00012030
        /*0848*/ 	.word	0x00000038
        /*084c*/ 	.word	0x00029888
        /*0850*/ 	.short	0x010a
        /*0852*/ 	.byte	0xff
	.zero		1


	//   ....[103]....
        /*0854*/ 	.word	0x00012080
        /*0858*/ 	.word	0x00000038
        /*085c*/ 	.word	0x00029830
        /*0860*/ 	.short	0x010a
        /*0862*/ 	.byte	0xff
	.zero		1


	//   ....[104]....
        /*0864*/ 	.word	0x00012160
        /*0868*/ 	.word	0x00000038
        /*086c*/ 	.word	0x00029840
        /*0870*/ 	.short	0x010a
        /*0872*/ 	.byte	0xff
	.zero		1


	//   ....[105]....
        /*0874*/ 	.word	0x000121b0
        /*0878*/ 	.word	0x00000038
        /*087c*/ 	.word	0x00029860
        /*0880*/ 	.short	0x010a
        /*0882*/ 	.byte	0xff
	.zero		1


	//   ....[106]....
        /*0884*/ 	.word	0x00012200
        /*0888*/ 	.word	0x00000038
        /*088c*/ 	.word	0x00029898
        /*0890*/ 	.short	0x010a
        /*0892*/ 	.byte	0xff
	.zero		1


	//   ....[107]....
        /*0894*/ 	.word	0x00012260
        /*0898*/ 	.word	0x00000000
        /*089c*/ 	.word	0x000298a0
        /*08a0*/ 	.short	0x010a
        /*08a2*/ 	.byte	0xff
	.zero		1


	//   ....[108]....
        /*08a4*/ 	.word	0x000122c0
        /*08a8*/ 	.word	0x00000000
        /*08ac*/ 	.word	0x000298a8
        /*08b0*/ 	.short	0x010a
        /*08b2*/ 	.byte	0xff
	.zero		1


	//----- nvinfo : EIATTR_NUM_MBARRIERS
	.align		4
.L_53:
        /*08b4*/ 	.byte	0x03, 0x38
        /*08b6*/ 	.short	0x0018


	//----- nvinfo : EIATTR_EXIT_INSTR_OFFSETS
	.align		4
        /*08b8*/ 	.byte	0x04, 0x1c
        /*08ba*/ 	.short	(.L_55 - .L_54)


	//   ....[0]....
.L_54:
        /*08bc*/ 	.word	0x000011d0


	//   ....[1]....
        /*08c0*/ 	.word	0x000021c0


	//   ....[2]....
        /*08c4*/ 	.word	0x00003480


	//   ....[3]....
        /*08c8*/ 	.word	0x000042f0


	//   ....[4]....
        /*08cc*/ 	.word	0x000075a0


	//   ....[5]....
        /*08d0*/ 	.word	0x000075e0


	//   ....[6]....
        /*08d4*/ 	.word	0x00008960


	//   ....[7]....
        /*08d8*/ 	.word	0x00008990


	//   ....[8]....
        /*08dc*/ 	.word	0x000113b0


	//   ....[9]....
        /*08e0*/ 	.word	0x00011670


	//----- nvinfo : EIATTR_INDIRECT_BRANCH_TARGETS
	.align		4
.L_55:
        /*08e4*/ 	.byte	0x04, 0x34
        /*08e6*/ 	.short	(.L_57 - .L_56)


	//   ....[0]....
.L_56:
        /*08e8*/ 	.word	.L_x_306@srel
        /*08ec*/ 	.short	0x0
        /*08ee*/ 	.short	0x0
        /*08f0*/ 	.word	0x3
        /*08f4*/ 	.word	.L_x_307@srel
        /*08f8*/ 	.word	.L_x_308@srel
        /*08fc*/ 	.word	.L_x_309@srel


	//   ....[1]....
        /*0900*/ 	.word	.L_x_310@srel
        /*0904*/ 	.short	0x0
        /*0906*/ 	.short	0x0
        /*0908*/ 	.word	0x3
        /*090c*/ 	.word	.L_x_166@srel
        /*0910*/ 	.word	.L_x_146@srel
        /*0914*/ 	.word	.L_x_309@srel


	//----- nvinfo : EIATTR_MAX_THREADS
	.align		4
.L_57:
        /*0918*/ 	.byte	0x04, 0x05
        /*091a*/ 	.short	(.L_59 - .L_58)
.L_58:
        /*091c*/ 	.word	0x00000200
        /*0920*/ 	.word	0x00000001
        /*0924*/ 	.word	0x00000001


	//----- nvinfo : EIATTR_CRS_STACK_SIZE
	.align		4
.L_59:
        /*0928*/ 	.byte	0x04, 0x1e
        /*092a*/ 	.short	(.L_61 - .L_60)
.L_60:
        /*092c*/ 	.word	0x00000000


	//----- nvinfo : EIATTR_CBANK_PARAM_SIZE
	.align		4
.L_61:
        /*0930*/ 	.byte	0x03, 0x19
        /*0932*/ 	.short	0x0680


	//----- nvinfo : EIATTR_PARAM_CBANK
	.align		4
        /*0934*/ 	.byte	0x04, 0x0a
        /*0936*/ 	.short	(.L_63 - .L_62)
	.align		4
.L_62:
        /*0938*/ 	.word	index@(.nv.constant0._ZN7cutlass13device_kernelINS_4fmha6kernel36Sm100FmhaBwdKernelTmaWarpSpecializedIN4cute5tupleIJiiiiNS5_IJNS5_IJiiEEEiEEEEEENS_6half_tEfNS5_IJNS4_1CILi128EEESB_NSA_ILi80EEESC_EEENS1_10collective10CausalMaskILb1EEEEEEEvNT_6ParamsE)
        /*093c*/ 	.short	0x0380
        /*093e*/ 	.short	0x0680


	//----- nvinfo : EIATTR_SW_WAR
	.align		4
.L_63:
        /*0940*/ 	.byte	0x04, 0x36
        /*0942*/ 	.short	(.L_65 - .L_64)
.L_64:
        /*0944*/ 	.word	0x00000008
.L_65:


//--------------------- .nv.callgraph             --------------------------
	.section	.nv.callgraph,"",@"SHT_CUDA_CALLGRAPH"
	.align	4
	.sectionentsize	8
	.align		4
        /*0000*/ 	.word	0x00000000
	.align		4
        /*0004*/ 	.word	0xffffffff
	.align		4
        /*0008*/ 	.word	index@(_ZN7cutlass13device_kernelINS_4fmha6kernel36Sm100FmhaBwdKernelTmaWarpSpecializedIN4cute5tupleIJiiiiNS5_IJNS5_IJiiEEEiEEEEEENS_6half_tEfNS5_IJNS4_1CILi128EEESB_NSA_ILi80EEESC_EEENS1_10collective10CausalMaskILb1EEEEEEEvNT_6ParamsE)
	.align		4
        /*000c*/ 	.word	index@(__assertfail)
	.align		4
        /*0010*/ 	.word	0x00000000
	.align		4
        /*0014*/ 	.word	0xfffffffe
	.align		4
        /*0018*/ 	.word	0x00000000
	.align		4
        /*001c*/ 	.word	0xfffffffd
	.align		4
        /*0020*/ 	.word	0x00000000
	.align		4
        /*0024*/ 	.word	0xfffffffc


//--------------------- .nv.constant4             --------------------------
	.section	.nv.constant4,"a",@progbits
	.align	8
	.align		8
.nv.constant4:
        /*0000*/ 	.dword	__assertfail
	.align		8
        /*0008*/ 	.dword	__unnamed_1
	.align		8
        /*0010*/ 	.dword	__unnamed_2
	.align		8
        /*0018*/ 	.dword	__unnamed_3
	.align		8
        /*0020*/ 	.dword	__unnamed_4
	.align		8
        /*0028*/ 	.dword	_ZN39_INTERNAL_13e30308_4_k_cu_36955b9f_40404cuda3std3__45__cpo5beginE
	.align		8
        /*0030*/ 	.dword	_ZN39_INTERNAL_13e30308_4_k_cu_36955b9f_40404cuda3std3__45__cpo3endE
	.align		8
        /*0038*/ 	.dword	_ZN39_INTERNAL_13e30308_4_k_cu_36955b9f_40404cuda3std3__45__cpo6cbeginE
	.align		8
        /*0040*/ 	.dword	_ZN39_INTERNAL_13e30308_4_k_cu_36955b9f_40404cuda3std3__45__cpo4cendE
	.align		8
        /*0048*/ 	.dword	_ZN39_INTERNAL_13e30308_4_k_cu_36955b9f_40404cuda3std3__441_GLOBAL__N__13e30308_4_k_cu_36955b9f_40406ignoreE
	.align		8
        /*0050*/ 	.dword	_ZN39_INTERNAL_13e30308_4_k_cu_36955b9f_40404cuda3std3__419piecewise_constructE
	.align		8
        /*0058*/ 	.dword	_ZN39_INTERNAL_13e30308_4_k_cu_36955b9f_40404cuda3std3__48in_placeE
	.align		8
        /*0060*/ 	.dword	_ZN39_INTERNAL_13e30308_4_k_cu_36955b9f_40404cuda3std6ranges3__45__cpo4swapE
	.align		8
        /*0068*/ 	.dword	_ZN39_INTERNAL_13e30308_4_k_cu_36955b9f_40404cuda3std6ranges3__45__cpo9iter_moveE
	.align		8
        /*0070*/ 	.dword	_ZN39_INTERNAL_13e30308_4_k_cu_36955b9f_40404cute7productE
	.align		8
        /*0078*/ 	.dword	_ZN39_INTERNAL_13e30308_4_k_cu_36955b9f_40404cute1_E
	.align		8
        /*0080*/ 	.dword	$str$23
	.align		8
        /*0088*/ 	.dword	$str$24
	.align		8
        /*0090*/ 	.dword	$str$25
	.align		8
        /*0098*/ 	.dword	$str$26


//--------------------- .nv.constant2._ZN7cutlass13device_kernelINS_4fmha6kernel36Sm100FmhaBwdKernelTmaWarpSpecializedIN4cute5tupleIJiiiiNS5_IJNS5_IJiiEEEiEEEEEENS_6half_tEfNS5_IJNS4_1CILi128EEESB_NSA_ILi80EEESC_EEENS1_10collective10CausalMaskILb1EEEEEEEvNT_6ParamsE --------------------------
	.section	.nv.constant2._ZN7cutlass13device_kernelINS_4fmha6kernel36Sm100FmhaBwdKernelTmaWarpSpecializedIN4cute5tupleIJiiiiNS5_IJNS5_IJiiEEEiEEEEEENS_6half_tEfNS5_IJNS4_1CILi128EEESB_NSA_ILi80EEESC_EEENS1_10collective10CausalMaskILb1EEEEEEEvNT_6ParamsE,"a",@progbits
	.sectionflags	@""
	.align	4
.nv.constant2._ZN7cutlass13device_kernelINS_4fmha6kernel36Sm100FmhaBwdKernelTmaWarpSpecializedIN4cute5tupleIJiiiiNS5_IJNS5_IJiiEEEiEEEEEENS_6half_tEfNS5_IJNS4_1CILi128EEESB_NSA_ILi80EEESC_EEENS1_10collective10CausalMaskILb1EEEEEEEvNT_6ParamsE:
        /*0000*/ 	.byte	0x80, 0x22, 0x00, 0x00, 0x00, 0x43, 0x00, 0x00, 0x70, 0x89, 0x00, 0x00, 0xa0, 0x89, 0x00, 0x00
        /*0010*/ 	.byte	0x70, 0x76, 0x00, 0x00, 0x70, 0x89, 0x00, 0x00


//--------------------- .text._ZN7cutlass13device_kernelINS_4fmha6kernel36Sm100FmhaBwdKernelTmaWarpSpecializedIN4cute5tupleIJiiiiNS5_IJNS5_IJiiEEEiEEEEEENS_6half_tEfNS5_IJNS4_1CILi128EEESB_NSA_ILi80EEESC_EEENS1_10collective10CausalMaskILb1EEEEEEEvNT_6ParamsE --------------------------
	.section	.text._ZN7cutlass13device_kernelINS_4fmha6kernel36Sm100FmhaBwdKernelTmaWarpSpecializedIN4cute5tupleIJiiiiNS5_IJNS5_IJiiEEEiEEEEEENS_6half_tEfNS5_IJNS4_1CILi128EEESB_NSA_ILi80EEESC_EEENS1_10collective10CausalMaskILb1EEEEEEEvNT_6ParamsE,"ax",@progbits
	.align	128
.text._ZN7cutlass13device_kernelINS_4fmha6kernel36Sm100FmhaBwdKernelTmaWarpSpecializedIN4cute5tupleIJiiiiNS5_IJNS5_IJiiEEEiEEEEEENS_6half_tEfNS5_IJNS4_1CILi128EEESB_NSA_ILi80EEESC_EEENS1_10collective10CausalMaskILb1EEEEEEEvNT_6ParamsE:
        .type           _ZN7cutlass13device_kernelINS_4fmha6kernel36Sm100FmhaBwdKernelTmaWarpSpecializedIN4cute5tupleIJiiiiNS5_IJNS5_IJiiEEEiEEEEEENS_6half_tEfNS5_IJNS4_1CILi128EEESB_NSA_ILi80EEESC_EEENS1_10collective10CausalMaskILb1EEEEEEEvNT_6ParamsE,@function
        .size           _ZN7cutlass13device_kernelINS_4fmha6kernel36Sm100FmhaBwdKernelTmaWarpSpecializedIN4cute5tupleIJiiiiNS5_IJNS5_IJiiEEEiEEEEEENS_6half_tEfNS5_IJNS4_1CILi128EEESB_NSA_ILi80EEESC_EEENS1_10collective10CausalMaskILb1EEEEEEEvNT_6ParamsE,(.L_x_314 - _ZN7cutlass13device_kernelINS_4fmha6kernel36Sm100FmhaBwdKernelTmaWarpSpecializedIN4cute5tupleIJiiiiNS5_IJNS5_IJiiEEEiEEEEEENS_6half_tEfNS5_IJNS4_1CILi128EEESB_NSA_ILi80EEESC_EEENS1_10collective10CausalMaskILb1EEEEEEEvNT_6ParamsE)
        .other          _ZN7cutlass13device_kernelINS_4fmha6kernel36Sm100FmhaBwdKernelTmaWarpSpecializedIN4cute5tupleIJiiiiNS5_IJNS5_IJiiEEEiEEEEEENS_6half_tEfNS5_IJNS4_1CILi128EEESB_NSA_ILi80EEESC_EEENS1_10collective10CausalMaskILb1EEEEEEEvNT_6ParamsE,@"STO_CUDA_ENTRY STV_DEFAULT"
_ZN7cutlass13device_kernelINS_4fmha6kernel36Sm100FmhaBwdKernelTmaWarpSpecializedIN4cute5tupleIJiiiiNS5_IJNS5_IJiiEEEiEEEEEENS_6half_tEfNS5_IJNS4_1CILi128EEESB_NSA_ILi80EEESC_EEENS1_10collective10CausalMaskILb1EEEEEEEvNT_6ParamsE:
[----:B------:R-:W1:Y:S02]  /*0000*/  LDC R1, c[0x0][0x37c] ;  /* 0x0000df00ff017b82 */ /* 0x000e640000000800 */
[----:B-1----:R-:W-:Y:S01]  /*0010*/  IADD3 R1, PT, PT, R1, -0x8, RZ ;  /* 0xfffffff801017810 */ /* 0x002fe20007ffe0ff */
[----:B------:R-:W1:Y:S01]  /*0020*/  S2R R14, SR_TID.X ;  /* 0x00000000000e7919 */ /* 0x000e620000002100 */
[----:B------:R-:W-:Y:S01]  /*0030*/  UMOV UR5, 0x33334444 ;  /* 0x3333444400057882 */ /* 0x000fe20000000000 */
[----:B------:R-:W-:Y:S01]  /*0040*/  ELECT P0, URZ, PT ;  /* 0x0000000000ff782f */ /* 0x000fe20003800000 */
[----:B------:R-:W-:Y:S01]  /*0050*/  BSSY.RECONVERGENT B0, `(.L_x_0) ;  /* 0x0000031000007945 */ /* 0x000fe20003800200 */
[----:B-1----:R-:W-:-:S05]  /*0060*/  SHF.R.U32.HI R6, RZ, 0x5, R14 ;  /* 0x00000005ff067819 */ /* 0x002fca000001160e */
[----:B------:R-:W1:Y:S02]  /*0070*/  SHFL.IDX PT, R0, R6, RZ, 0x1f ;  /* 0x00001fff06007589 */ /* 0x000e6400000e0000 */
[----:B-1----:R-:W-:-:S13]  /*0080*/  R2UR UR41, R0 ;  /* 0x00000000002972ca */ /* 0x002fda00000e0000 */
[----:B------:R-:W-:-:S04]  /*0090*/  USHF.L.U32 UR4, UR41, 0x2, URZ ;  /* 0x0000000229047899 */ /* 0x000fc800080006ff */
[----:B------:R-:W-:-:S04]  /*00a0*/  USHF.R.U64 UR4, UR5, UR4, 0x123333 ;  /* 0x0012333305047499 */ /* 0x000fc80008001204 */
[----:B------:R-:W-:-:S06]  /*00b0*/  ULOP3.LUT UR6, UR4, 0x7, URZ, 0xc0, !UPT ;  /* 0x0000000704067892 */ /* 0x000fcc000f8ec0ff */
[----:B------:R-:W-:Y:S02]  /*00c0*/  IMAD.U32 R2, RZ, RZ, UR6 ;  /* 0x00000006ff027e24 */ /* 0x000fe4000f8e00ff */
[----:B------:R-:W-:-:S03]  /*00d0*/  IMAD.U32 R0, RZ, RZ, UR6 ;  /* 0x00000006ff007e24 */ /* 0x000fc6000f8e00ff */
[----:B------:R-:W-:Y:S01]  /*00e0*/  ISETP.NE.OR P1, PT, R2, 0x1, !P0 ;  /* 0x000000010200780c */ /* 0x000fe20004725670 */
[----:B------:R-:W-:-:S03]  /*00f0*/  IMAD.MOV.U32 R2, RZ, RZ, R14 ;  /* 0x000000ffff027224 */ /* 0x000fc600078e000e */
[----:B------:R-:W-:-:S09]  /*0100*/  P2R R4, PR, RZ, 0x2 ;  /* 0x00000002ff047803 */ /* 0x000fd20000000000 */
[----:B------:R-:W-:Y:S05]  /*0110*/  @P1 BRA `(.L_x_1) ;  /* 0x0000000000381947 */ /* 0x000fea0003800000 */
[----:B------:R-:W1:Y:S02]  /*0120*/  LDCU.64 UR4, c[0x0][0x348] ;  /* 0x00006900ff0477ac */ /* 0x000e640008000a00 */
[----:B-1----:R-:W-:Y:S02]  /*0130*/  UIADD3 UR10, UP3, UPT, UR4, 0x300, URZ ;  /* 0x00000300040a7890 */ /* 0x002fe4000ff7e0ff */
[----:B------:R-:W-:Y:S02]  /*0140*/  UIADD3 UR8, UP2, UPT, UR4, 0x100, URZ ;  /* 0x0000010004087890 */ /* 0x000fe4000ff5e0ff */
[----:B------:R-:W-:Y:S02]  /*0150*/  UIADD3 UR6, UP1, UPT, UR4, 0x200, URZ ;  /* 0x0000020004067890 */ /* 0x000fe4000ff3e0ff */
[----:B------:R-:W-:Y:S02]  /*0160*/  UIADD3 UR4, UP0, UPT, UR4, 0x400, URZ ;  /* 0x0000040004047890 */ /* 0x000fe4000ff1e0ff */
[----:B------:R-:W-:-:S02]  /*0170*/  UIADD3.X UR11, UPT, UPT, URZ, UR5, URZ, UP3, !UPT ;  /* 0x00000005ff0b7290 */ /* 0x000fc40009ffe4ff */
[----:B------:R-:W-:Y:S02]  /*0180*/  UIADD3.X UR9, UPT, UPT, URZ, UR5, URZ, UP2, !UPT ;  /* 0x00000005ff097290 */ /* 0x000fe400097fe4ff */
[----:B------:R-:W-:Y:S02]  /*0190*/  UIADD3.X UR7, UPT, UPT, URZ, UR5, URZ, UP1, !UPT ;  /* 0x00000005ff077290 */ /* 0x000fe40008ffe4ff */
[----:B------:R-:W-:-:S03]  /*01a0*/  UIADD3.X UR5, UPT, UPT, URZ, UR5, URZ, UP0, !UPT ;  /* 0x00000005ff057290 */ /* 0x000fc600087fe4ff */
[----:B------:R1:W-:Y:S02]  /*01b0*/  UTMACCTL.PF [UR10] ;  /* 0x000000000a0079b9 */ /* 0x0003e40008040000 */
[----:B------:R1:W-:Y:S02]  /*01c0*/  UTMACCTL.PF [UR8] ;  /* 0x00000000080079b9 */ /* 0x0003e40008040000 */
[----:B------:R1:W-:Y:S02]  /*01d0*/  UTMACCTL.PF [UR6] ;  /* 0x00000000060079b9 */ /* 0x0003e40008040000 */
[----:B------:R1:W-:Y:S02]  /*01e0*/  UTMACCTL.PF [UR4] ;  /* 0x00000000040079b9 */ /* 0x0003e40008040000 */
[----:B-1----:R-:W-:Y:S05]  /*01f0*/  BRA `(.L_x_2) ;  /* 0x00000000002c7947 */ /* 0x002fea0003800000 */
.L_x_1:
[----:B------:R-:W-:-:S13]  /*0200*/  R2UR UR4, R0 ;  /* 0x00000000000472ca */ /* 0x000fda00000e0000 */
[----:B------:R-:W-:-:S09]  /*0210*/  UISETP.NE.AND UP0, UPT, UR4, 0x2, UPT ;  /* 0x000000020400788c */ /* 0x000fd2000bf05270 */
[----:B------:R-:W-:Y:S05]  /*0220*/  BRA.U !UP0, `(.L_x_3) ;  /* 0x0000000108387547 */ /* 0x000fea000b800000 */
[----:B------:R-:W-:Y:S02]  /*0230*/  R2UR UR4, R0 ;  /* 0x00000000000472ca */ /* 0x000fe400000e0000 */
[----:B------:R-:W-:Y:S02]  /*0240*/  PLOP3.LUT P0, PT, PT, PT, PT, 0x80, 0x8 ;  /* 0x000000000008781c */ /* 0x000fe40003f0f070 */
[----:B------:R-:W-:Y:S02]  /*0250*/  PLOP3.LUT P2, PT, PT, PT, PT, 0x80, 0x8 ;  /* 0x000000000008781c */ /* 0x000fe40003f4f070 */
[----:B------:R-:W-:Y:S02]  /*0260*/  PLOP3.LUT P1, PT, PT, PT, PT, 0x8, 0x80 ;  /* 0x000000000080781c */ /* 0x000fe40003f2e170 */
[----:B------:R-:W-:Y:S02]  /*0270*/  PLOP3.LUT P4, PT, PT, PT, PT, 0x80, 0x8 ;  /* 0x000000000008781c */ /* 0x000fe40003f8f070 */
[----:B------:R-:W-:-:S03]  /*0280*/  P2R R3, PR, RZ, 0x1 ;  /* 0x00000001ff037803 */ /* 0x000fc60000000000 */
[----:B------:R-:W-:-:S09]  /*0290*/  UISETP.NE.AND UP0, UPT, UR4, 0x1, UPT ;  /* 0x000000010400788c */ /* 0x000fd2000bf05270 */
[----:B------:R-:W-:Y:S05]  /*02a0*/  BRA.U UP0, `(.L_x_4) ;  /* 0x00000001002c7547 */ /* 0x000fea000b800000 */
.L_x_2:
[----:B------:R-:W-:Y:S02]  /*02b0*/  PLOP3.LUT P0, PT, PT, PT, PT, 0x8, 0x80 ;  /* 0x000000000080781c */ /* 0x000fe40003f0e170 */
[----:B------:R-:W-:Y:S02]  /*02c0*/  PLOP3.LUT P2, PT, PT, PT, PT, 0x80, 0x8 ;  /* 0x000000000008781c */ /* 0x000fe40003f4f070 */
[----:B------:R-:W-:Y:S02]  /*02d0*/  PLOP3.LUT P1, PT, PT, PT, PT, 0x8, 0x80 ;  /* 0x000000000080781c */ /* 0x000fe40003f2e170 */
[----:B------:R-:W-:Y:S02]  /*02e0*/  PLOP3.LUT P4, PT, PT, PT, PT, 0x8, 0x80 ;  /* 0x000000000080781c */ /* 0x000fe40003f8e170 */
[----:B------:R-:W-:Y:S01]  /*02f0*/  P2R R3, PR, RZ, 0x1 ;  /* 0x00000001ff037803 */ /* 0x000fe20000000000 */
[----:B------:R-:W-:Y:S05]  /*0300*/  BRA `(.L_x_4) ;  /* 0x0000000000147947 */ /* 0x000fea0003800000 */
.L_x_3:
[----:B------:R-:W-:Y:S02]  /*0310*/  PLOP3.LUT P0, PT, PT, PT, PT, 0x80, 0x8 ;  /* 0x000000000008781c */ /* 0x000fe40003f0f070 */
[----:B------:R-:W-:Y:S02]  /*0320*/  PLOP3.LUT P2, PT, PT, PT, PT, 0x8, 0x80 ;  /* 0x000000000080781c */ /* 0x000fe40003f4e170 */
[----:B------:R-:W-:Y:S02]  /*0330*/  PLOP3.LUT P1, PT, PT, PT, PT, 0x80, 0x8 ;  /* 0x000000000008781c */ /* 0x000fe40003f2f070 */
[----:B------:R-:W-:Y:S02]  /*0340*/  PLOP3.LUT P4, PT, PT, PT, PT, 0x8, 0x80 ;  /* 0x000000000080781c */ /* 0x000fe40003f8e170 */
[----:B------:R-:W-:-:S11]  /*0350*/  P2R R3, PR, RZ, 0x1 ;  /* 0x00000001ff037803 */ /* 0x000fd60000000000 */
.L_x_4:
[----:B------:R-:W-:Y:S05]  /*0360*/  BSYNC.RECONVERGENT B0 ;  /* 0x0000000000007941 */ /* 0x000fea0003800200 */
.L_x_0:
[----:B------:R-:W1:Y:S01]  /*0370*/  SHFL.IDX PT, R5, R6, RZ, 0x1f ;  /* 0x00001fff06057589 */ /* 0x000e6200000e0000 */
[----:B------:R-:W-:-:S13]  /*0380*/  R2UR UR4, R0 ;  /* 0x00000000000472ca */ /* 0x000fda00000e0000 */
[----:B------:R-:W-:Y:S01]  /*0390*/  UISETP.NE.AND UP0, UPT, UR4, 0x2, UPT ;  /* 0x000000020400788c */ /* 0x000fe2000bf05270 */
[----:B-1----:R-:W-:-:S13]  /*03a0*/  ISETP.NE.AND P0, PT, R5, RZ, PT ;  /* 0x000000ff0500720c */ /* 0x002fda0003f05270 */
[----:B------:R-:W-:Y:S05]  /*03b0*/  @P0 BRA `(.L_x_5) ;  /* 0x0000000000380947 */ /* 0x000fea0003800000 */
[----:B------:R-:W1:Y:S01]  /*03c0*/  S2UR UR4, SR_CgaCtaId ;  /* 0x00000000000479c3 */ /* 0x000e620000008800 */
[----:B------:R-:W-:Y:S01]  /*03d0*/  UMOV UR5, 0x400 ;  /* 0x0000040000057882 */ /* 0x000fe20000000000 */
[----:B------:R-:W-:Y:S01]  /*03e0*/  UMOV UR6, 0x1 ;  /* 0x0000000100067882 */ /* 0x000fe20000000000 */
[----:B------:R-:W-:Y:S01]  /*03f0*/  ELECT P0, URZ, PT ;  /* 0x0000000000ff782f */ /* 0x000fe20003800000 */
[----:B------:R-:W-:-:S04]  /*0400*/  UIADD3 UR6, UPT, UPT, -UR6, 0x100000, URZ ;  /* 0x0010000006067890 */ /* 0x000fc8000fffe1ff */
[----:B------:R-:W-:Y:S02]  /*0410*/  USHF.L.U32 UR7, UR6, 0xb, URZ ;  /* 0x0000000b06077899 */ /* 0x000fe400080006ff */
[----:B------:R-:W-:Y:S02]  /*0420*/  USHF.L.U32 UR6, UR6, 0x1, URZ ;  /* 0x0000000106067899 */ /* 0x000fe400080006ff */
[----:B-1----:R-:W-:Y:S01]  /*0430*/  ULEA UR4, UR4, UR5, 0x18 ;  /* 0x0000000504047291 */ /* 0x002fe2000f8ec0ff */
[----:B------:R-:W1:Y:S11]  /*0440*/  FENCE.VIEW.ASYNC.S ;  /* 0x00000000000073c6 */ /* 0x000e760000000000 */
[----:B-1----:R1:W2:Y:S01]  /*0450*/  SYNCS.EXCH.64 URZ, [UR4+0x29800], UR6 ;  /* 0x0298000604ff75b2 */ /* 0x0022a20008000100 */
[----:B------:R1:W3:Y:S01]  /*0460*/  SYNCS.EXCH.64 URZ, [UR4+0x29810], UR6 ;  /* 0x0298100604ff75b2 */ /* 0x0002e20008000100 */
[----:B------:R1:W4:Y:S01]  /*0470*/  SYNCS.EXCH.64 URZ, [UR4+0x29808], UR6 ;  /* 0x0298080604ff75b2 */ /* 0x0003220008000100 */
[----:B------:R1:W1:Y:S01]  /*0480*/  SYNCS.EXCH.64 URZ, [UR4+0x29818], UR6 ;  /* 0x0298180604ff75b2 */ /* 0x0002620008000100 */
[----:B------:R-:W-:Y:S01]  /*0490*/  NOP ;  /* 0x0000000000007918 */ /* 0x000fe20000000000 */
.L_x_5:
[----:B------:R-:W-:Y:S01]  /*04a0*/  NOP ;  /* 0x0000000000007918 */ /* 0x000fe20000000000 */
[----:B------:R-:W-:Y:S05]  /*04b0*/  BRA.U !UP0, `(.L_x_6) ;  /* 0x00000001082c7547 */ /* 0x000fea000b800000 */
[----:B-1----:R-:W-:Y:S01]  /*04c0*/  R2UR UR4, R0 ;  /* 0x00000000000472ca */ /* 0x002fe200000e0000 */
[----:B------:R-:W-:Y:S02]  /*04d0*/  UPLOP3.LUT UP4, UPT, UPT, UPT, UPT, 0x80, 0x8 ;  /* 0x000000000008789c */ /* 0x000fe40003f8f070 */
[----:B------:R-:W-:Y:S02]  /*04e0*/  UPLOP3.LUT UP3, UPT, UPT, UPT, UPT, 0x40, 0x4 ;  /* 0x000000000004789c */ /* 0x000fe40003f6e870 */
[----:B------:R-:W-:Y:S02]  /*04f0*/  UPLOP3.LUT UP2, UPT, UPT, UPT, UPT, 0x80, 0x8 ;  /* 0x000000000008789c */ /* 0x000fe40003f4f070 */
[----:B------:R-:W-:-:S06]  /*0500*/  UPLOP3.LUT UP1, UPT, UPT, UPT, UPT, 0x80, 0x8 ;  /* 0x000000000008789c */ /* 0x000fcc0003f2f070 */
[----:B------:R-:W-:-:S09]  /*0510*/  UISETP.NE.AND UP0, UPT, UR4, 0x1, UPT ;  /* 0x000000010400788c */ /* 0x000fd2000bf05270 */
[----:B------:R-:W-:Y:S05]  /*0520*/  BRA.U UP0, `(.L_x_7) ;  /* 0x0000000100207547 */ /* 0x000fea000b800000 */
[----:B------:R-:W-:Y:S02]  /*0530*/  UPLOP3.LUT UP3, UPT, UPT, UPT, UPT, 0x40, 0x4 ;  /* 0x000000000004789c */ /* 0x000fe40003f6e870 */
[----:B------:R-:W-:Y:S02]  /*0540*/  UPLOP3.LUT UP2, UPT, UPT, UPT, UPT, 0x40, 0x4 ;  /* 0x000000000004789c */ /* 0x000fe40003f4e870 */
[----:B------:R-:W-:Y:S01]  /*0550*/  UPLOP3.LUT UP1, UPT, UPT, UPT, UPT, 0x40, 0x4 ;  /* 0x000000000004789c */ /* 0x000fe20003f2e870 */
[----:B------:R-:W-:Y:S05]  /*0560*/  BRA `(.L_x_7) ;  /* 0x0000000000107947 */ /* 0x000fea0003800000 */
.L_x_6:
[----:B------:R-:W-:Y:S02]  /*0570*/  UPLOP3.LUT UP4, UPT, UPT, UPT, UPT, 0x40, 0x4 ;  /* 0x000000000004789c */ /* 0x000fe40003f8e870 */
[----:B------:R-:W-:Y:S02]  /*0580*/  UPLOP3.LUT UP3, UPT, UPT, UPT, UPT, 0x80, 0x8 ;  /* 0x000000000008789c */ /* 0x000fe40003f6f070 */
[----:B------:R-:W-:Y:S02]  /*0590*/  UPLOP3.LUT UP2, UPT, UPT, UPT, UPT, 0x40, 0x4 ;  /* 0x000000000004789c */ /* 0x000fe40003f4e870 */
[----:B------:R-:W-:Y:S02]  /*05a0*/  UPLOP3.LUT UP1, UPT, UPT, UPT, UPT, 0x80, 0x8 ;  /* 0x000000000008789c */ /* 0x000fe40003f2f070 */
.L_x_7:
[----:B------:R-:W5:Y:S02]  /*05b0*/  SHFL.IDX PT, R5, R6, RZ, 0x1f ;  /* 0x00001fff06057589 */ /* 0x000f6400000e0000 */
[----:B-----5:R-:W-:-:S13]  /*05c0*/  ISETP.NE.AND P0, PT, R5, 0x1, PT ;  /* 0x000000010500780c */ /* 0x020fda0003f05270 */
[----:B------:R-:W-:Y:S05]  /*05d0*/  @P0 BRA `(.L_x_8) ;  /* 0x0000000000300947 */ /* 0x000fea0003800000 */
[----:B-1----:R-:W1:Y:S01]  /*05e0*/  S2UR UR4, SR_CgaCtaId ;  /* 0x00000000000479c3 */ /* 0x002e620000008800 */
[----:B------:R-:W-:Y:S01]  /*05f0*/  UMOV UR6, 0x400 ;  /* 0x0000040000067882 */ /* 0x000fe20000000000 */
[----:B------:R-:W-:Y:S01]  /*0600*/  UMOV UR5, 0x1 ;  /* 0x0000000100057882 */ /* 0x000fe20000000000 */
[----:B------:R-:W-:Y:S01]  /*0610*/  ELECT P0, URZ, PT ;  /* 0x0000000000ff782f */ /* 0x000fe20003800000 */
[----:B-1----:R-:W-:Y:S02]  /*0620*/  ULEA UR6, UR4, UR6, 0x18 ;  /* 0x0000000604067291 */ /* 0x002fe4000f8ec0ff */
[----:B------:R-:W-:-:S04]  /*0630*/  UIADD3 UR4, UPT, UPT, -UR5, 0x100000, URZ ;  /* 0x0010000005047890 */ /* 0x000fc8000fffe1ff */
[----:B------:R-:W-:Y:S02]  /*0640*/  USHF.L.U32 UR5, UR4, 0xb, URZ ;  /* 0x0000000b04057899 */ /* 0x000fe400080006ff */
[----:B------:R-:W-:Y:S01]  /*0650*/  USHF.L.U32 UR4, UR4, 0x1, URZ ;  /* 0x0000000104047899 */ /* 0x000fe200080006ff */
[----:B------:R-:W1:Y:S11]  /*0660*/  FENCE.VIEW.ASYNC.S ;  /* 0x00000000000073c6 */ /* 0x000e760000000000 */
[----:B-1----:R1:W1:Y:S01]  /*0670*/  SYNCS.EXCH.64 URZ, [UR6+0x29820], UR4 ;  /* 0x0298200406ff75b2 */ /* 0x0022620008000100 */
[----:B------:R1:W1:Y:S01]  /*0680*/  SYNCS.EXCH.64 URZ, [UR6+0x29828], UR4 ;  /* 0x0298280406ff75b2 */ /* 0x0002620008000100 */
[----:B------:R-:W-:Y:S01]  /*0690*/  NOP ;  /* 0x0000000000007918 */ /* 0x000fe20000000000 */
.L_x_8:
[----:B------:R-:W5:Y:S01]  /*06a0*/  SHFL.IDX PT, R5, R6, RZ, 0x1f ;  /* 0x00001fff06057589 */ /* 0x000f6200000e0000 */
[----:B------:R-:W-:Y:S01]  /*06b0*/  NOP ;  /* 0x0000000000007918 */ /* 0x000fe20000000000 */
[----:B-----5:R-:W-:-:S13]  /*06c0*/  ISETP.NE.AND P0, PT, R5, 0x2, PT ;  /* 0x000000020500780c */ /* 0x020fda0003f05270 */
[----:B------:R-:W-:Y:S05]  /*06d0*/  @P0 BRA `(.L_x_9) ;  /* 0x0000000000400947 */ /* 0x000fea0003800000 */
[----:B-1----:R-:W1:Y:S01]  /*06e0*/  S2UR UR4, SR_CgaCtaId ;  /* 0x00000000000479c3 */ /* 0x002e620000008800 */
[----:B------:R-:W-:Y:S01]  /*06f0*/  UMOV UR5, 0x400 ;  /* 0x0000040000057882 */ /* 0x000fe20000000000 */
[----:B------:R-:W-:Y:S01]  /*0700*/  UMOV UR8, 0x20 ;  /* 0x0000002000087882 */ /* 0x000fe20000000000 */
[----:B------:R-:W-:Y:S01]  /*0710*/  UMOV UR6, 0x100 ;  /* 0x0000010000067882 */ /* 0x000fe20000000000 */
[----:B------:R-:W-:-:S04]  /*0720*/  UIADD3 UR8, UPT, UPT, -UR8, 0x100000, URZ ;  /* 0x0010000008087890 */ /* 0x000fc8000fffe1ff */
[----:B------:R-:W-:Y:S02]  /*0730*/  USHF.L.U32 UR9, UR8, 0xb, URZ ;  /* 0x0000000b08097899 */ /* 0x000fe400080006ff */
[----:B------:R-:W-:Y:S02]  /*0740*/  USHF.L.U32 UR8, UR8, 0x1, URZ ;  /* 0x0000000108087899 */ /* 0x000fe400080006ff */
[----:B------:R-:W-:-:S04]  /*0750*/  UIADD3 UR6, UPT, UPT, -UR6, 0x100000, URZ ;  /* 0x0010000006067890 */ /* 0x000fc8000fffe1ff */
[----:B------:R-:W-:Y:S02]  /*0760*/  USHF.L.U32 UR7, UR6, 0xb, URZ ;  /* 0x0000000b06077899 */ /* 0x000fe400080006ff */
[----:B------:R-:W-:Y:S01]  /*0770*/  USHF.L.U32 UR6, UR6, 0x1, URZ ;  /* 0x0000000106067899 */ /* 0x000fe200080006ff */
[----:B------:R-:W-:Y:S01]  /*0780*/  ELECT P0, URZ, PT ;  /* 0x0000000000ff782f */ /* 0x000fe20003800000 */
[----:B-1----:R-:W-:Y:S01]  /*0790*/  ULEA UR4, UR4, UR5, 0x18 ;  /* 0x0000000504047291 */ /* 0x002fe2000f8ec0ff */
[----:B------:R-:W1:Y:S11]  /*07a0*/  FENCE.VIEW.ASYNC.S ;  /* 0x00000000000073c6 */ /* 0x000e760000000000 */
[----:B-1----:R1:W1:Y:S01]  /*07b0*/  SYNCS.EXCH.64 URZ, [UR4+0x29830], UR8 ;  /* 0x0298300804ff75b2 */ /* 0x0022620008000100 */
[----:B------:R1:W1:Y:S01]  /*07c0*/  SYNCS.EXCH.64 URZ, [UR4+0x29838], UR6 ;  /* 0x0298380604ff75b2 */ /* 0x0002620008000100 */
[----:B------:R-:W-:Y:S01]  /*07d0*/  NOP ;  /* 0x0000000000007918 */ /* 0x000fe20000000000 */
.L_x_9:
        /* <DEDUP_REMOVED lines=20> */
.L_x_10:
        /* <DEDUP_REMOVED lines=20> */
.L_x_11:
        /* <DEDUP_REMOVED lines=20> */
.L_x_12:
        /* <DEDUP_REMOVED lines=20> */
.L_x_13:
        /* <DEDUP_REMOVED lines=20> */
.L_x_14:
        /* <DEDUP_REMOVED lines=20> */
.L_x_15:
        /* <DEDUP_REMOVED lines=19> */
[----:B------:R1:W1:Y:S01]  /*1090*/  SYNCS.EXCH.64 URZ, [UR4+0x298a8], UR8 ;  /* 0x0298a80804ff75b2 */ /* 0x0002620008000100 */
[----:B------:R1:W1:Y:S01]  /*10a0*/  SYNCS.EXCH.64 URZ, [UR4+0x298b8], UR6 ;  /* 0x0298b80604ff75b2 */ /* 0x0002620008000100 */
[----:B------:R-:W-:Y:S01]  /*10b0*/  NOP ;  /* 0x0000000000007918 */ /* 0x000fe20000000000 */
.L_x_16:
[----:B------:R-:W5:Y:S01]  /*10c0*/  LDCU.64 UR62, c[0x0][0x380] ;  /* 0x00007000ff3e77ac */ /* 0x000f620008000a00 */
[----:B-1----:R-:W1:Y:S01]  /*10d0*/  S2UR UR6, SR_CTAID.X ;  /* 0x00000000000679c3 */ /* 0x002e620000002500 */
[----:B------:R-:W-:-:S07]  /*10e0*/  NOP ;  /* 0x0000000000007918 */ /* 0x000fce0000000000 */
[----:B------:R-:W2:Y:S08]  /*10f0*/  S2UR UR45, SR_CTAID.Y ;  /* 0x00000000002d79c3 */ /* 0x000eb00000002600 */
[----:B------:R-:W2:Y:S01]  /*1100*/  S2UR UR46, SR_CTAID.Z ;  /* 0x00000000002e79c3 */ /* 0x000ea20000002700 */
[----:B-----5:R-:W-:-:S04]  /*1110*/  UIADD3 UR4, UPT, UPT, UR62, 0x7f, URZ ;  /* 0x0000007f3e047890 */ /* 0x020fc8000fffe0ff */
[----:B------:R-:W-:Y:S02]  /*1120*/  USHF.R.S32.HI UR5, URZ, 0x1f, UR4 ;  /* 0x0000001fff057899 */ /* 0x000fe40008011404 */
[----:B-1----:R-:W-:Y:S02]  /*1130*/  USHF.L.U32 UR51, UR6, 0x7, URZ ;  /* 0x0000000706337899 */ /* 0x002fe400080006ff */
[----:B------:R-:W-:Y:S02]  /*1140*/  ULEA.HI UR4, UR5, UR4, URZ, 0x7 ;  /* 0x0000000405047291 */ /* 0x000fe4000f8f38ff */
[----:B------:R-:W-:Y:S02]  /*1150*/  ULOP3.LUT UR5, UR6, 0x1ffffff, URZ, 0xc0, !UPT ;  /* 0x01ffffff06057892 */ /* 0x000fe4000f8ec0ff */
[----:B------:R-:W-:Y:S02]  /*1160*/  USHF.R.S32.HI UR39, URZ, 0x7, UR4 ;  /* 0x00000007ff277899 */ /* 0x000fe40008011404 */
[----:B------:R-:W-:-:S02]  /*1170*/  UISETP.GE.U32.AND UP0, UPT, UR51, UR63, UPT ;  /* 0x0000003f3300728c */ /* 0x000fc4000bf06070 */
[----:B------:R-:W-:-:S05]  /*1180*/  MOV R5, UR5 ;  /* 0x0000000500057c02 */ /* 0x000fca0008000f00 */
[----:B------:R1:W-:Y:S01]  /*1190*/  STL [R1], R5 ;  /* 0x0000000501007387 */ /* 0x0003e20000100800 */
[----:B--234-:R-:W-:Y:S08]  /*11a0*/  BAR.SYNC.DEFER_BLOCKING 0x0 ;  /* 0x0000000000007b1d */ /* 0x01cff00000010000 */
[----:B------:R-:W-:Y:S01]  /*11b0*/  BAR.SYNC.DEFER_BLOCKING 0x0 ;  /* 0x0000000000007b1d */ /* 0x000fe20000010000 */
[----:B------:R-:W-:-:S13]  /*11c0*/  PLOP3.LUT P0, PT, PT, PT, UP0, 0x80, 0x8 ;  /* 0x000000000008781c */ /* 0x000fda0003f0f008 */
[----:B------:R-:W-:Y:S05]  /*11d0*/  @P0 EXIT ;  /* 0x000000000000094d */ /* 0x000fea0003800000 */
[----:B------:R-:W2:Y:S01]  /*11e0*/  LDCU UR4, c[0x0][0x390] ;  /* 0x00007200ff0477ac */ /* 0x000ea20008000800 */
[----:B-1----:R-:W-:Y:S01]  /*11f0*/  IADD3 R5, PT, PT, -R5, UR39, RZ ;  /* 0x0000002705057c10 */ /* 0x002fe2000fffe1ff */
[----:B------:R-:W1:Y:S04]  /*1200*/  LDCU.64 UR54, c[0x0][0x358] ;  /* 0x00006b00ff3677ac */ /* 0x000e680008000a00 */
[----:B--2---:R-:W-:-:S05]  /*1210*/  IMAD R6, R5, UR4, RZ ;  /* 0x0000000405067c24 */ /* 0x004fca000f8e02ff */
[----:B------:R2:W-:Y:S01]  /*1220*/  STL [R1+0x4], R6 ;  /* 0x0000040601007387 */ /* 0x0005e20000100800 */
[----:B------:R-:W-:-:S13]  /*1230*/  ISETP.GT.AND P0, PT, R6, RZ, PT ;  /* 0x000000ff0600720c */ /* 0x000fda0003f04270 */
[----:B-1----:R-:W-:Y:S05]  /*1240*/  @P0 BRA `(.L_x_17) ;  /* 0x0000000c00e00947 */ /* 0x002fea0003800000 */
[----:B------:R-:W1:Y:S01]  /*1250*/  LDC R14, c[0x0][0x360] ;  /* 0x0000d800ff0e7b82 */ /* 0x000e620000000800 */
[----:B------:R-:W3:Y:S01]  /*1260*/  LDCU.64 UR4, c[0x0][0x988] ;  /* 0x00013100ff0477ac */ /* 0x000ee20008000a00 */
[----:B------:R-:W-:Y:S01]  /*1270*/  MOV R4, 0x1380 ;  /* 0x0000138000047802 */ /* 0x000fe20000000f00 */
[----:B------:R-:W4:Y:S01]  /*1280*/  LDCU.64 UR6, c[0x0][0x9a0] ;  /* 0x00013400ff0677ac */ /* 0x000f220008000a00 */
[----:B------:R-:W5:Y:S01]  /*1290*/  LDCU UR8, c[0x0][0x990] ;  /* 0x00013200ff0877ac */ /* 0x000f620008000800 */
[----:B------:R-:W5:Y:S01]  /*12a0*/  LDCU UR9, c[0x0][0x9a8] ;  /* 0x00013500ff0977ac */ /* 0x000f620008000800 */
[----:B---3--:R-:W-:Y:S02]  /*12b0*/  UIMAD UR5, UR45, UR5, URZ ;  /* 0x000000052d0572a4 */ /* 0x008fe4000f8e02ff */
[----:B----4-:R-:W-:Y:S01]  /*12c0*/  UIMAD UR45, UR45, UR7, URZ ;  /* 0x000000072d2d72a4 */ /* 0x010fe2000f8e02ff */
[----:B-1----:R-:W-:Y:S01]  /*12d0*/  IMAD.IADD R0, R2, 0x1, R14 ;  /* 0x0000000102007824 */ /* 0x002fe200078e020e */
[----:B------:R-:W-:Y:S01]  /*12e0*/  UIMAD UR5, UR51, UR4, UR5 ;  /* 0x00000004330572a4 */ /* 0x000fe2000f8e0205 */
[----:B--2---:R-:W-:Y:S01]  /*12f0*/  LOP3.LUT R6, R14, 0xffff, RZ, 0xc0, !PT ;  /* 0x0000ffff0e067812 */ /* 0x004fe200078ec0ff */
[----:B------:R-:W-:Y:S01]  /*1300*/  UIMAD UR45, UR51, UR6, UR45 ;  /* 0x00000006332d72a4 */ /* 0x000fe2000f8e022d */
[----:B------:R-:W-:Y:S01]  /*1310*/  IMAD.MOV R0, RZ, RZ, -R0 ;  /* 0x000000ffff007224 */ /* 0x000fe200078e0a00 */
[----:B-----5:R-:W-:-:S02]  /*1320*/  UIMAD UR5, UR46, UR8, UR5 ;  /* 0x000000082e0572a4 */ /* 0x020fc4000f8e0205 */
[----:B------:R-:W-:Y:S02]  /*1330*/  UIMAD UR46, UR46, UR9, UR45 ;  /* 0x000000092e2e72a4 */ /* 0x000fe4000f8e022d */
[----:B------:R-:W-:-:S05]  /*1340*/  PRMT R0, R0, 0x7710, RZ ;  /* 0x0000771000007816 */ /* 0x000fca00000000ff */
[----:B------:R-:W-:-:S05]  /*1350*/  VIADD R0, R0, 0x27ff ;  /* 0x000027ff00007836 */ /* 0x000fca0000000000 */
[----:B------:R-:W-:Y:S02]  /*1360*/  LOP3.LUT R0, R0, 0xffff, RZ, 0xc0, !PT ;  /* 0x0000ffff00007812 */ /* 0x000fe400078ec0ff */
[----:B------:R-:W-:Y:S05]  /*1370*/  CALL.REL.NOINC `($__internal_3_$__cuda_sm20_div_u16) ;  /* 0x0000011000087944 */ /* 0x000fea0003c00000 */
[----:B------:R-:W-:Y:S01]  /*1380*/  LOP3.LUT R16, R16, 0x3, RZ, 0xc0, !PT ;  /* 0x0000000310107812 */ /* 0x000fe200078ec0ff */
[----:B------:R-:W1:Y:S01]  /*1390*/  LDCU UR4, c[0x0][0x388] ;  /* 0x00007100ff0477ac */ /* 0x000e620008000800 */
[----:B------:R-:W-:Y:S01]  /*13a0*/  BSSY.RECONVERGENT B1, `(.L_x_18) ;  /* 0x000001d000017945 */ /* 0x000fe20003800200 */
[----:B------:R-:W-:Y:S01]  /*13b0*/  IMAD.MOV.U32 R6, RZ, RZ, R2 ;  /* 0x000000ffff067224 */ /* 0x000fe200078e0002 */
[----:B------:R-:W-:-:S13]  /*13c0*/  ISETP.NE.AND P0, PT, R16, 0x2, PT ;  /* 0x000000021000780c */ /* 0x000fda0003f05270 */
[----:B------:R-:W-:Y:S05]  /*13d0*/  @!P0 BRA `(.L_x_19) ;  /* 0x0000000000648947 */ /* 0x000fea0003800000 */
[----:B------:R-:W2:Y:S01]  /*13e0*/  LDC R5, c[0x0][0x384] ;  /* 0x0000e100ff057b82 */ /* 0x000ea20000000800 */
[----:B------:R-:W-:Y:S01]  /*13f0*/  HFMA2 R7, -RZ, RZ, 0, 0 ;  /* 0x00000000ff077431 */ /* 0x000fe200000001ff */
[----:B------:R-:W-:-:S07]  /*1400*/  MOV R6, R2 ;  /* 0x0000000200067202 */ /* 0x000fce0000000f00 */
.L_x_22:
[----:B------:R-:W-:Y:S01]  /*1410*/  LOP3.LUT R3, R6, 0x7f, RZ, 0xc0, !PT ;  /* 0x0000007f06037812 */ /* 0x000fe200078ec0ff */
[----:B------:R-:W-:Y:S01]  /*1420*/  VIADD R7, R7, 0x1 ;  /* 0x0000000107077836 */ /* 0x000fe20000000000 */
[----:B------:R-:W-:Y:S03]  /*1430*/  BSSY.RECONVERGENT B0, `(.L_x_20) ;  /* 0x0000011000007945 */ /* 0x000fe60003800200 */
[----:B------:R-:W-:Y:S01]  /*1440*/  VIADD R4, R3, UR51 ;  /* 0x0000003303047c36 */ /* 0x000fe20008000000 */
[----:B------:R-:W-:Y:S04]  /*1450*/  LOP3.LUT R0, R7, R16, RZ, 0x3c, !PT ;  /* 0x0000001007007212 */ /* 0x000fe800078e3cff */
[----:B--2---:R-:W-:Y:S02]  /*1460*/  ISETP.GE.U32.AND P0, PT, R4, R5, PT ;  /* 0x000000050400720c */ /* 0x004fe40003f06070 */
[----:B------:R-:W-:Y:S11]  /*1470*/  ISETP.NE.AND P2, PT, R0, 0x2, PT ;  /* 0x000000020000780c */ /* 0x000ff60003f45270 */
[----:B------:R-:W-:Y:S05]  /*1480*/  @P0 BRA `(.L_x_21) ;  /* 0x00000000002c0947 */ /* 0x000fea0003800000 */
[----:B------:R-:W-:Y:S04]  /*1490*/  SHF.R.U32.HI R0, RZ, 0x7, R6 ;  /* 0x00000007ff007819 */ /* 0x000fe80000011606 */
[----:B-1----:R-:W-:Y:S11]  /*14a0*/  ISETP.GE.AND P0, PT, R0, UR4, PT ;  /* 0x0000000400007c0c */ /* 0x002ff6000bf06270 */
[----:B------:R-:W-:Y:S02]  /*14b0*/  @!UPT UIADD3 URZ, UPT, UPT, URZ, URZ, URZ ;  /* 0x000000fffffff290 */ /* 0x000fe4000fffe0ff */
[----:B------:R-:W1:Y:S08]  /*14c0*/  @!P0 LDC R4, c[0x0][0x988] ;  /* 0x00026200ff048b82 */ /* 0x000e700000000800 */
[----:B------:R-:W2:Y:S01]  /*14d0*/  @!P0 LDC.64 R8, c[0x0][0x980] ;  /* 0x00026000ff088b82 */ /* 0x000ea20000000a00 */
[----:B-1----:R-:W-:Y:S05]  /*14e0*/  @!P0 IMAD R0, R3, R4, R0 ;  /* 0x0000000403008224 */ /* 0x002fea00078e0200 */
[C---:B------:R-:W-:Y:S04]  /*14f0*/  @!P0 IADD3 R3, P1, PT, R0.reuse, UR5, RZ ;  /* 0x0000000500038c10 */ /* 0x040fe8000ff3e0ff */
[----:B------:R-:W-:Y:S02]  /*1500*/  @!P0 LEA.HI.X.SX32 R0, R0, RZ, 0x1, P1 ;  /* 0x000000ff00008211 */ /* 0x000fe400008f0eff */
[C---:B--2---:R-:W-:Y:S04]  /*1510*/  @!P0 LEA R8, P1, R3.reuse, R8, 0x1 ;  /* 0x0000000803088211 */ /* 0x044fe800078208ff */
[----:B------:R-:W-:Y:S05]  /*1520*/  @!P0 LEA.HI.X R9, R3, R9, R0, 0x1, P1 ;  /* 0x0000000903098211 */ /* 0x000fea00008f0c00 */
[----:B------:R2:W-:Y:S04]  /*1530*/  @!P0 STG.E.U16 desc[UR54][R8.64], RZ ;  /* 0x000000ff08008986 */ /* 0x0005e8000c101536 */
.L_x_21:
[----:B-1----:R-:W-:Y:S05]  /*1540*/  BSYNC.RECONVERGENT B0 ;  /* 0x0000000000007941 */ /* 0x002fea0003800200 */
.L_x_20:
[----:B------:R-:W-:Y:S01]  /*1550*/  IADD3 R6, PT, PT, R14, R6, RZ ;  /* 0x000000060e067210 */ /* 0x000fe20007ffe0ff */
[----:B------:R-:W-:Y:S06]  /*1560*/  @P2 BRA `(.L_x_22) ;  /* 0xfffffffc00a82947 */ /* 0x000fec000383ffff */
.L_x_19:
[----:B-1----:R-:W-:Y:S05]  /*1570*/  BSYNC.RECONVERGENT B1 ;  /* 0x0000000000017941 */ /* 0x002fea0003800200 */
.L_x_18:
[----:B------:R-:W1:Y:S01]  /*1580*/  LDC R17, c[0x0][0x384] ;  /* 0x0000e100ff117b82 */ /* 0x000e620000000800 */
[----:B------:R-:W-:Y:S01]  /*1590*/  BSSY.RECONVERGENT B1, `(.L_x_23) ;  /* 0x0000052000017945 */ /* 0x000fe20003800200 */
[C---:B------:R-:W-:Y:S01]  /*15a0*/  LEA R5, R14.reuse, R6, 0x1 ;  /* 0x000000060e057211 */ /* 0x040fe200078e08ff */
[C---:B------:R-:W-:Y:S01]  /*15b0*/  IMAD R4, R14.reuse, 0x3, R6 ;  /* 0x000000030e047824 */ /* 0x040fe200078e0206 */
[----:B------:R-:W-:Y:S01]  /*15c0*/  SHF.L.U32 R15, R14, 0x2, RZ ;  /* 0x000000020e0f7819 */ /* 0x000fe200000006ff */
[----:B------:R-:W3:Y:S01]  /*15d0*/  LDCU UR4, c[0x0][0x388] ;  /* 0x00007100ff0477ac */ /* 0x000ee20008000800 */
[----:B------:R-:W-:-:S07]  /*15e0*/  IADD3 R3, PT, PT, R6, R14, RZ ;  /* 0x0000000e06037210 */ /* 0x000fce0007ffe0ff */
.L_x_32:
[----:B------:R-:W-:Y:S01]  /*15f0*/  LOP3.LUT R7, R6, 0x7f, RZ, 0xc0, !PT ;  /* 0x0000007f06077812 */ /* 0x000fe200078ec0ff */
[----:B------:R-:W-:Y:S01]  /*1600*/  BSSY.RECONVERGENT B0, `(.L_x_24) ;  /* 0x0000018000007945 */ /* 0x000fe20003800200 */
[----:B--234-:R-:W-:Y:S02]  /*1610*/  LOP3.LUT R9, R3, 0x7f, RZ, 0xc0, !PT ;  /* 0x0000007f03097812 */ /* 0x01cfe400078ec0ff */
[----:B------:R-:W-:Y:S01]  /*1620*/  LOP3.LUT R10, R5, 0x7f, RZ, 0xc0, !PT ;  /* 0x0000007f050a7812 */ /* 0x000fe200078ec0ff */
[----:B-1----:R-:W-:Y:S01]  /*1630*/  VIADD R13, R7, UR51 ;  /* 0x00000033070d7c36 */ /* 0x002fe20008000000 */
[----:B------:R-:W-:Y:S01]  /*1640*/  LOP3.LUT R11, R4, 0x7f, RZ, 0xc0, !PT ;  /* 0x0000007f040b7812 */ /* 0x000fe200078ec0ff */
[----:B------:R-:W-:Y:S02]  /*1650*/  VIADD R12, R9, UR51 ;  /* 0x00000033090c7c36 */ /* 0x000fe40008000000 */
[----:B------:R-:W-:Y:S01]  /*1660*/  VIADD R8, R10, UR51 ;  /* 0x000000330a087c36 */ /* 0x000fe20008000000 */
[-C--:B-1----:R-:W-:Y:S01]  /*1670*/  ISETP.GE.U32.AND P0, PT, R13, R17.reuse, PT ;  /* 0x000000110d00720c */ /* 0x082fe20003f06070 */
[----:B------:R-:W-:Y:S01]  /*1680*/  VIADD R0, R11, UR51 ;  /* 0x000000330b007c36 */ /* 0x000fe20008000000 */
[-C--:B------:R-:W-:Y:S02]  /*1690*/  ISETP.GE.U32.AND P4, PT, R12, R17.reuse, PT ;  /* 0x000000110c00720c */ /* 0x080fe40003f86070 */
[-C--:B------:R-:W-:Y:S02]  /*16a0*/  ISETP.GE.U32.AND P2, PT, R8, R17.reuse, PT ;  /* 0x000000110800720c */ /* 0x080fe40003f46070 */
[----:B------:R-:W-:Y:S07]  /*16b0*/  ISETP.GE.U32.AND P1, PT, R0, R17, PT ;  /* 0x000000110000720c */ /* 0x000fee0003f26070 */
[----:B------:R-:W-:Y:S06]  /*16c0*/  @P0 BRA `(.L_x_25) ;  /* 0x00000000002c0947 */ /* 0x000fec0003800000 */
[----:B------:R-:W-:Y:S04]  /*16d0*/  SHF.R.U32.HI R0, RZ, 0x7, R6 ;  /* 0x00000007ff007819 */ /* 0x000fe80000011606 */
[----:B---3--:R-:W-:Y:S11]  /*16e0*/  ISETP.GE.AND P0, PT, R0, UR4, PT ;  /* 0x0000000400007c0c */ /* 0x008ff6000bf06270 */
        /* <DEDUP_REMOVED lines=9> */
.L_x_25:
[----:B---3--:R-:W-:Y:S05]  /*1780*/  BSYNC.RECONVERGENT B0 ;  /* 0x0000000000007941 */ /* 0x008fea0003800200 */
.L_x_24:
[----:B------:R-:W-:Y:S04]  /*1790*/  BSSY.RECONVERGENT B0, `(.L_x_26) ;  /* 0x000000d000007945 */ /* 0x000fe80003800200 */
[----:B------:R-:W-:Y:S05]  /*17a0*/  @P4 BRA `(.L_x_27) ;  /* 0x00000000002c4947 */ /* 0x000fea0003800000 */
[----:B------:R-:W-:Y:S04]  /*17b0*/  SHF.R.U32.HI R0, RZ, 0x7, R3 ;  /* 0x00000007ff007819 */ /* 0x000fe80000011603 */
[----:B------:R-:W-:Y:S11]  /*17c0*/  ISETP.GE.AND P0, PT, R0, UR4, PT ;  /* 0x0000000400007c0c */ /* 0x000ff6000bf06270 */
[----:B------:R-:W-:Y:S02]  /*17d0*/  @!UPT UIADD3 URZ, UPT, UPT, URZ, URZ, URZ ;  /* 0x000000fffffff290 */ /* 0x000fe4000fffe0ff */
[----:B------:R-:W2:Y:S08]  /*17e0*/  @!P0 LDC R7, c[0x0][0x988] ;  /* 0x00026200ff078b82 */ /* 0x000eb00000000800 */
[----:B-1----:R-:W1:Y:S01]  /*17f0*/  @!P0 LDC.64 R12, c[0x0][0x980] ;  /* 0x00026000ff0c8b82 */ /* 0x002e620000000a00 */
[----:B--2---:R-:W-:Y:S05]  /*1800*/  @!P0 IMAD R0, R9, R7, R0 ;  /* 0x0000000709008224 */ /* 0x004fea00078e0200 */
[C---:B------:R-:W-:Y:S04]  /*1810*/  @!P0 IADD3 R7, P3, PT, R0.reuse, UR5, RZ ;  /* 0x0000000500078c10 */ /* 0x040fe8000ff7e0ff */
[----:B------:R-:W-:Y:S02]  /*1820*/  @!P0 LEA.HI.X.SX32 R0, R0, RZ, 0x1, P3 ;  /* 0x000000ff00008211 */ /* 0x000fe400018f0eff */
[C---:B-1----:R-:W-:Y:S04]  /*1830*/  @!P0 LEA R12, P3, R7.reuse, R12, 0x1 ;  /* 0x0000000c070c8211 */ /* 0x042fe800078608ff */
[----:B------:R-:W-:Y:S05]  /*1840*/  @!P0 LEA.HI.X R13, R7, R13, R0, 0x1, P3 ;  /* 0x0000000d070d8211 */ /* 0x000fea00018f0c00 */
[----:B------:R2:W-:Y:S04]  /*1850*/  @!P0 STG.E.U16 desc[UR54][R12.64], RZ ;  /* 0x000000ff0c008986 */ /* 0x0005e8000c101536 */
.L_x_27:
[----:B------:R-:W-:Y:S05]  /*1860*/  BSYNC.RECONVERGENT B0 ;  /* 0x0000000000007941 */ /* 0x000fea0003800200 */
.L_x_26:
[----:B------:R-:W-:Y:S04]  /*1870*/  BSSY.RECONVERGENT B0, `(.L_x_28) ;  /* 0x000000d000007945 */ /* 0x000fe80003800200 */
[----:B------:R-:W-:Y:S05]  /*1880*/  @P2 BRA `(.L_x_29) ;  /* 0x00000000002c2947 */ /* 0x000fea0003800000 */
[----:B------:R-:W-:Y:S04]  /*1890*/  SHF.R.U32.HI R0, RZ, 0x7, R5 ;  /* 0x00000007ff007819 */ /* 0x000fe80000011605 */
[----:B------:R-:W-:Y:S11]  /*18a0*/  ISETP.GE.AND P0, PT, R0, UR4, PT ;  /* 0x0000000400007c0c */ /* 0x000ff6000bf06270 */
[----:B------:R-:W-:Y:S02]  /*18b0*/  @!UPT UIADD3 URZ, UPT, UPT, URZ, URZ, URZ ;  /* 0x000000fffffff290 */ /* 0x000fe4000fffe0ff */
[----:B------:R-:W3:Y:S08]  /*18c0*/  @!P0 LDC R7, c[0x0][0x988] ;  /* 0x00026200ff078b82 */ /* 0x000ef00000000800 */
[----:B------:R-:W4:Y:S01]  /*18d0*/  @!P0 LDC.64 R8, c[0x0][0x980] ;  /* 0x00026000ff088b82 */ /* 0x000f220000000a00 */
[----:B---3--:R-:W-:Y:S05]  /*18e0*/  @!P0 IMAD R0, R10, R7, R0 ;  /* 0x000000070a008224 */ /* 0x008fea00078e0200 */
[C---:B------:R-:W-:Y:S04]  /*18f0*/  @!P0 IADD3 R7, P2, PT, R0.reuse, UR5, RZ ;  /* 0x0000000500078c10 */ /* 0x040fe8000ff5e0ff */
[----:B------:R-:W-:Y:S02]  /*1900*/  @!P0 LEA.HI.X.SX32 R0, R0, RZ, 0x1, P2 ;  /* 0x000000ff00008211 */ /* 0x000fe400010f0eff */
[C---:B----4-:R-:W-:Y:S04]  /*1910*/  @!P0 LEA R8, P2, R7.reuse, R8, 0x1 ;  /* 0x0000000807088211 */ /* 0x050fe800078408ff */
[----:B------:R-:W-:Y:S05]  /*1920*/  @!P0 LEA.HI.X R9, R7, R9, R0, 0x1, P2 ;  /* 0x0000000907098211 */ /* 0x000fea00010f0c00 */
[----:B------:R3:W-:Y:S04]  /*1930*/  @!P0 STG.E.U16 desc[UR54][R8.64], RZ ;  /* 0x000000ff08008986 */ /* 0x0007e8000c101536 */
.L_x_29:
[----:B------:R-:W-:Y:S05]  /*1940*/  BSYNC.RECONVERGENT B0 ;  /* 0x0000000000007941 */ /* 0x000fea0003800200 */
.L_x_28:
[----:B------:R-:W-:Y:S01]  /*1950*/  IADD3 R7, PT, PT, R14, R6, R14 ;  /* 0x000000060e077210 */ /* 0x000fe20007ffe00e */
[----:B------:R-:W-:Y:S04]  /*1960*/  BSSY.RECONVERGENT B0, `(.L_x_30) ;  /* 0x000000d000007945 */ /* 0x000fe80003800200 */
[----:B------:R-:W-:Y:S05]  /*1970*/  @P1 BRA `(.L_x_31) ;  /* 0x00000000002c1947 */ /* 0x000fea0003800000 */
[----:B------:R-:W-:Y:S04]  /*1980*/  SHF.R.U32.HI R0, RZ, 0x7, R4 ;  /* 0x00000007ff007819 */ /* 0x000fe80000011604 */
[----:B------:R-:W-:Y:S11]  /*1990*/  ISETP.GE.AND P0, PT, R0, UR4, PT ;  /* 0x0000000400007c0c */ /* 0x000ff6000bf06270 */
[----:B------:R-:W-:Y:S02]  /*19a0*/  @!UPT UIADD3 URZ, UPT, UPT, URZ, URZ, URZ ;  /* 0x000000fffffff290 */ /* 0x000fe4000fffe0ff */
[----:B------:R-:W4:Y:S08]  /*19b0*/  @!P0 LDC R6, c[0x0][0x988] ;  /* 0x00026200ff068b82 */ /* 0x000f300000000800 */
[----:B---3--:R-:W3:Y:S01]  /*19c0*/  @!P0 LDC.64 R8, c[0x0][0x980] ;  /* 0x00026000ff088b82 */ /* 0x008ee20000000a00 */
[----:B----4-:R-:W-:Y:S05]  /*19d0*/  @!P0 IMAD R0, R11, R6, R0 ;  /* 0x000000060b008224 */ /* 0x010fea00078e0200 */
[C---:B------:R-:W-:Y:S04]  /*19e0*/  @!P0 IADD3 R6, P1, PT, R0.reuse, UR5, RZ ;  /* 0x0000000500068c10 */ /* 0x040fe8000ff3e0ff */
[----:B------:R-:W-:Y:S02]  /*19f0*/  @!P0 LEA.HI.X.SX32 R0, R0, RZ, 0x1, P1 ;  /* 0x000000ff00008211 */ /* 0x000fe400008f0eff */
[C---:B---3--:R-:W-:Y:S04]  /*1a00*/  @!P0 LEA R8, P1, R6.reuse, R8, 0x1 ;  /* 0x0000000806088211 */ /* 0x048fe800078208ff */
[----:B------:R-:W-:Y:S05]  /*1a10*/  @!P0 LEA.HI.X R9, R6, R9, R0, 0x1, P1 ;  /* 0x0000000906098211 */ /* 0x000fea00008f0c00 */
[----:B------:R4:W-:Y:S04]  /*1a20*/  @!P0 STG.E.U16 desc[UR54][R8.64], RZ ;  /* 0x000000ff08008986 */ /* 0x0009e8000c101536 */
.L_x_31:
[----:B------:R-:W-:Y:S05]  /*1a30*/  BSYNC.RECONVERGENT B0 ;  /* 0x0000000000007941 */ /* 0x000fea0003800200 */
.L_x_30:
[----:B------:R-:W-:Y:S01]  /*1a40*/  IADD3 R6, PT, PT, R14, R7, R14 ;  /* 0x000000070e067210 */ /* 0x000fe20007ffe00e */
[C---:B------:R-:W-:Y:S01]  /*1a50*/  IMAD.IADD R5, R15.reuse, 0x1, R5 ;  /* 0x000000010f057824 */ /* 0x040fe200078e0205 */
[C---:B------:R-:W-:Y:S01]  /*1a60*/  IADD3 R4, PT, PT, R15.reuse, R4, RZ ;  /* 0x000000040f047210 */ /* 0x040fe20007ffe0ff */
[----:B------:R-:W-:Y:S01]  /*1a70*/  IMAD.IADD R3, R15, 0x1, R3 ;  /* 0x000000010f037824 */ /* 0x000fe200078e0203 */
[----:B------:R-:W-:Y:S11]  /*1a80*/  ISETP.GE.U32.AND P0, PT, R6, 0x2800, PT ;  /* 0x000028000600780c */ /* 0x000ff60003f06070 */
[----:B------:R-:W-:Y:S02]  /*1a90*/  @!UPT UIADD3 URZ, UPT, UPT, URZ, URZ, URZ ;  /* 0x000000fffffff290 */ /* 0x000fe4000fffe0ff */
[----:B------:R-:W-:Y:S05]  /*1aa0*/  @!P0 BRA `(.L_x_32) ;  /* 0xfffffff800d08947 */ /* 0x000fea000383ffff */
[----:B------:R-:W-:Y:S05]  /*1ab0*/  BSYNC.RECONVERGENT B1 ;  /* 0x0000000000017941 */ /* 0x000fea0003800200 */
.L_x_23:
[----:B------:R-:W-:Y:S01]  /*1ac0*/  ISETP.NE.AND P0, PT, R16, 0x2, PT ;  /* 0x000000021000780c */ /* 0x000fe20003f05270 */
[----:B------:R-:W1:Y:S01]  /*1ad0*/  LDCU UR4, c[0x0][0x38c] ;  /* 0x00007180ff0477ac */ /* 0x000e620008000800 */
[----:B------:R-:W-:Y:S11]  /*1ae0*/  BSSY.RECONVERGENT B1, `(.L_x_33) ;  /* 0x000001a000017945 */ /* 0x000ff60003800200 */
[----:B------:R-:W-:Y:S05]  /*1af0*/  @!P0 BRA `(.L_x_34) ;  /* 0x0000000000608947 */ /* 0x000fea0003800000 */
[----:B------:R-:W1:Y:S01]  /*1b00*/  LDC R5, c[0x0][0x384] ;  /* 0x0000e100ff057b82 */ /* 0x000e620000000800 */
[----:B---34-:R-:W-:-:S07]  /*1b10*/  HFMA2 R8, -RZ, RZ, 0, 0 ;  /* 0x00000000ff087431 */ /* 0x018fce00000001ff */
.L_x_37:
[----:B------:R-:W-:Y:S01]  /*1b20*/  LOP3.LUT R3, R2, 0x7f, RZ, 0xc0, !PT ;  /* 0x0000007f02037812 */ /* 0x000fe200078ec0ff */
[----:B------:R-:W-:Y:S01]  /*1b30*/  VIADD R8, R8, 0x1 ;  /* 0x0000000108087836 */ /* 0x000fe20000000000 */
[----:B------:R-:W-:Y:S03]  /*1b40*/  BSSY.RECONVERGENT B0, `(.L_x_35) ;  /* 0x0000011000007945 */ /* 0x000fe60003800200 */
[----:B------:R-:W-:Y:S01]  /*1b50*/  VIADD R4, R3, UR51 ;  /* 0x0000003303047c36 */ /* 0x000fe20008000000 */
[----:B------:R-:W-:Y:S04]  /*1b60*/  LOP3.LUT R0, R8, R16, RZ, 0x3c, !PT ;  /* 0x0000001008007212 */ /* 0x000fe800078e3cff */
[----:B-1----:R-:W-:Y:S02]  /*1b70*/  ISETP.GE.U32.AND P0, PT, R4, R5, PT ;  /* 0x000000050400720c */ /* 0x002fe40003f06070 */
[----:B------:R-:W-:Y:S11]  /*1b80*/  ISETP.NE.AND P2, PT, R0, 0x2, PT ;  /* 0x000000020000780c */ /* 0x000ff60003f45270 */
[----:B------:R-:W-:Y:S05]  /*1b90*/  @P0 BRA `(.L_x_36) ;  /* 0x00000000002c0947 */ /* 0x000fea0003800000 */
[----:B------:R-:W-:Y:S04]  /*1ba0*/  SHF.R.U32.HI R0, RZ, 0x7, R2 ;  /* 0x00000007ff007819 */ /* 0x000fe80000011602 */
[----:B------:R-:W-:Y:S11]  /*1bb0*/  ISETP.GE.AND P0, PT, R0, UR4, PT ;  /* 0x0000000400007c0c */ /* 0x000ff6000bf06270 */
[----:B------:R-:W-:Y:S02]  /*1bc0*/  @!UPT UIADD3 URZ, UPT, UPT, URZ, URZ, URZ ;  /* 0x000000fffffff290 */ /* 0x000fe4000fffe0ff */
[----:B------:R-:W1:Y:S08]  /*1bd0*/  @!P0 LDC R4, c[0x0][0x9a0] ;  /* 0x00026800ff048b82 */ /* 0x000e700000000800 */
[----:B------:R-:W3:Y:S01]  /*1be0*/  @!P0 LDC.64 R6, c[0x0][0x998] ;  /* 0x00026600ff068b82 */ /* 0x000ee20000000a00 */
[----:B-1----:R-:W-:Y:S05]  /*1bf0*/  @!P0 IMAD R0, R3, R4, R0 ;  /* 0x0000000403008224 */ /* 0x002fea00078e0200 */
[C---:B------:R-:W-:Y:S04]  /*1c00*/  @!P0 IADD3 R3, P1, PT, R0.reuse, UR46, RZ ;  /* 0x0000002e00038c10 */ /* 0x040fe8000ff3e0ff */
[----:B------:R-:W-:Y:S02]  /*1c10*/  @!P0 LEA.HI.X.SX32 R0, R0, RZ, 0x1, P1 ;  /* 0x000000ff00008211 */ /* 0x000fe400008f0eff */
[C---:B---3--:R-:W-:Y:S04]  /*1c20*/  @!P0 LEA R6, P1, R3.reuse, R6, 0x1 ;  /* 0x0000000603068211 */ /* 0x048fe800078208ff */
[----:B------:R-:W-:Y:S05]  /*1c30*/  @!P0 LEA.HI.X R7, R3, R7, R0, 0x1, P1 ;  /* 0x0000000703078211 */ /* 0x000fea00008f0c00 */
[----:B------:R1:W-:Y:S04]  /*1c40*/  @!P0 STG.E.U16 desc[UR54][R6.64], RZ ;  /* 0x000000ff06008986 */ /* 0x0003e8000c101536 */
.L_x_36:
[----:B------:R-:W-:Y:S05]  /*1c50*/  BSYNC.RECONVERGENT B0 ;  /* 0x0000000000007941 */ /* 0x000fea0003800200 */
.L_x_35:
[----:B------:R-:W-:Y:S01]  /*1c60*/  IADD3 R2, PT, PT, R14, R2, RZ ;  /* 0x000000020e027210 */ /* 0x000fe20007ffe0ff */
[----:B------:R-:W-:Y:S06]  /*1c70*/  @P2 BRA `(.L_x_37) ;  /* 0xfffffffc00a82947 */ /* 0x000fec000383ffff */
.L_x_34:
[----:B-1----:R-:W-:Y:S05]  /*1c80*/  BSYNC.RECONVERGENT B1 ;  /* 0x0000000000017941 */ /* 0x002fea0003800200 */
.L_x_33:
[----:B------:R-:W1:Y:S01]  /*1c90*/  LDC R11, c[0x0][0x384] ;  /* 0x0000e100ff0b7b82 */ /* 0x000e620000000800 */
[----:B------:R-:W-:Y:S01]  /*1ca0*/  BSSY.RECONVERGENT B1, `(.L_x_38) ;  /* 0x0000051000017945 */ /* 0x000fe20003800200 */
[C---:B------:R-:W-:Y:S01]  /*1cb0*/  LEA R5, R14.reuse, R2, 0x1 ;  /* 0x000000020e057211 */ /* 0x040fe200078e08ff */
[----:B------:R-:W-:Y:S01]  /*1cc0*/  IMAD R4, R14, 0x3, R2 ;  /* 0x000000030e047824 */ /* 0x000fe200078e0202 */
[----:B------:R-:W-:Y:S01]  /*1cd0*/  IADD3 R3, PT, PT, R2, R14, RZ ;  /* 0x0000000e02037210 */ /* 0x000fe20007ffe0ff */
[----:B------:R-:W1:Y:S06]  /*1ce0*/  LDCU UR4, c[0x0][0x38c] ;  /* 0x00007180ff0477ac */ /* 0x000e6c0008000800 */
.L_x_47:
[----:B----4-:R-:W-:Y:S01]  /*1cf0*/  LOP3.LUT R6, R2, 0x7f, RZ, 0xc0, !PT ;  /* 0x0000007f02067812 */ /* 0x010fe200078ec0ff */
[----:B------:R-:W-:Y:S01]  /*1d00*/  BSSY.RECONVERGENT B0, `(.L_x_39) ;  /* 0x0000018000007945 */ /* 0x000fe20003800200 */
[----:B---34-:R-:W-:Y:S02]  /*1d10*/  LOP3.LUT R8, R3, 0x7f, RZ, 0xc0, !PT ;  /* 0x0000007f03087812 */ /* 0x018fe400078ec0ff */
[----:B------:R-:W-:Y:S01]  /*1d20*/  LOP3.LUT R9, R5, 0x7f, RZ, 0xc0, !PT ;  /* 0x0000007f05097812 */ /* 0x000fe200078ec0ff */
[----:B-12---:R-:W-:Y:S01]  /*1d30*/  VIADD R13, R6, UR51 ;  /* 0x00000033060d7c36 */ /* 0x006fe20008000000 */
        /* <DEDUP_REMOVED lines=10> */
[----:B------:R-:W-:Y:S11]  /*1de0*/  ISETP.GE.AND P0, PT, R0, UR4, PT ;  /* 0x0000000400007c0c */ /* 0x000ff6000bf06270 */
        /* <DEDUP_REMOVED lines=9> */
.L_x_40:
[----:B------:R-:W-:Y:S05]  /*1e80*/  BSYNC.RECONVERGENT B0 ;  /* 0x0000000000007941 */ /* 0x000fea0003800200 */
.L_x_39:
        /* <DEDUP_REMOVED lines=13> */
.L_x_42:
[----:B------:R-:W-:Y:S05]  /*1f60*/  BSYNC.RECONVERGENT B0 ;  /* 0x0000000000007941 */ /* 0x000fea0003800200 */
.L_x_41:
[----:B------:R-:W-:Y:S04]  /*1f70*/  BSSY.RECONVERGENT B0, `(.L_x_43) ;  /* 0x000000d000007945 */ /* 0x000fe80003800200 */
[----:B------:R-:W-:Y:S05]  /*1f80*/  @P2 BRA `(.L_x_44) ;  /* 0x00000000002c2947 */ /* 0x000fea0003800000 */
[----:B------:R-:W-:Y:S04]  /*1f90*/  SHF.R.U32.HI R0, RZ, 0x7, R5 ;  /* 0x00000007ff007819 */ /* 0x000fe80000011605 */
[----:B------:R-:W-:Y:S11]  /*1fa0*/  ISETP.GE.AND P0, PT, R0, UR4, PT ;  /* 0x0000000400007c0c */ /* 0x000ff6000bf06270 */
[----:B------:R-:W-:Y:S02]  /*1fb0*/  @!UPT UIADD3 URZ, UPT, UPT, URZ, URZ, URZ ;  /* 0x000000fffffff290 */ /* 0x000fe4000fffe0ff */
[----:B------:R-:W3:Y:S08]  /*1fc0*/  @!P0 LDC R6, c[0x0][0x9a0] ;  /* 0x00026800ff068b82 */ /* 0x000ef00000000800 */
[----:B-12---:R-:W1:Y:S01]  /*1fd0*/  @!P0 LDC.64 R12, c[0x0][0x998] ;  /* 0x00026600ff0c8b82 */ /* 0x006e620000000a00 */
[----:B---3--:R-:W-:Y:S05]  /*1fe0*/  @!P0 IMAD R0, R9, R6, R0 ;  /* 0x0000000609008224 */ /* 0x008fea00078e0200 */
[C---:B------:R-:W-:Y:S04]  /*1ff0*/  @!P0 IADD3 R6, P2, PT, R0.reuse, UR46, RZ ;  /* 0x0000002e00068c10 */ /* 0x040fe8000ff5e0ff */
[----:B------:R-:W-:Y:S02]  /*2000*/  @!P0 LEA.HI.X.SX32 R0, R0, RZ, 0x1, P2 ;  /* 0x000000ff00008211 */ /* 0x000fe400010f0eff */
[C---:B-1----:R-:W-:Y:S04]  /*2010*/  @!P0 LEA R12, P2, R6.reuse, R12, 0x1 ;  /* 0x0000000c060c8211 */ /* 0x042fe800078408ff */
[----:B------:R-:W-:Y:S05]  /*2020*/  @!P0 LEA.HI.X R13, R6, R13, R0, 0x1, P2 ;  /* 0x0000000d060d8211 */ /* 0x000fea00010f0c00 */
[----:B------:R3:W-:Y:S04]  /*2030*/  @!P0 STG.E.U16 desc[UR54][R12.64], RZ ;  /* 0x000000ff0c008986 */ /* 0x0007e8000c101536 */
.L_x_44:
[----:B------:R-:W-:Y:S05]  /*2040*/  BSYNC.RECONVERGENT B0 ;  /* 0x0000000000007941 */ /* 0x000fea0003800200 */
.L_x_43:
[----:B------:R-:W-:Y:S01]  /*2050*/  IADD3 R8, PT, PT, R14, R2, R14 ;  /* 0x000000020e087210 */ /* 0x000fe20007ffe00e */
[----:B------:R-:W-:Y:S04]  /*2060*/  BSSY.RECONVERGENT B0, `(.L_x_45) ;  /* 0x000000d000007945 */ /* 0x000fe80003800200 */
[----:B------:R-:W-:Y:S05]  /*2070*/  @P1 BRA `(.L_x_46) ;  /* 0x00000000002c1947 */ /* 0x000fea0003800000 */
[----:B------:R-:W-:Y:S04]  /*2080*/  SHF.R.U32.HI R0, RZ, 0x7, R4 ;  /* 0x00000007ff007819 */ /* 0x000fe80000011604 */
[----:B------:R-:W-:Y:S11]  /*2090*/  ISETP.GE.AND P0, PT, R0, UR4, PT ;  /* 0x0000000400007c0c */ /* 0x000ff6000bf06270 */
[----:B------:R-:W-:Y:S02]  /*20a0*/  @!UPT UIADD3 URZ, UPT, UPT, URZ, URZ, URZ ;  /* 0x000000fffffff290 */ /* 0x000fe4000fffe0ff */
[----:B------:R-:W4:Y:S08]  /*20b0*/  @!P0 LDC R2, c[0x0][0x9a0] ;  /* 0x00026800ff028b82 */ /* 0x000f300000000800 */
[----:B------:R-:W5:Y:S01]  /*20c0*/  @!P0 LDC.64 R6, c[0x0][0x998] ;  /* 0x00026600ff068b82 */ /* 0x000f620000000a00 */
[----:B----4-:R-:W-:Y:S05]  /*20d0*/  @!P0 IMAD R0, R10, R2, R0 ;  /* 0x000000020a008224 */ /* 0x010fea00078e0200 */
[C---:B------:R-:W-:Y:S04]  /*20e0*/  @!P0 IADD3 R2, P1, PT, R0.reuse, UR46, RZ ;  /* 0x0000002e00028c10 */ /* 0x040fe8000ff3e0ff */
[----:B------:R-:W-:Y:S02]  /*20f0*/  @!P0 LEA.HI.X.SX32 R0, R0, RZ, 0x1, P1 ;  /* 0x000000ff00008211 */ /* 0x000fe400008f0eff */
[C---:B-----5:R-:W-:Y:S04]  /*2100*/  @!P0 LEA R6, P1, R2.reuse, R6, 0x1 ;  /* 0x0000000602068211 */ /* 0x060fe800078208ff */
[----:B------:R-:W-:Y:S05]  /*2110*/  @!P0 LEA.HI.X R7, R2, R7, R0, 0x1, P1 ;  /* 0x0000000702078211 */ /* 0x000fea00008f0c00 */
[----:B------:R4:W-:Y:S04]  /*2120*/  @!P0 STG.E.U16 desc[UR54][R6.64], RZ ;  /* 0x000000ff06008986 */ /* 0x0009e8000c101536 */
.L_x_46:
[----:B------:R-:W-:Y:S05]  /*2130*/  BSYNC.RECONVERGENT B0 ;  /* 0x0000000000007941 */ /* 0x000fea0003800200 */
.L_x_45:
        /* <DEDUP_REMOVED lines=8> */
.L_x_38:
[----:B------:R-:W-:Y:S05]  /*21c0*/  EXIT ;  /* 0x000000000000794d */ /* 0x000fea0003800000 */
.L_x_17:
[----:B------:R-:W-:-:S13]  /*21d0*/  R2UR UR4, R0 ;  /* 0x00000000000472ca */ /* 0x000fda00000e0000 */
[----:B------:R-:W-:-:S09]  /*21e0*/  UISETP.GT.AND UP0, UPT, UR4, 0x2, UPT ;  /* 0x000000020400788c */ /* 0x000fd2000bf04270 */
[----:B------:R-:W-:Y:S05]  /*21f0*/  BRA.U UP0, `(.L_x_48) ;  /* 0x0000005100fc7547 */ /* 0x000fea000b800000 */
[----:B------:R-:W-:Y:S01]  /*2200*/  R2UR UR4, R0 ;  /* 0x00000000000472ca */ /* 0x000fe200000e0000 */
[----:B------:R-:W-:-:S12]  /*2210*/  IMAD.MOV.U32 R5, RZ, RZ, -0x1 ;  /* 0xffffffffff057424 */ /* 0x000fd800078e00ff */
[----:B--2---:R-:W-:-:S05]  /*2220*/  IMAD.U32 R6, RZ, RZ, UR4 ;  /* 0x00000004ff067e24 */ /* 0x004fca000f8e00ff */
[----:B------:R-:W-:-:S05]  /*2230*/  VIADDMNMX.U32 R6, R6, R5, 0x2, PT ;  /* 0x0000000206067446 */ /* 0x000fca0003800005 */
[----:B------:R-:W-:-:S06]  /*2240*/  IMAD.SHL.U32 R6, R6, 0x4, RZ ;  /* 0x0000000406067824 */ /* 0x000fcc00078e00ff */
[----:B------:R-:W1:Y:S02]  /*2250*/  LDC R6, c[0x2][R6] ;  /* 0x0080000006067b82 */ /* 0x000e640000000800 */
[----:B-1----:R-:W-:-:S04]  /*2260*/  SHF.R.S32.HI R7, RZ, 0x1f, R6 ;  /* 0x0000001fff077819 */ /* 0x002fc80000011406 */
.L_x_306:
[----:B------:R-:W-:Y:S05]  /*2270*/  BRX R6 -0x2280                                                                                                                                                                                                                                             (*"BRANCH_TARGETS .L_x_307,.L_x_308,.L_x_309"*) ;  /* 0xffffffdc06607949 */ /* 0x000fea000383ffff */
.L_x_307:
[----:B------:R-:W-:-:S08]  /*2280*/  NOP ;  /* 0x0000000000007918 */ /* 0x000fd00000000000 */
[----:B------:R-:W1:-:S00]  /*2290*/  USETMAXREG.DEALLOC.CTAPOOL 0x60 ;  /* 0x00000060000079c8 */ /* 0x000e4000080e0500 */
[----:B-1----:R-:W-:Y:S01]  /*22a0*/  ISETP.NE.AND P0, PT, R3, RZ, PT ;  /* 0x000000ff0300720c */ /* 0x002fe20003f05270 */
[----:B------:R-:W-:-:S12]  /*22b0*/  BSSY.RECONVERGENT B0, `(.L_x_49) ;  /* 0x0000003000007945 */ /* 0x000fd80003800200 */
[----:B------:R-:W-:Y:S05]  /*22c0*/  @!P0 BRA `(.L_x_50) ;  /* 0x0000000000048947 */ /* 0x000fea0003800000 */
[----:B------:R-:W-:Y:S05]  /*22d0*/  BPT.TRAP 0x1 ;  /* 0x000000040000795c */ /* 0x000fea0000300000 */
.L_x_50:
[----:B------:R-:W-:Y:S05]  /*22e0*/  BSYNC.RECONVERGENT B0 ;  /* 0x0000000000007941 */ /* 0x000fea0003800200 */
.L_x_49:
[----:B------:R-:W1:Y:S01]  /*22f0*/  S2UR UR48, SR_CgaCtaId ;  /* 0x00000000003079c3 */ /* 0x000e620000008800 */
[----:B------:R-:W-:Y:S01]  /*2300*/  UMOV UR4, 0x400 ;  /* 0x0000040000047882 */ /* 0x000fe20000000000 */
[----:B------:R-:W-:Y:S01]  /*2310*/  IMAD.MOV.U32 R7, RZ, RZ, 0x1 ;  /* 0x00000001ff077424 */ /* 0x000fe200078e00ff */
[----:B------:R-:W-:-:S04]  /*2320*/  ISETP.NE.AND P2, PT, R4, RZ, PT ;  /* 0x000000ff0400720c */ /* 0x000fc80003f45270 */
[----:B------:R-:W-:-:S09]  /*2330*/  SHF.L.U32 R7, R7, 0x1f, RZ ;  /* 0x0000001f07077819 */ /* 0x000fd200000006ff */
[----:B------:R-:W-:Y:S01]  /*2340*/  @!P2 IMAD.MOV.U32 R6, RZ, RZ, 0x5000 ;  /* 0x00005000ff06a424 */ /* 0x000fe200078e00ff */
[----:B-1----:R-:W-:-:S09]  /*2350*/  ULEA UR48, UR48, UR4, 0x18 ;  /* 0x0000000430307291 */ /* 0x002fd2000f8ec0ff */
[----:B------:R-:W1:Y:S02]  /*2360*/  SYNCS.PHASECHK.TRANS64.TRYWAIT P0, [UR48+0x29810], R7 ;  /* 0x02981007ff0075a7 */ /* 0x000e640008001130 */
[----:B-1----:R-:W-:Y:S05]  /*2370*/  @!P0 BRA `(.L_x_51) ;  /* 0x000000f000c08947 */ /* 0x002fea0003800000 */
.L_x_244:
[----:B------:R-:W-:Y:S01]  /*2380*/  ISETP.NE.AND P2, PT, R4, RZ, PT ;  /* 0x000000ff0400720c */ /* 0x000fe20003f45270 */
[----:B------:R-:W-:Y:S01]  /*2390*/  BSSY.RECONVERGENT B0, `(.L_x_52) ;  /* 0x0000005000007945 */ /* 0x000fe20003800200 */
[----:B------:R-:W-:-:S11]  /*23a0*/  PLOP3.LUT P4, PT, P1, P4, PT, 0xf8, 0x8f ;  /* 0x00000000008f781c */ /* 0x000fd60000f89f70 */
[----:B------:R2:W-:Y:S02]  /*23b0*/  @!P2 SYNCS.ARRIVE.TRANS64 RZ, [UR48+0x29800], R6 ;  /* 0x02980006ffffa9a7 */ /* 0x0005e40008000030 */
[----:B------:R-:W-:Y:S05]  /*23c0*/  @!P4 BRA `(.L_x_53) ;  /* 0x000000000004c947 */ /* 0x000fea0003800000 */
[----:B------:R-:W-:Y:S05]  /*23d0*/  BPT.TRAP 0x1 ;  /* 0x000000040000795c */ /* 0x000fea0000300000 */
.L_x_53:
[----:B------:R-:W-:Y:S05]  /*23e0*/  BSYNC.RECONVERGENT B0 ;  /* 0x0000000000007941 */ /* 0x000fea0003800200 */
.L_x_52:
[----:B-1----:R-:W-:Y:S01]  /*23f0*/  LOP3.LUT P0, R5, R2, 0x1f, RZ, 0xc0, !PT ;  /* 0x0000001f02057812 */ /* 0x002fe2000780c0ff */
[----:B------:R-:W-:Y:S03]  /*2400*/  BSSY.RECONVERGENT B0, `(.L_x_54) ;  /* 0x0000004000007945 */ /* 0x000fe60003800200 */
[----:B------:R-:W-:-:S13]  /*2410*/  PLOP3.LUT P0, PT, P0, P2, PT, 0x8f, 0xf8 ;  /* 0x0000000000f8781c */ /* 0x000fda0000705177 */
[----:B------:R-:W-:Y:S05]  /*2420*/  @P0 BRA `(.L_x_55) ;  /* 0x0000000000040947 */ /* 0x000fea0003800000 */
[----:B------:R-:W-:Y:S05]  /*2430*/  BPT.TRAP 0x1 ;  /* 0x000000040000795c */ /* 0x000fea0000300000 */
.L_x_55:
[----:B------:R-:W-:Y:S05]  /*2440*/  BSYNC.RECONVERGENT B0 ;  /* 0x0000000000007941 */ /* 0x000fea0003800200 */
.L_x_54:
[----:B------:R-:W-:Y:S01]  /*2450*/  ISETP.NE.AND P0, PT, R3, RZ, PT ;  /* 0x000000ff0300720c */ /* 0x000fe20003f05270 */
[----:B------:R-:W-:-:S12]  /*2460*/  BSSY.RECONVERGENT B0, `(.L_x_56) ;  /* 0x0000003000007945 */ /* 0x000fd80003800200 */
[----:B------:R-:W-:Y:S05]  /*2470*/  @!P0 BRA `(.L_x_57) ;  /* 0x0000000000048947 */ /* 0x000fea0003800000 */
[----:B------:R-:W-:Y:S05]  /*2480*/  BPT.TRAP 0x1 ;  /* 0x000000040000795c */ /* 0x000fea0000300000 */
.L_x_57:
[----:B------:R-:W-:Y:S05]  /*2490*/  BSYNC.RECONVERGENT B0 ;  /* 0x0000000000007941 */ /* 0x000fea0003800200 */
.L_x_56:
[----:B--2---:R-:W2:Y:S01]  /*24a0*/  LDL R6, [R1] ;  /* 0x0000000001067983 */ /* 0x004ea20000100800 */
[----:B------:R-:W1:Y:S01]  /*24b0*/  LDCU.64 UR4, c[0x0][0x348] ;  /* 0x00006900ff0477ac */ /* 0x000e620008000a00 */
[----:B------:R-:W-:Y:S01]  /*24c0*/  @!P2 IMAD.MOV.U32 R2, RZ, RZ, 0x5000 ;  /* 0x00005000ff02a424 */ /* 0x000fe200078e00ff */
[----:B------:R-:W-:Y:S02]  /*24d0*/  R2UR UR15, R0 ;  /* 0x00000000000f72ca */ /* 0x000fe400000e0000 */
[----:B------:R-:W-:Y:S01]  /*24e0*/  ELECT P0, URZ, PT ;  /* 0x0000000000ff782f */ /* 0x000fe20003800000 */
[----:B------:R2:W-:Y:S01]  /*24f0*/  @!P2 SYNCS.ARRIVE.TRANS64.RED.A0TR RZ, [UR48+0x29800], R2 ;  /* 0x02980002ffffa9a7 */ /* 0x0005e20008300430 */
[----:B------:R-:W3:Y:S01]  /*2500*/  LDCU.64 UR6, c[0x0][0x348] ;  /* 0x00006900ff0677ac */ /* 0x000ee20008000a00 */
[----:B------:R-:W-:Y:S02]  /*2510*/  UIADD3 UR49, UPT, UPT, UR48, 0x29800, URZ ;  /* 0x0002980030317890 */ /* 0x000fe4000fffe0ff */
[----:B------:R-:W-:-:S02]  /*2520*/  UIADD3 UR56, UPT, UPT, UR48, 0x1000, URZ ;  /* 0x0000100030387890 */ /* 0x000fc4000fffe0ff */
[----:B------:R-:W-:Y:S01]  /*2530*/  UIADD3 UR8, UPT, UPT, UR48, 0x2000, URZ ;  /* 0x0000200030087890 */ /* 0x000fe2000fffe0ff */
[----:B------:R-:W-:Y:S01]  /*2540*/  UMOV UR64, 0x0 ;  /* 0x0000000000407882 */ /* 0x000fe20000000000 */
[----:B------:R-:W-:Y:S01]  /*2550*/  UMOV UR65, 0x10000000 ;  /* 0x1000000000417882 */ /* 0x000fe20000000000 */
[----:B-1----:R-:W-:Y:S01]  /*2560*/  UIADD3 UR4, UP0, UPT, UR4, 0x100, URZ ;  /* 0x0000010004047890 */ /* 0x002fe2000ff1e0ff */
[----:B------:R-:W-:Y:S01]  /*2570*/  UMOV UR50, URZ ;  /* 0x000000ff00327c82 */ /* 0x000fe20008000000 */
[----:B------:R-:W-:Y:S02]  /*2580*/  UMOV UR52, UR45 ;  /* 0x0000002d00347c82 */ /* 0x000fe40008000000 */
[----:B------:R-:W-:Y:S01]  /*2590*/  UIADD3.X UR5, UPT, UPT, URZ, UR5, URZ, UP0, !UPT ;  /* 0x00000005ff057290 */ /* 0x000fe200087fe4ff */
[----:B------:R-:W-:Y:S01]  /*25a0*/  UMOV UR53, UR46 ;  /* 0x0000002e00357c82 */ /* 0x000fe20008000000 */
[----:B---3--:R-:W-:Y:S01]  /*25b0*/  UIADD3 UR6, UP0, UPT, UR6, 0x300, URZ ;  /* 0x0000030006067890 */ /* 0x008fe2000ff1e0ff */
[----:B------:R-:W-:Y:S01]  /*25c0*/  UMOV UR58, 0x10 ;  /* 0x00000010003a7882 */ /* 0x000fe20000000000 */
[----:B------:R-:W-:Y:S01]  /*25d0*/  UMOV UR59, UR51 ;  /* 0x00000033003b7c82 */ /* 0x000fe20008000000 */
[----:B------:R-:W-:Y:S01]  /*25e0*/  UMOV UR60, UR45 ;  /* 0x0000002d003c7c82 */ /* 0x000fe20008000000 */
[----:B------:R-:W-:Y:S01]  /*25f0*/  UMOV UR61, UR46 ;  /* 0x0000002e003d7c82 */ /* 0x000fe20008000000 */
[----:B------:R-:W-:Y:S01]  /*2600*/  UMOV UR57, UR49 ;  /* 0x0000003100397c82 */ /* 0x000fe20008000000 */
[----:B------:R-:W-:Y:S01]  /*2610*/  UMOV UR10, 0x20 ;  /* 0x00000020000a7882 */ /* 0x000fe20000000000 */
[----:B------:R-:W-:Y:S01]  /*2620*/  UMOV UR11, UR51 ;  /* 0x00000033000b7c82 */ /* 0x000fe20008000000 */
[----:B------:R-:W-:Y:S01]  /*2630*/  UMOV UR12, UR45 ;  /* 0x0000002d000c7c82 */ /* 0x000fe20008000000 */
[----:B------:R-:W-:Y:S01]  /*2640*/  UMOV UR13, UR46 ;  /* 0x0000002e000d7c82 */ /* 0x000fe20008000000 */
[----:B------:R-:W-:Y:S01]  /*2650*/  UIADD3 UR32, UPT, UPT, UR48, 0x3000, URZ ;  /* 0x0000300030207890 */ /* 0x000fe2000fffe0ff */
[----:B------:R-:W-:Y:S01]  /*2660*/  UTMALDG.4D [UR48], [UR4], desc[UR64] ;  /* 0x00004030040075b4 */ /* 0x000fe20008019000 */
[----:B------:R-:W-:Y:S01]  /*2670*/  UMOV UR9, UR49 ;  /* 0x0000003100097c82 */ /* 0x000fe20008000000 */
[----:B------:R-:W-:-:S02]  /*2680*/  UIADD3 UR16, UPT, UPT, UR48, 0x4000, URZ ;  /* 0x0000400030107890 */ /* 0x000fc4000fffe0ff */
[----:B------:R-:W-:Y:S02]  /*2690*/  UIADD3 UR24, UPT, UPT, UR48, 0xa000, URZ ;  /* 0x0000a00030187890 */ /* 0x000fe4000fffe0ff */
[----:B------:R-:W-:Y:S01]  /*26a0*/  UIADD3 UR25, UPT, UPT, UR48, 0x29800, URZ ;  /* 0x0002980030197890 */ /* 0x000fe2000fffe0ff */
[----:B------:R-:W-:Y:S01]  /*26b0*/  UTMALDG.4D [UR56], [UR4], desc[UR64] ;  /* 0x00004038040075b4 */ /* 0x000fe20008019000 */
[----:B------:R-:W-:Y:S01]  /*26c0*/  UIADD3.X UR7, UPT, UPT, URZ, UR7, URZ, UP0, !UPT ;  /* 0x00000007ff077290 */ /* 0x000fe200087fe4ff */
[----:B------:R-:W-:Y:S01]  /*26d0*/  UMOV UR34, 0x30 ;  /* 0x0000003000227882 */ /* 0x000fe20000000000 */
[----:B------:R-:W-:Y:S01]  /*26e0*/  UMOV UR35, UR51 ;  /* 0x0000003300237c82 */ /* 0x000fe20008000000 */
[----:B------:R-:W-:Y:S01]  /*26f0*/  UMOV UR36, UR45 ;  /* 0x0000002d00247c82 */ /* 0x000fe20008000000 */
[----:B------:R-:W-:Y:S01]  /*2700*/  UMOV UR37, UR46 ;  /* 0x0000002e00257c82 */ /* 0x000fe20008000000 */
[----:B------:R-:W-:Y:S01]  /*2710*/  UMOV UR33, UR49 ;  /* 0x0000003100217c82 */ /* 0x000fe20008000000 */
[----:B------:R1:W-:Y:S01]  /*2720*/  UTMALDG.4D [UR8], [UR4], desc[UR64] ;  /* 0x00004008040075b4 */ /* 0x0003e20008019000 */
[----:B------:R-:W-:Y:S01]  /*2730*/  UMOV UR18, 0x40 ;  /* 0x0000004000127882 */ /* 0x000fe20000000000 */
[----:B------:R-:W-:Y:S01]  /*2740*/  UMOV UR19, UR51 ;  /* 0x0000003300137c82 */ /* 0x000fe20008000000 */
[----:B------:R-:W-:Y:S01]  /*2750*/  UMOV UR20, UR45 ;  /* 0x0000002d00147c82 */ /* 0x000fe20008000000 */
[----:B------:R-:W-:Y:S01]  /*2760*/  UMOV UR21, UR46 ;  /* 0x0000002e00157c82 */ /* 0x000fe20008000000 */
[----:B------:R-:W-:Y:S01]  /*2770*/  UMOV UR28, URZ ;  /* 0x000000ff001c7c82 */ /* 0x000fe20008000000 */
[----:B------:R-:W-:Y:S01]  /*2780*/  UMOV UR17, UR49 ;  /* 0x0000003100117c82 */ /* 0x000fe20008000000 */
[----:B------:R-:W-:Y:S01]  /*2790*/  UMOV UR26, URZ ;  /* 0x000000ff001a7c82 */ /* 0x000fe20008000000 */
[----:B------:R-:W-:Y:S01]  /*27a0*/  UMOV UR29, UR45 ;  /* 0x0000002d001d7c82 */ /* 0x000fe20008000000 */
[----:B------:R-:W-:Y:S01]  /*27b0*/  UMOV UR30, UR46 ;  /* 0x0000002e001e7c82 */ /* 0x000fe20008000000 */
[----:B------:R-:W-:Y:S01]  /*27c0*/  UTMALDG.4D [UR32], [UR4], desc[UR64] ;  /* 0x00004020040075b4 */ /* 0x000fe20008019000 */
[----:B------:R-:W-:Y:S01]  /*27d0*/  UMOV UR14, UR46 ;  /* 0x0000002e000e7c82 */ /* 0x000fe20008000000 */
[----:B------:R-:W-:Y:S01]  /*27e0*/  UIADD3 UR40, UPT, UPT, UR48, 0xc000, URZ ;  /* 0x0000c00030287890 */ /* 0x000fe2000fffe0ff */
[----:B------:R-:W-:Y:S01]  /*27f0*/  UMOV UR42, 0x20 ;  /* 0x00000020002a7882 */ /* 0x000fe20000000000 */
[----:B------:R-:W-:Y:S01]  /*2800*/  UMOV UR41, UR25 ;  /* 0x0000001900297c82 */ /* 0x000fe20008000000 */
[----:B------:R-:W-:Y:S01]  /*2810*/  UMOV UR44, UR28 ;  /* 0x0000001c002c7c82 */ /* 0x000fe20008000000 */
[----:B------:R-:W-:Y:S01]  /*2820*/  UMOV UR22, UR46 ;  /* 0x0000002e00167c82 */ /* 0x000fe20008000000 */
[----:B------:R3:W-:Y:S01]  /*2830*/  UTMALDG.4D [UR16], [UR4], desc[UR64] ;  /* 0x00004010040075b4 */ /* 0x0007e20008019000 */
[----:B------:R-:W-:-:S02]  /*2840*/  UISETP.NE.AND UP0, UPT, UR15, 0x1, UPT ;  /* 0x000000010f00788c */ /* 0x000fc4000bf05270 */
[----:B-1----:R-:W-:Y:S01]  /*2850*/  UIADD3 UR8, UPT, UPT, UR48, 0xb000, URZ ;  /* 0x0000b00030087890 */ /* 0x002fe2000fffe0ff */
[----:B------:R-:W-:Y:S01]  /*2860*/  UMOV UR10, 0x10 ;  /* 0x00000010000a7882 */ /* 0x000fe20000000000 */
[----:B------:R-:W-:Y:S01]  /*2870*/  UMOV UR13, UR45 ;  /* 0x0000002d000d7c82 */ /* 0x000fe20008000000 */
[----:B------:R-:W-:Y:S01]  /*2880*/  UMOV UR9, UR25 ;  /* 0x0000001900097c82 */ /* 0x000fe20008000000 */
[----:B------:R-:W-:Y:S01]  /*2890*/  UMOV UR12, UR28 ;  /* 0x0000001c000c7c82 */ /* 0x000fe20008000000 */
[----:B---3--:R-:W-:Y:S01]  /*28a0*/  UIADD3 UR16, UPT, UPT, UR48, 0xd000, URZ ;  /* 0x0000d00030107890 */ /* 0x008fe2000fffe0ff */
[----:B------:R-:W-:Y:S01]  /*28b0*/  UMOV UR18, 0x30 ;  /* 0x0000003000127882 */ /* 0x000fe20000000000 */
[----:B------:R-:W-:Y:S01]  /*28c0*/  UMOV UR21, UR45 ;  /* 0x0000002d00157c82 */ /* 0x000fe20008000000 */
[----:B------:R-:W-:Y:S01]  /*28d0*/  UMOV UR17, UR25 ;  /* 0x0000001900117c82 */ /* 0x000fe20008000000 */
[----:B------:R-:W-:Y:S01]  /*28e0*/  UMOV UR20, UR28 ;  /* 0x0000001c00147c82 */ /* 0x000fe20008000000 */
[----:B--2---:R-:W-:-:S05]  /*28f0*/  @P0 IMAD.SHL.U32 R2, R6, 0x80, RZ ;  /* 0x0000008006020824 */ /* 0x004fca00078e00ff */
[----:B------:R-:W-:-:S13]  /*2900*/  @P0 R2UR UR27, R2 ;  /* 0x00000000021b02ca */ /* 0x000fda00000e0000 */
[----:B------:R-:W-:Y:S01]  /*2910*/  UMOV UR11, UR27 ;  /* 0x0000001b000b7c82 */ /* 0x000fe20008000000 */
[----:B------:R-:W-:Y:S01]  /*2920*/  UTMALDG.5D [UR24], [UR6], desc[UR64] ;  /* 0x00004018060075b4 */ /* 0x000fe20008021000 */
[----:B------:R-:W-:Y:S01]  /*2930*/  UMOV UR43, UR27 ;  /* 0x0000001b002b7c82 */ /* 0x000fe20008000000 */
[----:B------:R-:W-:Y:S01]  /*2940*/  UMOV UR19, UR27 ;  /* 0x0000001b00137c82 */ /* 0x000fe20008000000 */
[----:B------:R1:W-:Y:S01]  /*2950*/  UTMALDG.5D [UR8], [UR6], desc[UR64] ;  /* 0x00004008060075b4 */ /* 0x0003e20008021000 */
[----:B------:R2:W-:Y:S01]  /*2960*/  UTMALDG.5D [UR40], [UR6], desc[UR64] ;  /* 0x00004028060075b4 */ /* 0x0005e20008021000 */
[----:B------:R2:W-:Y:S01]  /*2970*/  UTMALDG.5D [UR16], [UR6], desc[UR64] ;  /* 0x00004010060075b4 */ /* 0x0005e20008021000 */
[----:B-1----:R-:W-:Y:S01]  /*2980*/  UIADD3 UR8, UPT, UPT, UR48, 0xe000, URZ ;  /* 0x0000e00030087890 */ /* 0x002fe2000fffe0ff */
[----:B------:R-:W-:-:S08]  /*2990*/  UMOV UR10, 0x40 ;  /* 0x00000040000a7882 */ /* 0x000fd00000000000 */
[----:B------:R2:W-:Y:S02]  /*29a0*/  UTMALDG.5D [UR8], [UR6], desc[UR64] ;  /* 0x00004008060075b4 */ /* 0x0005e40008021000 */
[----:B--2---:R-:W-:Y:S05]  /*29b0*/  BRA.U !UP0, `(.L_x_58) ;  /* 0x0000000108047547 */ /* 0x004fea000b800000 */
[----:B------:R-:W-:Y:S05]  /*29c0*/  BPT.TRAP 0x1 ;  /* 0x000000040000795c */ /* 0x000fea0000300000 */
.L_x_58:
[----:B------:R-:W1:Y:S02]  /*29d0*/  SYNCS.PHASECHK.TRANS64.TRYWAIT P0, [UR48+0x29838], R7 ;  /* 0x02983807ff0075a7 */ /* 0x000e640008001130 */
[----:B-1----:R-:W-:Y:S05]  /*29e0*/  @!P0 BRA `(.L_x_59) ;  /* 0x000000ec003c8947 */ /* 0x002fea0003800000 */
.L_x_246:
[----:B------:R-:W2:Y:S01]  /*29f0*/  LDL R6, [R1] ;  /* 0x0000000001067983 */ /* 0x000ea20000100800 */
[----:B------:R-:W3:Y:S01]  /*2a00*/  LDCU UR4, c[0x0][0x40c] ;  /* 0x00008180ff0477ac */ /* 0x000ee20008000800 */
[----:B------:R-:W4:Y:S01]  /*2a10*/  LDC.64 R12, c[0x0][0x400] ;  /* 0x00010000ff0c7b82 */ /* 0x000f220000000a00 */
[----:B------:R-:W5:Y:S01]  /*2a20*/  LDCU UR5, c[0x0][0x410] ;  /* 0x00008200ff0577ac */ /* 0x000f620008000800 */
[----:B---3--:R-:W-:-:S04]  /*2a30*/  UIMAD UR4, UR45, UR4, URZ ;  /* 0x000000042d0472a4 */ /* 0x008fc8000f8e02ff */
[----:B-----5:R-:W-:Y:S01]  /*2a40*/  UIMAD UR4, UR46, UR5, UR4 ;  /* 0x000000052e0472a4 */ /* 0x020fe2000f8e0204 */
[----:B--2---:R-:W-:Y:S01]  /*2a50*/  R2UR UR11, R6 ;  /* 0x00000000060b72ca */ /* 0x004fe200000e0000 */
[C---:B------:R-:W-:Y:S01]  /*2a60*/  IMAD.SHL.U32 R6, R5.reuse, 0x4, RZ ;  /* 0x0000000405067824 */ /* 0x040fe200078e00ff */
[----:B------:R-:W-:-:S11]  /*2a70*/  LEA R5, R5, UR48, 0x4 ;  /* 0x0000003005057c11 */ /* 0x000fd6000f8e20ff */
[----:B------:R-:W-:-:S06]  /*2a80*/  USHF.L.U32 UR11, UR11, 0x7, URZ ;  /* 0x000000070b0b7899 */ /* 0x000fcc00080006ff */
[----:B-1----:R-:W-:-:S04]  /*2a90*/  IADD3 R2, PT, PT, R6, UR11, RZ ;  /* 0x0000000b06027c10 */ /* 0x002fc8000fffe0ff */
[C---:B------:R-:W-:Y:S01]  /*2aa0*/  IADD3 R9, PT, PT, R2.reuse, 0x2, RZ ;  /* 0x0000000202097810 */ /* 0x040fe20007ffe0ff */
[C---:B------:R-:W-:Y:S01]  /*2ab0*/  VIADD R10, R2.reuse, 0x1 ;  /* 0x00000001020a7836 */ /* 0x040fe20000000000 */
[C---:B------:R-:W-:Y:S01]  /*2ac0*/  ISETP.GE.AND P3, PT, R2.reuse, UR62, PT ;  /* 0x0000003e02007c0c */ /* 0x040fe2000bf66270 */
[C---:B------:R-:W-:Y:S01]  /*2ad0*/  VIADD R8, R2.reuse, 0x3 ;  /* 0x0000000302087836 */ /* 0x040fe20000000000 */
[----:B------:R-:W-:Y:S02]  /*2ae0*/  IADD3 R11, PT, PT, R2, UR4, RZ ;  /* 0x00000004020b7c10 */ /* 0x000fe4000fffe0ff */
[----:B------:R-:W-:Y:S02]  /*2af0*/  ISETP.GE.AND P2, PT, R10, UR62, PT ;  /* 0x0000003e0a007c0c */ /* 0x000fe4000bf46270 */
[----:B------:R-:W-:Y:S01]  /*2b00*/  ISETP.GE.AND P1, PT, R9, UR62, PT ;  /* 0x0000003e09007c0c */ /* 0x000fe2000bf26270 */
[C---:B------:R-:W-:Y:S01]  /*2b10*/  VIADD R10, R11.reuse, 0x1 ;  /* 0x000000010b0a7836 */ /* 0x040fe20000000000 */
[----:B------:R-:W-:Y:S01]  /*2b20*/  ISETP.GE.AND P0, PT, R8, UR62, PT ;  /* 0x0000003e08007c0c */ /* 0x000fe2000bf06270 */
[C---:B------:R-:W-:Y:S01]  /*2b30*/  VIADD R8, R11.reuse, 0x3 ;  /* 0x000000030b087836 */ /* 0x040fe20000000000 */
[C---:B------:R-:W-:Y:S01]  /*2b40*/  IADD3 R9, PT, PT, R11.reuse, 0x2, RZ ;  /* 0x000000020b097810 */ /* 0x040fe20007ffe0ff */
[----:B----4-:R-:W-:-:S04]  /*2b50*/  IMAD.WIDE.U32 R16, R11, 0x4, R12 ;  /* 0x000000040b107825 */ /* 0x010fc800078e000c */
[--C-:B------:R-:W-:Y:S01]  /*2b60*/  IMAD.WIDE.U32 R10, R10, 0x4, R12.reuse ;  /* 0x000000040a0a7825 */ /* 0x100fe200078e000c */
[----:B------:R-:W-:Y:S01]  /*2b70*/  @!PT LDS RZ, [RZ] ;  /* 0x00000000fffff984 */ /* 0x000fe20000000800 */
[----:B------:R-:W-:Y:S01]  /*2b80*/  @!PT LDS RZ, [RZ] ;  /* 0x00000000fffff984 */ /* 0x000fe20000000800 */
[----:B------:R-:W-:Y:S01]  /*2b90*/  @!PT LDS RZ, [RZ] ;  /* 0x00000000fffff984 */ /* 0x000fe20000000800 */
[----:B------:R1:W-:Y:S03]  /*2ba0*/  LDGSTS.E.LTC128B [R5+0x29000], desc[UR54][R16.64], !P3 ;  /* 0x2900000010057fae */ /* 0x0003e6000d9a1236 */
[--C-:B------:R-:W-:Y:S01]  /*2bb0*/  IMAD.WIDE.U32 R18, R9, 0x4, R12.reuse ;  /* 0x0000000409127825 */ /* 0x100fe200078e000c */
[----:B------:R1:W-:Y:S03]  /*2bc0*/  LDGSTS.E.LTC128B [R5+0x29004], desc[UR54][R10.64], !P2 ;  /* 0x290040000a057fae */ /* 0x0003e6000d1a1236 */
[----:B------:R-:W-:Y:S01]  /*2bd0*/  IMAD.WIDE.U32 R8, R8, 0x4, R12 ;  /* 0x0000000408087825 */ /* 0x000fe200078e000c */
[----:B------:R1:W-:Y:S04]  /*2be0*/  LDGSTS.E.LTC128B [R5+0x29008], desc[UR54][R18.64], !P1 ;  /* 0x2900800012057fae */ /* 0x0003e8000c9a1236 */
[----:B------:R1:W-:Y:S01]  /*2bf0*/  LDGSTS.E.LTC128B [R5+0x2900c], desc[UR54][R8.64], !P0 ;  /* 0x2900c00008057fae */ /* 0x0003e2000c1a1236 */
[----:B------:R-:W-:Y:S01]  /*2c00*/  NOP ;  /* 0x0000000000007918 */ /* 0x000fe20000000000 */
[----:B------:R-:W-:Y:S02]  /*2c10*/  SYNCS.ARRIVE.TRANS64.RED.A0T1 RZ, [UR48+0x29830], RZ ;  /* 0x029830ffffff79a7 */ /* 0x000fe40008200430 */
[----:B------:R-:W-:Y:S01]  /*2c20*/  ARRIVES.LDGSTSBAR.64.TRANSCNT [UR48+0x29830] ;  /* 0x02983000ff0079b0 */ /* 0x000fe20008002a30 */
[----:B------:R-:W-:Y:S01]  /*2c30*/  NOP ;  /* 0x0000000000007918 */ /* 0x000fe20000000000 */
[----:B------:R-:W-:Y:S05]  /*2c40*/  BRA.U !UP0, `(.L_x_60) ;  /* 0x0000000108047547 */ /* 0x000fea000b800000 */
[----:B------:R-:W-:Y:S05]  /*2c50*/  BPT.TRAP 0x1 ;  /* 0x000000040000795c */ /* 0x000fea0000300000 */
.L_x_60:
[----:B------:R-:W-:Y:S01]  /*2c60*/  SYNCS.ARRIVE.TRANS64.A1T0 RZ, [UR48+0x29830], RZ ;  /* 0x029830ffffff79a7 */ /* 0x000fe20008100030 */
[----:B------:R-:W-:Y:S05]  /*2c70*/  BRA.U !UP1, `(.L_x_61) ;  /* 0x0000000109047547 */ /* 0x000fea000b800000 */
[----:B------:R-:W-:Y:S05]  /*2c80*/  BPT.TRAP 0x1 ;  /* 0x000000040000795c */ /* 0x000fea0000300000 */
.L_x_61:
[----:B------:R-:W-:-:S13]  /*2c90*/  ISETP.NE.AND P5, PT, R4, RZ, PT ;  /* 0x000000ff0400720c */ /* 0x000fda0003fa5270 */
[----:B-1----:R-:W-:Y:S01]  /*2ca0*/  @!P5 MOV R9, 0x5000 ;  /* 0x000050000009d802 */ /* 0x002fe20000000f00 */
[----:B------:R-:W1:Y:S02]  /*2cb0*/  SYNCS.PHASECHK.TRANS64.TRYWAIT P5, [UR48+0x29828], R7 ;  /* 0x02982807ff0075a7 */ /* 0x000e6400080a1130 */
[----:B-1----:R-:W-:Y:S05]  /*2cc0*/  @!P5 BRA `(.L_x_62) ;  /* 0x000000e8009cd947 */ /* 0x002fea0003800000 */
.L_x_248:
[----:B------:R-:W-:Y:S01]  /*2cd0*/  ISETP.NE.AND P6, PT, R4, RZ, PT ;  /* 0x000000ff0400720c */ /* 0x000fe20003fc5270 */
[----:B------:R-:W-:-:S12]  /*2ce0*/  UPLOP3.LUT UP2, UPT, UP3, UP2, UPT, 0xf8, 0x8f ;  /* 0x00000000008f789c */ /* 0x000fd80001f45f70 */
[----:B------:R2:W-:Y:S01]  /*2cf0*/  @!P6 SYNCS.ARRIVE.TRANS64 RZ, [UR48+0x29820], R9 ;  /* 0x02982009ffffe9a7 */ /* 0x0005e20008000030 */
[----:B------:R-:W-:Y:S05]  /*2d00*/  BRA.U !UP2, `(.L_x_63) ;  /* 0x000000010a047547 */ /* 0x000fea000b800000 */
[----:B------:R-:W-:Y:S05]  /*2d10*/  BPT.TRAP 0x1 ;  /* 0x000000040000795c */ /* 0x000fea0000300000 */
.L_x_63:
[----:B------:R-:W-:Y:S01]  /*2d20*/  LOP3.LUT P5, R14, R14, 0x1f, RZ, 0xc0, !PT ;  /* 0x0000001f0e0e7812 */ /* 0x000fe200078ac0ff */
[----:B------:R-:W-:Y:S03]  /*2d30*/  BSSY.RECONVERGENT B0, `(.L_x_64) ;  /* 0x0000004000007945 */ /* 0x000fe60003800200 */
[----:B------:R-:W-:-:S13]  /*2d40*/  PLOP3.LUT P5, PT, P5, P6, PT, 0x8f, 0xf8 ;  /* 0x0000000000f8781c */ /* 0x000fda0002fad177 */
[----:B------:R-:W-:Y:S05]  /*2d50*/  @P5 BRA `(.L_x_65) ;  /* 0x0000000000045947 */ /* 0x000fea0003800000 */
[----:B------:R-:W-:Y:S05]  /*2d60*/  BPT.TRAP 0x1 ;  /* 0x000000040000795c */ /* 0x000fea0000300000 */
.L_x_65:
[----:B------:R-:W-:Y:S05]  /*2d70*/  BSYNC.RECONVERGENT B0 ;  /* 0x0000000000007941 */ /* 0x000fea0003800200 */
.L_x_64:
[----:B------:R-:W-:Y:S05]  /*2d80*/  BRA.U !UP1, `(.L_x_66) ;  /* 0x0000000109047547 */ /* 0x000fea000b800000 */
[----:B------:R-:W-:Y:S05]  /*2d90*/  BPT.TRAP 0x1 ;  /* 0x000000040000795c */ /* 0x000fea0000300000 */
.L_x_66:
[----:B------:R-:W3:Y:S01]  /*2da0*/  LDCU.64 UR6, c[0x0][0x348] ;  /* 0x00006900ff0677ac */ /* 0x000ee20008000a00 */
[----:B-1----:R-:W-:Y:S01]  /*2db0*/  @!P6 MOV R8, 0x5000 ;  /* 0x000050000008e802 */ /* 0x002fe20000000f00 */
[----:B------:R-:W1:Y:S03]  /*2dc0*/  LDCU.64 UR42, c[0x0][0x348] ;  /* 0x00006900ff2a77ac */ /* 0x000e660008000a00 */
[----:B------:R4:W-:Y:S01]  /*2dd0*/  @!P6 SYNCS.ARRIVE.TRANS64.RED.A0TR RZ, [UR48+0x29820], R8 ;  /* 0x02982008ffffe9a7 */ /* 0x0009e20008300430 */
[----:B------:R-:W-:Y:S02]  /*2de0*/  UIADD3 UR72, UPT, UPT, UR48, 0x5000, URZ ;  /* 0x0000500030487890 */ /* 0x000fe4000fffe0ff */
[----:B------:R-:W-:Y:S02]  /*2df0*/  UIADD3 UR73, UPT, UPT, UR48, 0x29820, URZ ;  /* 0x0002982030497890 */ /* 0x000fe4000fffe0ff */
[----:B------:R-:W-:-:S02]  /*2e00*/  UIADD3 UR64, UPT, UPT, UR48, 0x6000, URZ ;  /* 0x0000600030407890 */ /* 0x000fc4000fffe0ff */
[----:B------:R-:W-:Y:S02]  /*2e10*/  UIADD3 UR56, UPT, UPT, UR48, 0x7000, URZ ;  /* 0x0000700030387890 */ /* 0x000fe4000fffe0ff */
[----:B------:R-:W-:Y:S02]  /*2e20*/  UIADD3 UR32, UPT, UPT, UR48, 0x8000, URZ ;  /* 0x0000800030207890 */ /* 0x000fe4000fffe0ff */
[----:B---3--:R-:W-:Y:S02]  /*2e30*/  UIADD3 UR22, UP3, UPT, UR6, 0x200, URZ ;  /* 0x0000020006167890 */ /* 0x008fe4000ff7e0ff */
[----:B------:R-:W-:Y:S02]  /*2e40*/  UIADD3 UR16, UPT, UPT, UR48, 0x9000, URZ ;  /* 0x0000900030107890 */ /* 0x000fe4000fffe0ff */
[----:B------:R-:W-:Y:S02]  /*2e50*/  UIADD3.X UR23, UPT, UPT, URZ, UR7, URZ, UP3, !UPT ;  /* 0x00000007ff177290 */ /* 0x000fe40009ffe4ff */
[----:B-1----:R-:W-:-:S02]  /*2e60*/  UIADD3 UR6, UP3, UPT, UR42, 0x400, URZ ;  /* 0x000004002a067890 */ /* 0x002fc4000ff7e0ff */
[----:B------:R-:W-:Y:S02]  /*2e70*/  UIADD3 UR8, UPT, UPT, UR48, 0x14000, URZ ;  /* 0x0001400030087890 */ /* 0x000fe4000fffe0ff */
[----:B------:R-:W-:Y:S02]  /*2e80*/  UIADD3 UR9, UPT, UPT, UR48, 0x29820, URZ ;  /* 0x0002982030097890 */ /* 0x000fe4000fffe0ff */
[----:B------:R-:W-:Y:S01]  /*2e90*/  UIADD3.X UR7, UPT, UPT, URZ, UR43, URZ, UP3, !UPT ;  /* 0x0000002bff077290 */ /* 0x000fe20009ffe4ff */
[----:B------:R-:W-:Y:S01]  /*2ea0*/  UMOV UR52, 0x0 ;  /* 0x0000000000347882 */ /* 0x000fe20000000000 */
[----:B------:R-:W-:Y:S01]  /*2eb0*/  UMOV UR53, 0x10000000 ;  /* 0x1000000000357882 */ /* 0x000fe20000000000 */
[----:B------:R-:W-:Y:S01]  /*2ec0*/  UMOV UR74, URZ ;  /* 0x000000ff004a7c82 */ /* 0x000fe20008000000 */
[----:B------:R-:W-:Y:S01]  /*2ed0*/  UMOV UR75, UR51 ;  /* 0x00000033004b7c82 */ /* 0x000fe20008000000 */
[----:B------:R-:W-:Y:S01]  /*2ee0*/  UMOV UR76, UR45 ;  /* 0x0000002d004c7c82 */ /* 0x000fe20008000000 */
[----:B------:R-:W-:Y:S01]  /*2ef0*/  UMOV UR77, UR46 ;  /* 0x0000002e004d7c82 */ /* 0x000fe20008000000 */
        /* <DEDUP_REMOVED lines=9> */
[----:B------:R-:W-:Y:S01]  /*2f90*/  UTMALDG.4D [UR72], [UR22], desc[UR52] ;  /* 0x00003448160075b4 */ /* 0x000fe20008019000 */
[----:B------:R-:W-:Y:S01]  /*2fa0*/  UMOV UR57, UR73 ;  /* 0x0000004900397c82 */ /* 0x000fe20008000000 */
[----:B------:R-:W-:Y:S01]  /*2fb0*/  UMOV UR34, 0x30 ;  /* 0x0000003000227882 */ /* 0x000fe20000000000 */
[----:B------:R-:W-:Y:S01]  /*2fc0*/  UMOV UR35, UR51 ;  /* 0x0000003300237c82 */ /* 0x000fe20008000000 */
[----:B------:R-:W-:Y:S01]  /*2fd0*/  UMOV UR36, UR45 ;  /* 0x0000002d00247c82 */ /* 0x000fe20008000000 */
[----:B------:R-:W-:Y:S01]  /*2fe0*/  UMOV UR37, UR46 ;  /* 0x0000002e00257c82 */ /* 0x000fe20008000000 */
[----:B------:R-:W-:Y:S01]  /*2ff0*/  UMOV UR33, UR73 ;  /* 0x0000004900217c82 */ /* 0x000fe20008000000 */
[----:B------:R-:W-:Y:S01]  /*3000*/  UMOV UR18, 0x40 ;  /* 0x0000004000127882 */ /* 0x000fe20000000000 */
[----:B------:R-:W-:Y:S01]  /*3010*/  UTMALDG.4D [UR64], [UR22], desc[UR52] ;  /* 0x00003440160075b4 */ /* 0x000fe20008019000 */
[----:B------:R-:W-:Y:S01]  /*3020*/  UMOV UR19, UR51 ;  /* 0x0000003300137c82 */ /* 0x000fe20008000000 */
[----:B------:R-:W-:Y:S01]  /*3030*/  UMOV UR20, UR45 ;  /* 0x0000002d00147c82 */ /* 0x000fe20008000000 */
[----:B------:R-:W-:Y:S01]  /*3040*/  UMOV UR21, UR46 ;  /* 0x0000002e00157c82 */ /* 0x000fe20008000000 */
[----:B------:R-:W-:Y:S01]  /*3050*/  UMOV UR17, UR73 ;  /* 0x0000004900117c82 */ /* 0x000fe20008000000 */
[----:B------:R-:W-:Y:S01]  /*3060*/  UMOV UR10, URZ ;  /* 0x000000ff000a7c82 */ /* 0x000fe20008000000 */
[----:B------:R-:W-:Y:S01]  /*3070*/  UMOV UR12, URZ ;  /* 0x000000ff000c7c82 */ /* 0x000fe20008000000 */
[----:B------:R-:W-:Y:S01]  /*3080*/  UMOV UR13, UR45 ;  /* 0x0000002d000d7c82 */ /* 0x000fe20008000000 */
[----:B------:R-:W-:Y:S01]  /*3090*/  UTMALDG.4D [UR56], [UR22], desc[UR52] ;  /* 0x00003438160075b4 */ /* 0x000fe20008019000 */
[----:B------:R-:W-:Y:S01]  /*30a0*/  UMOV UR14, UR46 ;  /* 0x0000002e000e7c82 */ /* 0x000fe20008000000 */
[----:B------:R-:W-:-:S02]  /*30b0*/  UIADD3 UR24, UPT, UPT, UR48, 0x15000, URZ ;  /* 0x0001500030187890 */ /* 0x000fc4000fffe0ff */
[----:B------:R-:W-:Y:S01]  /*30c0*/  UIADD3 UR40, UPT, UPT, UR48, 0x16000, URZ ;  /* 0x0001600030287890 */ /* 0x000fe2000fffe0ff */
[----:B------:R-:W-:Y:S01]  /*30d0*/  UMOV UR26, 0x10 ;  /* 0x00000010001a7882 */ /* 0x000fe20000000000 */
[----:B------:R-:W-:Y:S01]  /*30e0*/  UMOV UR27, UR11 ;  /* 0x0000000b001b7c82 */ /* 0x000fe20008000000 */
[----:B------:R-:W-:Y:S01]  /*30f0*/  UTMALDG.4D [UR32], [UR22], desc[UR52] ;  /* 0x00003420160075b4 */ /* 0x000fe20008019000 */
[----:B------:R-:W-:Y:S01]  /*3100*/  UMOV UR29, UR45 ;  /* 0x0000002d001d7c82 */ /* 0x000fe20008000000 */
[----:B------:R-:W-:Y:S01]  /*3110*/  UMOV UR30, UR46 ;  /* 0x0000002e001e7c82 */ /* 0x000fe20008000000 */
[----:B------:R-:W-:Y:S01]  /*3120*/  UMOV UR25, UR9 ;  /* 0x0000000900197c82 */ /* 0x000fe20008000000 */
[----:B------:R-:W-:Y:S01]  /*3130*/  UMOV UR28, UR12 ;  /* 0x0000000c001c7c82 */ /* 0x000fe20008000000 */
[----:B------:R-:W-:Y:S01]  /*3140*/  UMOV UR42, 0x20 ;  /* 0x00000020002a7882 */ /* 0x000fe20000000000 */
[----:B------:R-:W-:Y:S01]  /*3150*/  UMOV UR43, UR11 ;  /* 0x0000000b002b7c82 */ /* 0x000fe20008000000 */
[----:B------:R-:W-:Y:S01]  /*3160*/  UMOV UR41, UR9 ;  /* 0x0000000900297c82 */ /* 0x000fe20008000000 */
[----:B------:R1:W-:Y:S01]  /*3170*/  UTMALDG.4D [UR16], [UR22], desc[UR52] ;  /* 0x00003410160075b4 */ /* 0x0003e20008019000 */
[----:B------:R-:W-:Y:S01]  /*3180*/  UMOV UR44, UR12 ;  /* 0x0000000c002c7c82 */ /* 0x000fe20008000000 */
[----:B------:R3:W-:Y:S01]  /*3190*/  UTMALDG.5D [UR8], [UR6], desc[UR52] ;  /* 0x00003408060075b4 */ /* 0x0007e20008021000 */
[----:B------:R4:W-:Y:S01]  /*31a0*/  UTMALDG.5D [UR24], [UR6], desc[UR52] ;  /* 0x00003418060075b4 */ /* 0x0009e20008021000 */
[----:B------:R4:W-:Y:S01]  /*31b0*/  UTMALDG.5D [UR40], [UR6], desc[UR52] ;  /* 0x00003428060075b4 */ /* 0x0009e20008021000 */
[----:B-1----:R-:W-:Y:S01]  /*31c0*/  UIADD3 UR16, UPT, UPT, UR48, 0x17000, URZ ;  /* 0x0001700030107890 */ /* 0x002fe2000fffe0ff */
[----:B------:R-:W-:Y:S01]  /*31d0*/  UMOV UR18, 0x30 ;  /* 0x0000003000127882 */ /* 0x000fe20000000000 */
[----:B------:R-:W-:Y:S01]  /*31e0*/  UMOV UR19, UR11 ;  /* 0x0000000b00137c82 */ /* 0x000fe20008000000 */
[----:B------:R-:W-:Y:S01]  /*31f0*/  UMOV UR21, UR45 ;  /* 0x0000002d00157c82 */ /* 0x000fe20008000000 */
[----:B------:R-:W-:Y:S01]  /*3200*/  UMOV UR22, UR46 ;  /* 0x0000002e00167c82 */ /* 0x000fe20008000000 */
[----:B------:R-:W-:Y:S01]  /*3210*/  UMOV UR17, UR9 ;  /* 0x0000000900117c82 */ /* 0x000fe20008000000 */
[----:B------:R-:W-:-:S03]  /*3220*/  UMOV UR20, UR12 ;  /* 0x0000000c00147c82 */ /* 0x000fc60008000000 */
[----:B------:R4:W-:Y:S01]  /*3230*/  UTMALDG.5D [UR16], [UR6], desc[UR52] ;  /* 0x00003410060075b4 */ /* 0x0009e20008021000 */
[----:B---3--:R-:W-:Y:S01]  /*3240*/  UIADD3 UR8, UPT, UPT, UR48, 0x18000, URZ ;  /* 0x0001800030087890 */ /* 0x008fe2000fffe0ff */
[----:B------:R-:W-:-:S08]  /*3250*/  UMOV UR10, 0x40 ;  /* 0x00000040000a7882 */ /* 0x000fd00000000000 */
[----:B------:R4:W-:Y:S02]  /*3260*/  UTMALDG.5D [UR8], [UR6], desc[UR52] ;  /* 0x00003408060075b4 */ /* 0x0009e40008021000 */
[----:B----4-:R-:W-:Y:S05]  /*3270*/  BRA.U !UP0, `(.L_x_67) ;  /* 0x0000000108047547 */ /* 0x010fea000b800000 */
[----:B------:R-:W-:Y:S05]  /*3280*/  BPT.TRAP 0x1 ;  /* 0x000000040000795c */ /* 0x000fea0000300000 */
.L_x_67:
[----:B------:R-:W1:Y:S02]  /*3290*/  SYNCS.PHASECHK.TRANS64.TRYWAIT P5, [UR48+0x29848], R7 ;  /* 0x02984807ff0075a7 */ /* 0x000e6400080a1130 */
[----:B-1----:R-:W-:Y:S05]  /*32a0*/  @!P5 BRA `(.L_x_68) ;  /* 0x000000e4003cd947 */ /* 0x002fea0003800000 */
.L_x_250:
[----:B------:R-:W3:Y:S01]  /*32b0*/  LDCU UR5, c[0x0][0x424] ;  /* 0x00008480ff0577ac */ /* 0x000ee20008000800 */
[----:B-12---:R-:W1:Y:S01]  /*32c0*/  LDC.64 R8, c[0x0][0x418] ;  /* 0x00010600ff087b82 */ /* 0x006e620000000a00 */
[----:B------:R-:W2:Y:S01]  /*32d0*/  LDCU UR6, c[0x0][0x428] ;  /* 0x00008500ff0677ac */ /* 0x000ea20008000800 */
[----:B---3--:R-:W-:-:S04]  /*32e0*/  UIMAD UR5, UR45, UR5, URZ ;  /* 0x000000052d0572a4 */ /* 0x008fc8000f8e02ff */
[----:B--2---:R-:W-:-:S06]  /*32f0*/  UIMAD UR5, UR46, UR6, UR5 ;  /* 0x000000062e0572a4 */ /* 0x004fcc000f8e0205 */
[----:B------:R-:W-:-:S04]  /*3300*/  IADD3 R11, PT, PT, R2, UR5, RZ ;  /* 0x00000005020b7c10 */ /* 0x000fc8000fffe0ff */
[C---:B------:R-:W-:Y:S01]  /*3310*/  IADD3 R10, PT, PT, R11.reuse, 0x1, RZ ;  /* 0x000000010b0a7810 */ /* 0x040fe20007ffe0ff */
[C-C-:B-1----:R-:W-:Y:S01]  /*3320*/  IMAD.WIDE.U32 R12, R11.reuse, 0x4, R8.reuse ;  /* 0x000000040b0c7825 */ /* 0x142fe200078e0008 */
[C---:B------:R-:W-:Y:S02]  /*3330*/  IADD3 R7, PT, PT, R11.reuse, 0x2, RZ ;  /* 0x000000020b077810 */ /* 0x040fe40007ffe0ff */
[----:B------:R-:W-:Y:S01]  /*3340*/  IADD3 R2, PT, PT, R11, 0x3, RZ ;  /* 0x000000030b027810 */ /* 0x000fe20007ffe0ff */
        /* <DEDUP_REMOVED lines=16> */
.L_x_69:
[----:B------:R-:W2:Y:S01]  /*3450*/  LDL R2, [R1+0x4] ;  /* 0x0000040001027983 */ /* 0x000ea20000100800 */
[----:B------:R-:W-:Y:S01]  /*3460*/  SYNCS.ARRIVE.TRANS64.A1T0 RZ, [UR48+0x29840], RZ ;  /* 0x029840ffffff79a7 */ /* 0x000fe20008100030 */
[----:B--2---:R-:W-:-:S13]  /*3470*/  ISETP.NE.AND P0, PT, R2, 0x1, PT ;  /* 0x000000010200780c */ /* 0x004fda0003f05270 */
[----:B------:R-:W-:Y:S05]  /*3480*/  @!P0 EXIT ;  /* 0x000000000000894d */ /* 0x000fea0003800000 */
[----:B------:R-:W2:Y:S01]  /*3490*/  LDL R2, [R1] ;  /* 0x0000000001027983 */ /* 0x000ea20000100800 */
[----:B------:R-:W3:Y:S01]  /*34a0*/  LDC.64 R18, c[0x0][0x400] ;  /* 0x00010000ff127b82 */ /* 0x000ee20000000a00 */
[----:B-1----:R-:W-:Y:S01]  /*34b0*/  CS2R R12, SRZ ;  /* 0x00000000000c7805 */ /* 0x002fe2000001ff00 */
[----:B------:R-:W-:Y:S01]  /*34c0*/  IMAD.MOV.U32 R11, RZ, RZ, RZ ;  /* 0x000000ffff0b7224 */ /* 0x000fe200078e00ff */
[----:B------:R-:W1:Y:S01]  /*34d0*/  LDCU.64 UR56, c[0x0][0x348] ;  /* 0x00006900ff3877ac */ /* 0x000e620008000a00 */
[----:B------:R-:W-:Y:S01]  /*34e0*/  IMAD.MOV.U32 R10, RZ, RZ, 0x1 ;  /* 0x00000001ff0a7424 */ /* 0x000fe200078e00ff */
[----:B------:R-:W4:Y:S03]  /*34f0*/  LDCU UR7, c[0x0][0x408] ;  /* 0x00008100ff0777ac */ /* 0x000f260008000800 */
[----:B------:R-:W1:Y:S01]  /*3500*/  LDC.64 R16, c[0x0][0x418] ;  /* 0x00010600ff107b82 */ /* 0x000e620000000a00 */
[----:B------:R-:W1:Y:S01]  /*3510*/  LDCU UR47, c[0x0][0x380] ;  /* 0x00007000ff2f77ac */ /* 0x000e620008000800 */
[----:B------:R-:W1:Y:S01]  /*3520*/  LDCU UR15, c[0x0][0x420] ;  /* 0x00008400ff0f77ac */ /* 0x000e620008000800 */
[----:B------:R-:W-:Y:S01]  /*3530*/  UMOV UR6, 0x1 ;  /* 0x0000000100067882 */ /* 0x000fe20000000000 */
[----:B------:R-:W-:Y:S01]  /*3540*/  UMOV UR44, URZ ;  /* 0x000000ff002c7c82 */ /* 0x000fe20008000000 */
[----:B-1234-:R-:W-:-:S15]  /*3550*/  R2UR UR31, R2 ;  /* 0x00000000021f72ca */ /* 0x01efde00000e0000 */
.L_x_88:
[----:B------:R-:W-:Y:S01]  /*3560*/  UIADD3 UR9, UPT, UPT, UR31, 0x1, URZ ;  /* 0x000000011f097890 */ /* 0x000fe2000fffe0ff */
[----:B--2---:R-:W2:Y:S01]  /*3570*/  LDL R2, [R1] ;  /* 0x0000000001027983 */ /* 0x004ea20000100800 */
[----:B------:R-:W-:Y:S01]  /*3580*/  UIADD3 UR8, UPT, UPT, UR44, 0x1, URZ ;  /* 0x000000012c087890 */ /* 0x000fe2000fffe0ff */
[----:B------:R-:W-:Y:S01]  /*3590*/  ISETP.NE.AND P0, PT, R3, RZ, PT ;  /* 0x000000ff0300720c */ /* 0x000fe20003f05270 */
[----:B------:R-:W-:Y:S01]  /*35a0*/  UISETP.NE.AND UP0, UPT, UR9, UR39, UPT ;  /* 0x000000270900728c */ /* 0x000fe2000bf05270 */
[----:B------:R-:W-:Y:S10]  /*35b0*/  BSSY.RECONVERGENT B0, `(.L_x_70) ;  /* 0x0000008000007945 */ /* 0x000ff40003800200 */
[----:B------:R-:W-:Y:S07]  /*35c0*/  @UP0 UIADD3 UR8, UPT, UPT, UR44, URZ, URZ ;  /* 0x000000ff2c080290 */ /* 0x000fee000fffe0ff */
[----:B------:R-:W-:Y:S01]  /*35d0*/  UMOV UR44, UR8 ;  /* 0x00000008002c7c82 */ /* 0x000fe20008000000 */
[----:B--2---:R-:W-:Y:S11]  /*35e0*/  R2UR UR10, R2 ;  /* 0x00000000020a72ca */ /* 0x004ff600000e0000 */
[----:B------:R-:W-:Y:S02]  /*35f0*/  @!UPT UIADD3 URZ, UPT, UPT, URZ, URZ, URZ ;  /* 0x000000fffffff290 */ /* 0x000fe4000fffe0ff */
[----:B------:R-:W-:Y:S01]  /*3600*/  USEL UR31, UR10, UR9, !UP0 ;  /* 0x000000090a1f7287 */ /* 0x000fe2000c000000 */
[----:B-1----:R-:W-:Y:S11]  /*3610*/  @!P0 BRA `(.L_x_71) ;  /* 0x0000000000048947 */ /* 0x002ff60003800000 */
[----:B------:R-:W-:Y:S05]  /*3620*/  BPT.TRAP 0x1 ;  /* 0x000000040000795c */ /* 0x000fea0000300000 */
.L_x_71:
[----:B------:R-:W-:Y:S05]  /*3630*/  BSYNC.RECONVERGENT B0 ;  /* 0x0000000000007941 */ /* 0x000fea0003800200 */
.L_x_70:
[----:B------:R-:W-:Y:S01]  /*3640*/  ULEA UR41, UR6, UR48, 0x3 ;  /* 0x0000003006297291 */ /* 0x000fe2000f8e18ff */
[----:B------:R-:W-:Y:S02]  /*3650*/  SHF.L.U32 R8, R10, 0x1f, RZ ;  /* 0x0000001f0a087819 */ /* 0x000fe400000006ff */
[----:B------:R-:W-:Y:S06]  /*3660*/  ISETP.NE.AND P1, PT, R4, RZ, PT ;  /* 0x000000ff0400720c */ /* 0x000fec0003f25270 */
[----:B------:R-:W1:Y:S07]  /*3670*/  SYNCS.PHASECHK.TRANS64.TRYWAIT P0, [UR41+0x29810], R8 ;  /* 0x02981008ff0075a7 */ /* 0x000e6e0008001129 */
[----:B------:R-:W-:Y:S01]  /*3680*/  @!P1 IMAD.MOV.U32 R7, RZ, RZ, 0x5000 ;  /* 0x00005000ff079424 */ /* 0x000fe200078e00ff */
[----:B-1----:R-:W-:Y:S06]  /*3690*/  @!P0 BRA `(.L_x_72) ;  /* 0x000000e000588947 */ /* 0x002fec0003800000 */
.L_x_252:
[----:B------:R-:W-:Y:S01]  /*36a0*/  ISETP.NE.AND P0, PT, R4, RZ, PT ;  /* 0x000000ff0400720c */ /* 0x000fe20003f05270 */
[----:B------:R-:W-:Y:S11]  /*36b0*/  BSSY.RECONVERGENT B0, `(.L_x_73) ;  /* 0x0000005000007945 */ /* 0x000ff60003800200 */
[----:B------:R-:W-:Y:S01]  /*36c0*/  @!UPT UIADD3 URZ, UPT, UPT, URZ, URZ, URZ ;  /* 0x000000fffffff290 */ /* 0x000fe2000fffe0ff */
[----:B------:R2:W-:Y:S01]  /*36d0*/  @!P0 SYNCS.ARRIVE.TRANS64 RZ, [UR41+0x29800], R7 ;  /* 0x02980007ffff89a7 */ /* 0x0005e20008000029 */
[----:B------:R-:W-:Y:S05]  /*36e0*/  @!P4 BRA `(.L_x_74) ;  /* 0x000000000004c947 */ /* 0x000fea0003800000 */
[----:B------:R-:W-:Y:S05]  /*36f0*/  BPT.TRAP 0x1 ;  /* 0x000000040000795c */ /* 0x000fea0000300000 */
.L_x_74:
[----:B------:R-:W-:Y:S05]  /*3700*/  BSYNC.RECONVERGENT B0 ;  /* 0x0000000000007941 */ /* 0x000fea0003800200 */
.L_x_73:
[----:B------:R-:W-:Y:S01]  /*3710*/  ISETP.EQ.OR P6, PT, R14, RZ, P0 ;  /* 0x000000ff0e00720c */ /* 0x000fe200007c2670 */
[----:B------:R-:W-:Y:S11]  /*3720*/  BSSY.RECONVERGENT B0, `(.L_x_75) ;  /* 0x0000004000007945 */ /* 0x000ff60003800200 */
[----:B------:R-:W-:Y:S01]  /*3730*/  @!UPT UIADD3 URZ, UPT, UPT, URZ, URZ, URZ ;  /* 0x000000fffffff290 */ /* 0x000fe2000fffe0ff */
[----:B------:R-:W-:Y:S05]  /*3740*/  @P6 BRA `(.L_x_76) ;  /* 0x0000000000046947 */ /* 0x000fea0003800000 */
[----:B------:R-:W-:Y:S05]  /*3750*/  BPT.TRAP 0x1 ;  /* 0x000000040000795c */ /* 0x000fea0000300000 */
.L_x_76:
[----:B------:R-:W-:Y:S05]  /*3760*/  BSYNC.RECONVERGENT B0 ;  /* 0x0000000000007941 */ /* 0x000fea0003800200 */
.L_x_75:
[----:B------:R-:W-:Y:S01]  /*3770*/  UIADD3 UR50, UP0, UPT, UR56, 0x300, URZ ;  /* 0x0000030038327890 */ /* 0x000fe2000ff1e0ff */
[----:B------:R-:W-:Y:S01]  /*3780*/  R2UR UR49, R0 ;  /* 0x00000000003172ca */ /* 0x000fe200000e0000 */
[----:B------:R-:W-:Y:S02]  /*3790*/  UIMAD UR8, UR6, 0x5000, UR48 ;  /* 0x00005000060878a4 */ /* 0x000fe4000f8e0230 */
[----:B------:R-:W-:Y:S02]  /*37a0*/  UIADD3 UR41, UPT, UPT, UR41, 0x29800, URZ ;  /* 0x0002980029297890 */ /* 0x000fe4000fffe0ff */
[----:B------:R-:W-:Y:S02]  /*37b0*/  USHF.L.U32 UR43, UR31, 0x7, URZ ;  /* 0x000000071f2b7899 */ /* 0x000fe400080006ff */
[----:B------:R-:W-:Y:S02]  /*37c0*/  UIADD3.X UR51, UPT, UPT, URZ, UR57, URZ, UP0, !UPT ;  /* 0x00000039ff337290 */ /* 0x000fe400087fe4ff */
[----:B------:R-:W-:Y:S01]  /*37d0*/  UIADD3 UR40, UPT, UPT, UR8, 0xa000, URZ ;  /* 0x0000a00008287890 */ /* 0x000fe2000fffe0ff */
[----:B------:R-:W-:Y:S01]  /*37e0*/  UMOV UR52, 0x0 ;  /* 0x0000000000347882 */ /* 0x000fe20000000000 */
[----:B------:R-:W-:Y:S01]  /*37f0*/  UMOV UR53, 0x10000000 ;  /* 0x1000000000357882 */ /* 0x000fe20000000000 */
[----:B------:R-:W-:Y:S01]  /*3800*/  UMOV UR42, URZ ;  /* 0x000000ff002a7c82 */ /* 0x000fe20008000000 */
[----:B------:R-:W-:Y:S01]  /*3810*/  UIADD3 UR32, UPT, UPT, UR8, 0xb000, URZ ;  /* 0x0000b00008207890 */ /* 0x000fe2000fffe0ff */
[----:B------:R-:W-:Y:S01]  /*3820*/  UMOV UR34, 0x10 ;  /* 0x0000001000227882 */ /* 0x000fe20000000000 */
[----:B------:R-:W-:Y:S03]  /*3830*/  UMOV UR36, UR44 ;  /* 0x0000002c00247c82 */ /* 0x000fe60008000000 */
[----:B------:R3:W-:Y:S01]  /*3840*/  UTMALDG.5D [UR40], [UR50], desc[UR52] ;  /* 0x00003428320075b4 */ /* 0x0007e20008021000 */
[----:B------:R-:W-:Y:S01]  /*3850*/  UIADD3 UR24, UPT, UPT, UR8, 0xc000, URZ ;  /* 0x0000c00008187890 */ /* 0x000fe2000fffe0ff */
[----:B------:R-:W-:Y:S01]  /*3860*/  UMOV UR37, UR45 ;  /* 0x0000002d00257c82 */ /* 0x000fe20008000000 */
[----:B------:R-:W-:Y:S01]  /*3870*/  UMOV UR38, UR46 ;  /* 0x0000002e00267c82 */ /* 0x000fe20008000000 */
[----:B------:R-:W-:Y:S01]  /*3880*/  UMOV UR33, UR41 ;  /* 0x0000002900217c82 */ /* 0x000fe20008000000 */
[----:B------:R-:W-:Y:S01]  /*3890*/  UMOV UR35, UR43 ;  /* 0x0000002b00237c82 */ /* 0x000fe20008000000 */
[----:B------:R-:W-:Y:S01]  /*38a0*/  UMOV UR26, 0x20 ;  /* 0x00000020001a7882 */ /* 0x000fe20000000000 */
[----:B------:R3:W-:Y:S01]  /*38b0*/  UTMALDG.5D [UR32], [UR50], desc[UR52] ;  /* 0x00003420320075b4 */ /* 0x0007e20008021000 */
[----:B------:R-:W-:Y:S01]  /*38c0*/  UIADD3 UR16, UPT, UPT, UR8, 0xd000, URZ ;  /* 0x0000d00008107890 */ /* 0x000fe2000fffe0ff */
[----:B------:R-:W-:Y:S01]  /*38d0*/  UMOV UR28, UR44 ;  /* 0x0000002c001c7c82 */ /* 0x000fe20008000000 */
        /* <DEDUP_REMOVED lines=14> */
[----:B------:R-:W-:Y:S01]  /*39c0*/  UISETP.NE.AND UP3, UPT, UR49, 0x1, UPT ;  /* 0x000000013100788c */ /* 0x000fe2000bf65270 */
[----:B------:R-:W-:Y:S01]  /*39d0*/  UMOV UR12, UR44 ;  /* 0x0000002c000c7c82 */ /* 0x000fe20008000000 */
[----:B------:R-:W-:Y:S01]  /*39e0*/  UMOV UR13, UR45 ;  /* 0x0000002d000d7c82 */ /* 0x000fe20008000000 */
[----:B------:R-:W-:Y:S01]  /*39f0*/  UMOV UR14, UR46 ;  /* 0x0000002e000e7c82 */ /* 0x000fe20008000000 */
[----:B------:R-:W-:Y:S01]  /*3a00*/  UMOV UR9, UR41 ;  /* 0x0000002900097c82 */ /* 0x000fe20008000000 */
[----:B------:R-:W-:Y:S01]  /*3a10*/  UMOV UR11, UR43 ;  /* 0x0000002b000b7c82 */ /* 0x000fe20008000000 */
[----:B------:R-:W-:Y:S01]  /*3a20*/  UIADD3 UR23, UPT, UPT, UR6, 0x1, URZ ;  /* 0x0000000106177890 */ /* 0x000fe2000fffe0ff */
[----:B------:R3:W-:Y:S02]  /*3a30*/  UTMALDG.5D [UR8], [UR50], desc[UR52] ;  /* 0x00003408320075b4 */ /* 0x0007e40008021000 */
[----:B---3--:R-:W-:Y:S06]  /*3a40*/  BRA.U !UP3, `(.L_x_77) ;  /* 0x000000010b047547 */ /* 0x008fec000b800000 */
[----:B------:R-:W-:Y:S05]  /*3a50*/  BPT.TRAP 0x1 ;  /* 0x000000040000795c */ /* 0x000fea0000300000 */
.L_x_77:
[----:B--2---:R-:W-:Y:S04]  /*3a60*/  SHF.L.U32 R7, R12, 0x1f, RZ ;  /* 0x0000001f0c077819 */ /* 0x004fe800000006ff */
[----:B------:R-:W2:Y:S02]  /*3a70*/  SYNCS.PHASECHK.TRANS64.TRYWAIT P0, [UR48+0x29838], R7 ;  /* 0x02983807ff0075a7 */ /* 0x000ea40008001130 */
[----:B--2---:R-:W-:Y:S05]  /*3a80*/  @!P0 BRA `(.L_x_78) ;  /* 0x000000dc00748947 */ /* 0x004fea0003800000 */
.L_x_254:
[----:B------:R-:W-:Y:S02]  /*3a90*/  USHF.L.U32 UR11, UR31, 0x7, URZ ;  /* 0x000000071f0b7899 */ /* 0x000fe400080006ff */
[----:B------:R-:W-:Y:S04]  /*3aa0*/  UIMAD UR6, UR44, UR7, UR4 ;  /* 0x000000072c0672a4 */ /* 0x000fe8000f8e0204 */
[----:B-1----:R-:W-:Y:S04]  /*3ab0*/  VIADD R2, R6, UR11 ;  /* 0x0000000b06027c36 */ /* 0x002fe80008000000 */
[C---:B------:R-:W-:Y:S01]  /*3ac0*/  VIADD R7, R2.reuse, UR6 ;  /* 0x0000000602077c36 */ /* 0x040fe20008000000 */
[C---:B------:R-:W-:Y:S01]  /*3ad0*/  ISETP.GE.AND P3, PT, R2.reuse, UR47, PT ;  /* 0x0000002f02007c0c */ /* 0x040fe2000bf66270 */
[----:B------:R-:W-:Y:S02]  /*3ae0*/  VIADD R15, R2, 0x1 ;  /* 0x00000001020f7836 */ /* 0x000fe40000000000 */
[C---:B------:R-:W-:Y:S01]  /*3af0*/  VIADD R8, R7.reuse, 0x2 ;  /* 0x0000000207087836 */ /* 0x040fe20000000000 */
[CC--:B------:R-:W-:Y:S01]  /*3b00*/  LEA R24, P0, R7.reuse, R18.reuse, 0x2 ;  /* 0x0000001207187211 */ /* 0x0c0fe200078010ff */
[----:B------:R-:W-:Y:S01]  /*3b10*/  VIADD R9, R7, 0x1 ;  /* 0x0000000107097836 */ /* 0x000fe20000000000 */
[----:B------:R-:W-:Y:S02]  /*3b20*/  ISETP.GE.AND P2, PT, R15, UR47, PT ;  /* 0x0000002f0f007c0c */ /* 0x000fe4000bf46270 */
[CC--:B------:R-:W-:Y:S01]  /*3b30*/  LEA.HI.X R25, R7.reuse, R19.reuse, RZ, 0x2, P0 ;  /* 0x0000001307197211 */ /* 0x0c0fe200000f14ff */
[----:B------:R-:W-:Y:S01]  /*3b40*/  VIADD R7, R7, 0x3 ;  /* 0x0000000307077836 */ /* 0x000fe20000000000 */
[CC--:B------:R-:W-:Y:S02]  /*3b50*/  LEA R20, P0, R8.reuse, R18.reuse, 0x2 ;  /* 0x0000001208147211 */ /* 0x0c0fe400078010ff */
[-C--:B------:R-:W-:Y:S01]  /*3b60*/  LEA R22, P1, R9, R18.reuse, 0x2 ;  /* 0x0000001209167211 */ /* 0x080fe200078210ff */
[----:B------:R-:W-:Y:S01]  /*3b70*/  @!PT LDS RZ, [RZ] ;  /* 0x00000000fffff984 */ /* 0x000fe20000000800 */
[----:B------:R-:W-:Y:S01]  /*3b80*/  @!PT LDS RZ, [RZ] ;  /* 0x00000000fffff984 */ /* 0x000fe20000000800 */
[----:B------:R-:W-:Y:S01]  /*3b90*/  @!PT LDS RZ, [RZ] ;  /* 0x00000000fffff984 */ /* 0x000fe20000000800 */
[----:B------:R1:W-:Y:S01]  /*3ba0*/  LDGSTS.E.LTC128B [R5+0x29000], desc[UR54][R24.64], !P3 ;  /* 0x2900000018057fae */ /* 0x0003e2000d9a1236 */
[-C--:B------:R-:W-:Y:S01]  /*3bb0*/  LEA.HI.X R21, R8, R19.reuse, RZ, 0x2, P0 ;  /* 0x0000001308157211 */ /* 0x080fe200000f14ff */
[C---:B------:R-:W-:Y:S01]  /*3bc0*/  VIADD R8, R2.reuse, 0x2 ;  /* 0x0000000202087836 */ /* 0x040fe20000000000 */
[----:B------:R-:W-:Y:S02]  /*3bd0*/  LEA R26, P0, R7, R18, 0x2 ;  /* 0x00000012071a7211 */ /* 0x000fe400078010ff */
[-C--:B------:R-:W-:Y:S02]  /*3be0*/  LEA.HI.X R23, R9, R19.reuse, RZ, 0x2, P1 ;  /* 0x0000001309177211 */ /* 0x080fe400008f14ff */
[----:B------:R-:W-:Y:S01]  /*3bf0*/  LEA.HI.X R27, R7, R19, RZ, 0x2, P0 ;  /* 0x00000013071b7211 */ /* 0x000fe200000f14ff */
[----:B------:R-:W-:Y:S01]  /*3c00*/  VIADD R7, R2, 0x3 ;  /* 0x0000000302077836 */ /* 0x000fe20000000000 */
[----:B------:R-:W-:Y:S01]  /*3c10*/  ISETP.GE.AND P1, PT, R8, UR47, PT ;  /* 0x0000002f08007c0c */ /* 0x000fe2000bf26270 */
[----:B------:R1:W-:Y:S03]  /*3c20*/  LDGSTS.E.LTC128B [R5+0x29004], desc[UR54][R22.64], !P2 ;  /* 0x2900400016057fae */ /* 0x0003e6000d1a1236 */
[----:B------:R-:W-:Y:S09]  /*3c30*/  ISETP.GE.AND P0, PT, R7, UR47, PT ;  /* 0x0000002f07007c0c */ /* 0x000ff2000bf06270 */
        /* <DEDUP_REMOVED lines=8> */
.L_x_79:
[----:B------:R-:W-:Y:S01]  /*3cc0*/  SYNCS.ARRIVE.TRANS64.A1T0 RZ, [UR48+0x29830], RZ ;  /* 0x029830ffffff79a7 */ /* 0x000fe20008100030 */
[----:B------:R-:W-:Y:S05]  /*3cd0*/  BRA.U !UP1, `(.L_x_80) ;  /* 0x0000000109047547 */ /* 0x000fea000b800000 */
[----:B------:R-:W-:Y:S05]  /*3ce0*/  BPT.TRAP 0x1 ;  /* 0x000000040000795c */ /* 0x000fea0000300000 */
.L_x_80:
[----:B------:R-:W-:Y:S02]  /*3cf0*/  ISETP.NE.AND P5, PT, R4, RZ, PT ;  /* 0x000000ff0400720c */ /* 0x000fe40003fa5270 */
[----:B------:R-:W-:Y:S11]  /*3d00*/  SHF.L.U32 R9, R11, 0x1f, RZ ;  /* 0x0000001f0b097819 */ /* 0x000ff600000006ff */
[----:B------:R-:W-:Y:S01]  /*3d10*/  @!P5 IMAD.MOV.U32 R8, RZ, RZ, 0x5000 ;  /* 0x00005000ff08d424 */ /* 0x000fe200078e00ff */
[----:B------:R-:W2:Y:S02]  /*3d20*/  SYNCS.PHASECHK.TRANS64.TRYWAIT P5, [UR48+0x29828], R9 ;  /* 0x02982809ff0075a7 */ /* 0x000ea400080a1130 */
[----:B--2---:R-:W-:Y:S05]  /*3d30*/  @!P5 BRA `(.L_x_81) ;  /* 0x000000d800e0d947 */ /* 0x004fea0003800000 */
.L_x_256:
[----:B------:R-:W-:Y:S11]  /*3d40*/  ISETP.NE.AND P5, PT, R4, RZ, PT ;  /* 0x000000ff0400720c */ /* 0x000ff60003fa5270 */
[----:B------:R-:W-:Y:S02]  /*3d50*/  @!UPT UIADD3 URZ, UPT, UPT, URZ, URZ, URZ ;  /* 0x000000fffffff290 */ /* 0x000fe4000fffe0ff */
[----:B------:R3:W-:Y:S01]  /*3d60*/  @!P5 SYNCS.ARRIVE.TRANS64 RZ, [UR48+0x29820], R8 ;  /* 0x02982008ffffd9a7 */ /* 0x0007e20008000030 */
[----:B------:R-:W-:Y:S05]  /*3d70*/  BRA.U !UP2, `(.L_x_82) ;  /* 0x000000010a047547 */ /* 0x000fea000b800000 */
[----:B------:R-:W-:Y:S05]  /*3d80*/  BPT.TRAP 0x1 ;  /* 0x000000040000795c */ /* 0x000fea0000300000 */
.L_x_82:
[----:B------:R-:W-:Y:S04]  /*3d90*/  BSSY.RECONVERGENT B0, `(.L_x_83) ;  /* 0x0000003000007945 */ /* 0x000fe80003800200 */
[----:B------:R-:W-:Y:S05]  /*3da0*/  @P6 BRA `(.L_x_84) ;  /* 0x0000000000046947 */ /* 0x000fea0003800000 */
[----:B------:R-:W-:Y:S05]  /*3db0*/  BPT.TRAP 0x1 ;  /* 0x000000040000795c */ /* 0x000fea0000300000 */
.L_x_84:
[----:B------:R-:W-:Y:S05]  /*3dc0*/  BSYNC.RECONVERGENT B0 ;  /* 0x0000000000007941 */ /* 0x000fea0003800200 */
.L_x_83:
[----:B------:R-:W-:Y:S02]  /*3dd0*/  UIADD3 UR40, UP0, UPT, UR56, 0x400, URZ ;  /* 0x0000040038287890 */ /* 0x000fe4000ff1e0ff */
        /* <DEDUP_REMOVED lines=9> */
[----:B------:R-:W-:Y:S02]  /*3e70*/  UIADD3 UR32, UPT, UPT, UR48, 0x15000, URZ ;  /* 0x0001500030207890 */ /* 0x000fe4000fffe0ff */
[----:B------:R4:W-:Y:S01]  /*3e80*/  UTMALDG.5D [UR8], [UR40], desc[UR42] ;  /* 0x00002a08280075b4 */ /* 0x0009e20008021000 */
[----:B------:R-:W-:Y:S01]  /*3e90*/  UMOV UR34, 0x10 ;  /* 0x0000001000227882 */ /* 0x000fe20000000000 */
[----:B------:R-:W-:Y:S01]  /*3ea0*/  UMOV UR35, UR11 ;  /* 0x0000000b00237c82 */ /* 0x000fe20008000000 */
[----:B------:R-:W-:Y:S01]  /*3eb0*/  UMOV UR36, UR44 ;  /* 0x0000002c00247c82 */ /* 0x000fe20008000000 */
[----:B------:R-:W-:Y:S01]  /*3ec0*/  UMOV UR37, UR45 ;  /* 0x0000002d00257c82 */ /* 0x000fe20008000000 */
[----:B------:R-:W-:Y:S01]  /*3ed0*/  UMOV UR38, UR46 ;  /* 0x0000002e00267c82 */ /* 0x000fe20008000000 */
[----:B------:R-:W-:Y:S01]  /*3ee0*/  UMOV UR33, UR9 ;  /* 0x0000000900217c82 */ /* 0x000fe20008000000 */
[----:B------:R-:W-:Y:S01]  /*3ef0*/  UIADD3 UR24, UPT, UPT, UR48, 0x16000, URZ ;  /* 0x0001600030187890 */ /* 0x000fe2000fffe0ff */
        /* <DEDUP_REMOVED lines=14> */
[----:B------:R-:W-:Y:S02]  /*3fe0*/  UMOV UR17, UR9 ;  /* 0x0000000900117c82 */ /* 0x000fe40008000000 */
[----:B------:R1:W-:Y:S01]  /*3ff0*/  UTMALDG.5D [UR16], [UR40], desc[UR42] ;  /* 0x00002a10280075b4 */ /* 0x0003e20008021000 */
[----:B----4-:R-:W-:Y:S01]  /*4000*/  UIADD3 UR8, UPT, UPT, UR48, 0x18000, URZ ;  /* 0x0001800030087890 */ /* 0x010fe2000fffe0ff */
[----:B------:R-:W-:Y:S08]  /*4010*/  UMOV UR10, 0x40 ;  /* 0x00000040000a7882 */ /* 0x000ff00000000000 */
[----:B------:R1:W-:Y:S02]  /*4020*/  UTMALDG.5D [UR8], [UR40], desc[UR42] ;  /* 0x00002a08280075b4 */ /* 0x0003e40008021000 */
[----:B-1----:R-:W-:Y:S05]  /*4030*/  BRA.U !UP3, `(.L_x_85) ;  /* 0x000000010b047547 */ /* 0x002fea000b800000 */
[----:B------:R-:W-:Y:S05]  /*4040*/  BPT.TRAP 0x1 ;  /* 0x000000040000795c */ /* 0x000fea0000300000 */
.L_x_85:
[----:B---3--:R-:W-:Y:S04]  /*4050*/  SHF.L.U32 R8, R13, 0x1f, RZ ;  /* 0x0000001f0d087819 */ /* 0x008fe800000006ff */
[----:B------:R-:W1:Y:S02]  /*4060*/  SYNCS.PHASECHK.TRANS64.TRYWAIT P5, [UR48+0x29848], R8 ;  /* 0x02984808ff0075a7 */ /* 0x000e6400080a1130 */
[----:B-1----:R-:W-:Y:S05]  /*4070*/  @!P5 BRA `(.L_x_86) ;  /* 0x000000d80028d947 */ /* 0x002fea0003800000 */
.L_x_258:
[----:B------:R-:W-:Y:S06]  /*4080*/  UIMAD UR6, UR44, UR15, UR5 ;  /* 0x0000000f2c0672a4 */ /* 0x000fec000f8e0205 */
[----:B-12---:R-:W-:Y:S04]  /*4090*/  VIADD R7, R2, UR6 ;  /* 0x0000000602077c36 */ /* 0x006fe80008000000 */
[C---:B------:R-:W-:Y:S01]  /*40a0*/  VIADD R2, R7.reuse, 0x1 ;  /* 0x0000000107027836 */ /* 0x040fe20000000000 */
[CC--:B------:R-:W-:Y:S04]  /*40b0*/  LEA R20, P5, R7.reuse, R16.reuse, 0x2 ;  /* 0x0000001007147211 */ /* 0x0c0fe800078a10ff */
[CC--:B------:R-:W-:Y:S02]  /*40c0*/  LEA.HI.X R21, R7.reuse, R17.reuse, RZ, 0x2, P5 ;  /* 0x0000001107157211 */ /* 0x0c0fe400028f14ff */
[CC--:B------:R-:W-:Y:S03]  /*40d0*/  LEA R8, P5, R2.reuse, R16.reuse, 0x2 ;  /* 0x0000001002087211 */ /* 0x0c0fe600078a10ff */
[----:B------:R-:W-:Y:S01]  /*40e0*/  @!PT LDS RZ, [RZ] ;  /* 0x00000000fffff984 */ /* 0x000fe20000000800 */
[----:B------:R-:W-:Y:S01]  /*40f0*/  @!PT LDS RZ, [RZ] ;  /* 0x00000000fffff984 */ /* 0x000fe20000000800 */
[----:B------:R-:W-:Y:S01]  /*4100*/  @!PT LDS RZ, [RZ] ;  /* 0x00000000fffff984 */ /* 0x000fe20000000800 */
[----:B------:R1:W-:Y:S01]  /*4110*/  LDGSTS.E.LTC128B [R5+0x29200], desc[UR54][R20.64], !P3 ;  /* 0x2920000014057fae */ /* 0x0003e2000d9a1236 */
[-C--:B------:R-:W-:Y:S01]  /*4120*/  LEA.HI.X R9, R2, R17.reuse, RZ, 0x2, P5 ;  /* 0x0000001102097211 */ /* 0x080fe200028f14ff */
[C---:B------:R-:W-:Y:S02]  /*4130*/  VIADD R2, R7.reuse, 0x2 ;  /* 0x0000000207027836 */ /* 0x040fe40000000000 */
[----:B------:R-:W-:Y:S02]  /*4140*/  VIADD R7, R7, 0x3 ;  /* 0x0000000307077836 */ /* 0x000fe40000000000 */
[----:B------:R1:W-:Y:S01]  /*4150*/  LDGSTS.E.LTC128B [R5+0x29204], desc[UR54][R8.64], !P2 ;  /* 0x2920400008057fae */ /* 0x0003e2000d1a1236 */
[CC--:B------:R-:W-:Y:S04]  /*4160*/  LEA R22, P5, R2.reuse, R16.reuse, 0x2 ;  /* 0x0000001002167211 */ /* 0x0c0fe800078a10ff */
[-C--:B------:R-:W-:Y:S02]  /*4170*/  LEA.HI.X R23, R2, R17.reuse, RZ, 0x2, P5 ;  /* 0x0000001102177211 */ /* 0x080fe400028f14ff */
[C---:B------:R-:W-:Y:S03]  /*4180*/  LEA R24, P5, R7.reuse, R16, 0x2 ;  /* 0x0000001007187211 */ /* 0x040fe600078a10ff */
[----:B------:R1:W-:Y:S01]  /*4190*/  LDGSTS.E.LTC128B [R5+0x29208], desc[UR54][R22.64], !P1 ;  /* 0x2920800016057fae */ /* 0x0003e2000c9a1236 */
[----:B------:R-:W-:Y:S05]  /*41a0*/  LEA.HI.X R25, R7, R17, RZ, 0x2, P5 ;  /* 0x0000001107197211 */ /* 0x000fea00028f14ff */
[----:B------:R1:W-:Y:S01]  /*41b0*/  LDGSTS.E.LTC128B [R5+0x2920c], desc[UR54][R24.64], !P0 ;  /* 0x2920c00018057fae */ /* 0x0003e2000c1a1236 */
[----:B------:R-:W-:Y:S01]  /*41c0*/  NOP ;  /* 0x0000000000007918 */ /* 0x000fe20000000000 */
[----:B------:R-:W-:Y:S02]  /*41d0*/  SYNCS.ARRIVE.TRANS64.RED.A0T1 RZ, [UR48+0x29840], RZ ;  /* 0x029840ffffff79a7 */ /* 0x000fe40008200430 */
[----:B------:R-:W-:Y:S01]  /*41e0*/  ARRIVES.LDGSTSBAR.64.TRANSCNT [UR48+0x29840] ;  /* 0x02984000ff0079b0 */ /* 0x000fe20008002a30 */
[----:B------:R-:W-:Y:S01]  /*41f0*/  NOP ;  /* 0x0000000000007918 */ /* 0x000fe20000000000 */
[----:B------:R-:W-:Y:S05]  /*4200*/  BRA.U !UP3, `(.L_x_87) ;  /* 0x000000010b047547 */ /* 0x000fea000b800000 */
[----:B------:R-:W-:Y:S05]  /*4210*/  BPT.TRAP 0x1 ;  /* 0x000000040000795c */ /* 0x000fea0000300000 */
.L_x_87:
[----:B------:R-:W-:Y:S01]  /*4220*/  LOP3.LUT R13, R13, 0x1, RZ, 0x3c, !PT ;  /* 0x000000010d0d7812 */ /* 0x000fe200078e3cff */
[----:B------:R-:W-:Y:S01]  /*4230*/  SYNCS.ARRIVE.TRANS64.A1T0 RZ, [UR48+0x29840], RZ ;  /* 0x029840ffffff79a7 */ /* 0x000fe20008100030 */
[----:B------:R-:W2:Y:S01]  /*4240*/  LDL.LU R2, [R1+0x4] ;  /* 0x0000040001027983 */ /* 0x000ea20000300800 */
[----:B------:R-:W-:Y:S01]  /*4250*/  LOP3.LUT R12, R12, 0x1, RZ, 0x3c, !PT ;  /* 0x000000010c0c7812 */ /* 0x000fe200078e3cff */
[----:B------:R-:W-:Y:S01]  /*4260*/  UISETP.NE.AND UP0, UPT, UR23, 0x2, UPT ;  /* 0x000000021700788c */ /* 0x000fe2000bf05270 */
[----:B------:R-:W-:Y:S03]  /*4270*/  LOP3.LUT R11, R11, 0x1, RZ, 0x3c, !PT ;  /* 0x000000010b0b7812 */ /* 0x000fe600078e3cff */
[----:B------:R-:W-:Y:S02]  /*4280*/  USEL UR8, URZ, 0x1, UP0 ;  /* 0x00000001ff087887 */ /* 0x000fe40008000000 */
[----:B------:R-:W-:Y:S04]  /*4290*/  USEL UR6, UR23, URZ, UP0 ;  /* 0x000000ff17067287 */ /* 0x000fe80008000000 */
[----:B------:R-:W-:Y:S02]  /*42a0*/  LOP3.LUT R10, R10, UR8, RZ, 0x3c, !PT ;  /* 0x000000080a0a7c12 */ /* 0x000fe4000f8e3cff */
[C---:B--2---:R-:W-:Y:S01]  /*42b0*/  ISETP.GT.U32.AND P0, PT, R2.reuse, 0x2, PT ;  /* 0x000000020200780c */ /* 0x044fe20003f04070 */
[----:B------:R-:W-:Y:S05]  /*42c0*/  VIADD R2, R2, 0xffffffff ;  /* 0xffffffff02027836 */ /* 0x000fea0000000000 */
[----:B------:R2:W-:Y:S07]  /*42d0*/  STL [R1+0x4], R2 ;  /* 0x0000040201007387 */ /* 0x0005ee0000100800 */
[----:B------:R-:W-:Y:S05]  /*42e0*/  @P0 BRA `(.L_x_88) ;  /* 0xfffffff0009c0947 */ /* 0x000fea000383ffff */
[----:B------:R-:W-:Y:S05]  /*42f0*/  EXIT ;  /* 0x000000000000794d */ /* 0x000fea0003800000 */
.L_x_308:
[----:B------:R-:W-:-:S08]  /*4300*/  NOP ;  /* 0x0000000000007918 */ /* 0x000fd00000000000 */
[----:B------:R-:W1:-:S00]  /*4310*/  USETMAXREG.DEALLOC.CTAPOOL 0x60 ;  /* 0x00000060000079c8 */ /* 0x000e4000080e0500 */
[----:B------:R-:W2:Y:S01]  /*4320*/  S2UR UR20, SR_CgaCtaId ;  /* 0x00000000001479c3 */ /* 0x000ea20000008800 */
[----:B------:R-:W-:Y:S01]  /*4330*/  UMOV UR4, 0x40 ;  /* 0x0000004000047882 */ /* 0x000fe20000000000 */
[----:B------:R-:W-:Y:S01]  /*4340*/  NOP ;  /* 0x0000000000007918 */ /* 0x000fe20000000000 */
[----:B--2---:R-:W-:-:S03]  /*4350*/  ULEA UR5, UR20, UR4, 0x18 ;  /* 0x0000000414057291 */ /* 0x004fc6000f8ec0ff */
[----:B------:R-:W-:Y:S02]  /*4360*/  UMOV UR4, 0x400 ;  /* 0x0000040000047882 */ /* 0x000fe40000000000 */
[----:B------:R-:W-:-:S04]  /*4370*/  ULEA UR20, UR20, UR4, 0x18 ;  /* 0x0000000414147291 */ /* 0x000fc8000f8ec0ff */
[----:B-1----:R-:W1:Y:S02]  /*4380*/  LDS.U8 R2, [UR5+0x1c] ;  /* 0x00001c05ff027984 */ /* 0x002e640008000000 */
[----:B-1----:R-:W-:-:S13]  /*4390*/  ISETP.NE.AND P0, PT, R2, RZ, PT ;  /* 0x000000ff0200720c */ /* 0x002fda0003f05270 */
[----:B------:R-:W-:Y:S05]  /*43a0*/  @P0 BRA `(.L_x_89) ;  /* 0x0000000000580947 */ /* 0x000fea0003800000 */
[----:B------:R-:W-:-:S13]  /*43b0*/  ELECT P0, URZ, PT ;  /* 0x0000000000ff782f */ /* 0x000fda0003800000 */
[----:B------:R-:W-:Y:S05]  /*43c0*/  @!P0 BRA `(.L_x_90) ;  /* 0x00000000005c8947 */ /* 0x000fea0003800000 */
[----:B------:R-:W-:Y:S01]  /*43d0*/  UMOV UR4, 0x10 ;  /* 0x0000001000047882 */ /* 0x000fe20000000000 */
[----:B------:R-:W-:Y:S01]  /*43e0*/  HFMA2 R2, -RZ, RZ, 0, 5.9604644775390625e-08 ;  /* 0x00000001ff027431 */ /* 0x000fe200000001ff */
[----:B------:R-:W-:-:S03]  /*43f0*/  MOV R3, 0xffff ;  /* 0x0000ffff00037802 */ /* 0x000fc60000000f00 */
[----:B------:R-:W-:Y:S04]  /*4400*/  DEPBAR.LE SB1, 0x36 ;  /* 0x00009d800000791a */ /* 0x000fe80000000000 */
[----:B------:R-:W1:Y:S02]  /*4410*/  UTCATOMSWS.FIND_AND_SET.ALIGN UP0, UR4, UR4 ;  /* 0x00000004000475e3 */ /* 0x000e640008000800 */
[----:B-1----:R-:W-:Y:S01]  /*4420*/  MOV R4, UR4 ;  /* 0x0000000400047c02 */ /* 0x002fe20008000f00 */
[----:B------:R-:W-:Y:S06]  /*4430*/  BRA.U UP0, `(.L_x_91) ;  /* 0x0000000100187547 */ /* 0x000fec000b800000 */
.L_x_92:
[----:B------:R-:W-:Y:S05]  /*4440*/  NANOSLEEP 0x64 ;  /* 0x000000640000795d */ /* 0x000fea0003800000 */
[----:B------:R-:W-:-:S05]  /*4450*/  UMOV UR4, 0x10 ;  /* 0x0000001000047882 */ /* 0x000fca0000000000 */
[----:B------:R-:W-:Y:S04]  /*4460*/  DEPBAR.LE SB1, 0x36 ;  /* 0x00009d800000791a */ /* 0x000fe80000000000 */
[----:B------:R-:W1:Y:S02]  /*4470*/  UTCATOMSWS.FIND_AND_SET.ALIGN UP0, UR4, UR4 ;  /* 0x00000004000475e3 */ /* 0x000e640008000800 */
[----:B-1----:R-:W-:Y:S01]  /*4480*/  MOV R4, UR4 ;  /* 0x0000000400047c02 */ /* 0x002fe20008000f00 */
[----:B------:R-:W-:Y:S05]  /*4490*/  BRA.U !UP0, `(.L_x_92) ;  /* 0xfffffffd08e87547 */ /* 0x000fea000b83ffff */
.L_x_91:
[-C--:B------:R-:W-:Y:S02]  /*44a0*/  SHF.L.U32 R3, R3, R4.reuse, RZ ;  /* 0x0000000403037219 */ /* 0x080fe400000006ff */
[----:B------:R-:W-:Y:S01]  /*44b0*/  SHF.L.U32 R2, R2, R4, RZ ;  /* 0x0000000402027219 */ /* 0x000fe200000006ff */
[----:B------:R-:W-:Y:S02]  /*44c0*/  IMAD.SHL.U32 R4, R4, 0x20, RZ ;  /* 0x0000002004047824 */ /* 0x000fe400078e00ff */
[----:B------:R1:W-:Y:S04]  /*44d0*/  ATOMS.OR RZ, [UR5+0x14], R3 ;  /* 0x00001403ffff798c */ /* 0x0003e8000b000005 */
[----:B------:R1:W-:Y:S04]  /*44e0*/  ATOMS.OR RZ, [UR5+0x18], R2 ;  /* 0x00001802ffff798c */ /* 0x0003e8000b000005 */
[----:B------:R1:W-:Y:S01]  /*44f0*/  STS [UR20+0x298c0], R4 ;  /* 0x0298c004ff007988 */ /* 0x0003e20008000814 */
[----:B------:R-:W-:Y:S05]  /*4500*/  BRA `(.L_x_90) ;  /* 0x00000000000c7947 */ /* 0x000fea0003800000 */
.L_x_89:
[----:B------:R1:W-:Y:S01]  /*4510*/  STS [UR20+0x298c0], R5 ;  /* 0x0298c005ff007988 */ /* 0x0003e20008000814 */
[----:B------:R-:W-:-:S03]  /*4520*/  MOV R2, 0x4540 ;  /* 0x0000454000027802 */ /* 0x000fc60000000f00 */
[----:B-1----:R-:W-:Y:S05]  /*4530*/  CALL.REL.NOINC `($__internal_1_$__cuda_sm10x_tcgen05_guardrail_trap_phase_invalid_during_alloc) ;  /* 0x000000dc00807944 */ /* 0x002fea0003c00000 */
.L_x_90:
[----:B------:R-:W-:Y:S05]  /*4540*/  WARPSYNC.ALL ;  /* 0x0000000000007948 */ /* 0x000fea0003800000 */
[----:B------:R-:W-:Y:S01]  /*4550*/  USHF.R.U32.HI UR7, URZ, 0x4, UR20 ;  /* 0x00000004ff077899 */ /* 0x000fe20008011614 */
[----:B------:R-:W-:Y:S01]  /*4560*/  NOP ;  /* 0x0000000000007918 */ /* 0x000fe20000000000 */
[----:B------:R-:W-:Y:S01]  /*4570*/  UIADD3 UR6, UPT, UPT, UR20, 0xa000, URZ ;  /* 0x0000a00014067890 */ /* 0x000fe2000fffe0ff */
[----:B------:R-:W-:Y:S01]  /*4580*/  BSSY.RECONVERGENT B0, `(.L_x_93) ;  /* 0x000001f000007945 */ /* 0x000fe20003800200 */
[----:B------:R-:W-:Y:S02]  /*4590*/  UIADD3 UR4, UPT, UPT, UR20, 0x14000, URZ ;  /* 0x0001400014047890 */ /* 0x000fe4000fffe0ff */
[----:B------:R-:W-:-:S02]  /*45a0*/  UIADD3 UR5, UPT, UPT, UR20, 0x5000, URZ ;  /* 0x0000500014057890 */ /* 0x000fc4000fffe0ff */
[----:B------:R-:W-:Y:S02]  /*45b0*/  UIADD3 UR10, UPT, UPT, UR20, 0x19000, URZ ;  /* 0x00019000140a7890 */ /* 0x000fe4000fffe0ff */
[----:B------:R-:W-:Y:S02]  /*45c0*/  ULOP3.LUT UR9, UR7, 0x3fff, URZ, 0xc0, !UPT ;  /* 0x00003fff07097892 */ /* 0x000fe4000f8ec0ff */
[----:B------:R-:W-:Y:S02]  /*45d0*/  USHF.R.U32.HI UR8, URZ, 0x4, UR6 ;  /* 0x00000004ff087899 */ /* 0x000fe40008011606 */
[----:B------:R-:W-:Y:S02]  /*45e0*/  USHF.R.U32.HI UR6, URZ, 0x4, UR4 ;  /* 0x00000004ff067899 */ /* 0x000fe40008011604 */
[----:B------:R-:W-:Y:S02]  /*45f0*/  USHF.R.U32.HI UR7, URZ, 0x4, UR5 ;  /* 0x00000004ff077899 */ /* 0x000fe40008011605 */
[----:B------:R-:W-:-:S02]  /*4600*/  USHF.R.U32.HI UR4, URZ, 0x4, UR10 ;  /* 0x00000004ff047899 */ /* 0x000fc4000801160a */
[----:B------:R-:W-:Y:S02]  /*4610*/  ULOP3.LUT UR38, UR9, 0x10000, URZ, 0xfc, !UPT ;  /* 0x0001000009267892 */ /* 0x000fe4000f8efcff */
[----:B------:R-:W-:Y:S02]  /*4620*/  ULOP3.LUT UR9, UR9, 0x1000000, URZ, 0xfc, !UPT ;  /* 0x0100000009097892 */ /* 0x000fe4000f8efcff */
[----:B------:R-:W-:Y:S02]  /*4630*/  ULOP3.LUT UR5, UR8, 0x3fff, URZ, 0xc0, !UPT ;  /* 0x00003fff08057892 */ /* 0x000fe4000f8ec0ff */
[----:B------:R-:W-:Y:S02]  /*4640*/  ULOP3.LUT UR24, UR6, 0x3fff, URZ, 0xc0, !UPT ;  /* 0x00003fff06187892 */ /* 0x000fe4000f8ec0ff */
[----:B------:R-:W-:Y:S01]  /*4650*/  ULOP3.LUT UR7, UR7, 0x3fff, URZ, 0xc0, !UPT ;  /* 0x00003fff07077892 */ /* 0x000fe2000f8ec0ff */
[----:B------:R-:W-:Y:S01]  /*4660*/  MOV R5, UR9 ;  /* 0x0000000900057c02 */ /* 0x000fe20008000f00 */
[----:B------:R-:W-:-:S02]  /*4670*/  ULOP3.LUT UR6, UR4, 0x3fff, URZ, 0xc0, !UPT ;  /* 0x00003fff04067892 */ /* 0x000fc4000f8ec0ff */
[----:B------:R-:W-:Y:S02]  /*4680*/  ULOP3.LUT UR4, UR5, 0x10000, URZ, 0xfc, !UPT ;  /* 0x0001000005047892 */ /* 0x000fe4000f8efcff */
[----:B------:R-:W-:Y:S02]  /*4690*/  ULOP3.LUT UR26, UR24, 0x10000, URZ, 0xfc, !UPT ;  /* 0x00010000181a7892 */ /* 0x000fe4000f8efcff */
[----:B------:R-:W-:Y:S02]  /*46a0*/  ULOP3.LUT UR28, UR7, 0x10000, URZ, 0xfc, !UPT ;  /* 0x00010000071c7892 */ /* 0x000fe4000f8efcff */
[----:B------:R-:W-:Y:S02]  /*46b0*/  ULOP3.LUT UR40, UR6, 0x4000000, URZ, 0xfc, !UPT ;  /* 0x0400000006287892 */ /* 0x000fe4000f8efcff */
[----:B------:R-:W-:Y:S02]  /*46c0*/  ULOP3.LUT UR32, UR6, 0x10000, URZ, 0xfc, !UPT ;  /* 0x0001000006207892 */ /* 0x000fe4000f8efcff */
[----:B------:R-:W-:-:S02]  /*46d0*/  ULOP3.LUT UR5, UR5, 0x1000000, URZ, 0xfc, !UPT ;  /* 0x0100000005057892 */ /* 0x000fc4000f8efcff */
[----:B------:R-:W-:Y:S01]  /*46e0*/  ULOP3.LUT UR24, UR24, 0x1000000, URZ, 0xfc, !UPT ;  /* 0x0100000018187892 */ /* 0x000fe2000f8efcff */
[----:B------:R-:W-:Y:S01]  /*46f0*/  UMOV UR39, 0xc0004010 ;  /* 0xc000401000277882 */ /* 0x000fe20000000000 */
[----:B------:R-:W-:Y:S01]  /*4700*/  UMOV UR29, 0xc0004010 ;  /* 0xc0004010001d7882 */ /* 0x000fe20000000000 */
[----:B------:R-:W-:Y:S01]  /*4710*/  UMOV UR27, 0xc0004010 ;  /* 0xc0004010001b7882 */ /* 0x000fe20000000000 */
[----:B------:R-:W-:Y:S01]  /*4720*/  UMOV UR41, 0x40004040 ;  /* 0x4000404000297882 */ /* 0x000fe20000000000 */
[----:B------:R-:W-:Y:S01]  /*4730*/  UMOV UR33, 0x40004040 ;  /* 0x4000404000217882 */ /* 0x000fe20000000000 */
[----:B------:R-:W-:Y:S01]  /*4740*/  UMOV UR25, 0xc0004010 ;  /* 0xc000401000197882 */ /* 0x000fe20000000000 */
[----:B------:R-:W-:Y:S05]  /*4750*/  @!P2 BRA `(.L_x_94) ;  /* 0x000000000004a947 */ /* 0x000fea0003800000 */
[----:B------:R-:W-:Y:S05]  /*4760*/  BPT.TRAP 0x1 ;  /* 0x000000040000795c */ /* 0x000fea0000300000 */
.L_x_94:
[----:B------:R-:W-:Y:S05]  /*4770*/  BSYNC.RECONVERGENT B0 ;  /* 0x0000000000007941 */ /* 0x000fea0003800200 */
.L_x_93:
[----:B------:R-:W-:Y:S01]  /*4780*/  SHF.L.U32 R8, RZ, 0x1f, RZ ;  /* 0x0000001fff087819 */ /* 0x000fe200000006ff */
[----:B------:R-:W-:-:S03]  /*4790*/  IMAD.MOV.U32 R7, RZ, RZ, 0x1 ;  /* 0x00000001ff077424 */ /* 0x000fc600078e00ff */
[----:B------:R-:W2:Y:S02]  /*47a0*/  SYNCS.PHASECHK.TRANS64.TRYWAIT P0, [UR20+0x29800], R8 ;  /* 0x02980008ff0075a7 */ /* 0x000ea40008001114 */
[----:B------:R-:W-:Y:S01]  /*47b0*/  SHF.L.U32 R7, R7, 0x1f, RZ ;  /* 0x0000001f07077819 */ /* 0x000fe200000006ff */
[----:B--2---:R-:W-:Y:S06]  /*47c0*/  @!P0 BRA `(.L_x_95) ;  /* 0x000000d0006c8947 */ /* 0x004fec0003800000 */
.L_x_260:
[----:B------:R-:W2:Y:S01]  /*47d0*/  SYNCS.PHASECHK.TRANS64.TRYWAIT P0, [UR20+0x29858], R7 ;  /* 0x02985807ff0075a7 */ /* 0x000ea20008001114 */
[----:B-1----:R-:W-:Y:S01]  /*47e0*/  HFMA2 R4, -RZ, RZ, 0, 1.71661376953125e-05 ;  /* 0x00000120ff047431 */ /* 0x002fe200000001ff */
[----:B------:R-:W-:Y:S01]  /*47f0*/  MOV R3, 0x120 ;  /* 0x0000012000037802 */ /* 0x000fe20000000f00 */
[----:B------:R-:W-:Y:S01]  /*4800*/  HFMA2 R2, -RZ, RZ, 0, 1.71661376953125e-05 ;  /* 0x00000120ff027431 */ /* 0x000fe200000001ff */
[----:B--2---:R-:W-:Y:S06]  /*4810*/  @!P0 BRA `(.L_x_96) ;  /* 0x000000d000708947 */ /* 0x004fec0003800000 */
.L_x_262:
[----:B------:R-:W-:Y:S01]  /*4820*/  R2UR UR19, R3 ;  /* 0x00000000031372ca */ /* 0x000fe200000e0000 */
[----:B------:R-:W-:Y:S01]  /*4830*/  IMAD.MOV.U32 R3, RZ, RZ, 0x120 ;  /* 0x00000120ff037424 */ /* 0x000fe200078e00ff */
[----:B------:R-:W-:Y:S01]  /*4840*/  R2UR UR18, R2 ;  /* 0x00000000021272ca */ /* 0x000fe200000e0000 */
[----:B------:R-:W-:Y:S01]  /*4850*/  IMAD.MOV.U32 R2, RZ, RZ, 0x120 ;  /* 0x00000120ff027424 */ /* 0x000fe200078e00ff */
[----:B------:R-:W-:Y:S01]  /*4860*/  R2UR UR21, R4 ;  /* 0x00000000041572ca */ /* 0x000fe200000e0000 */
[----:B------:R-:W-:Y:S01]  /*4870*/  UIADD3 UR36, UPT, UPT, UR38, 0x100, URZ ;  /* 0x0000010026247890 */ /* 0x000fe2000fffe0ff */
[----:B------:R-:W-:Y:S01]  /*4880*/  R2UR UR17, R3 ;  /* 0x00000000031172ca */ /* 0x000fe200000e0000 */
[----:B------:R-:W-:Y:S01]  /*4890*/  UIADD3 UR12, UPT, UPT, UR4, 0x100, URZ ;  /* 0x00000100040c7890 */ /* 0x000fe2000fffe0ff */
[----:B------:R-:W-:Y:S01]  /*48a0*/  R2UR UR16, R2 ;  /* 0x00000000021072ca */ /* 0x000fe200000e0000 */
[----:B------:R-:W-:Y:S01]  /*48b0*/  UIADD3 UR34, UPT, UPT, UR38, 0x200, URZ ;  /* 0x0000020026227890 */ /* 0x000fe2000fffe0ff */
[----:B------:R-:W-:Y:S01]  /*48c0*/  R2UR UR52, R0 ;  /* 0x00000000003472ca */ /* 0x000fe200000e0000 */
[----:B------:R-:W-:-:S02]  /*48d0*/  UIADD3 UR10, UPT, UPT, UR4, 0x200, URZ ;  /* 0x00000200040a7890 */ /* 0x000fc4000fffe0ff */
[----:B------:R-:W-:Y:S02]  /*48e0*/  UIADD3 UR42, UPT, UPT, UR38, 0x300, URZ ;  /* 0x00000300262a7890 */ /* 0x000fe4000fffe0ff */
[----:B------:R-:W-:Y:S02]  /*48f0*/  UIADD3 UR8, UPT, UPT, UR4, 0x300, URZ ;  /* 0x0000030004087890 */ /* 0x000fe4000fffe0ff */
[----:B------:R-:W-:Y:S02]  /*4900*/  UIADD3 UR44, UPT, UPT, UR38, 0x400, URZ ;  /* 0x00000400262c7890 */ /* 0x000fe4000fffe0ff */
[----:B------:R-:W-:Y:S01]  /*4910*/  UIADD3 UR6, UPT, UPT, UR4, 0x400, URZ ;  /* 0x0000040004067890 */ /* 0x000fe2000fffe0ff */
[----:B------:R-:W-:Y:S01]  /*4920*/  UMOV UR50, 0x0 ;  /* 0x0000000000327882 */ /* 0x000fe20000000000 */
[----:B------:R-:W-:Y:S01]  /*4930*/  UMOV UR51, 0x8200010 ;  /* 0x0820001000337882 */ /* 0x000fe20000000000 */
[----:B------:R-:W-:Y:S01]  /*4940*/  UMOV UR14, UR4 ;  /* 0x00000004000e7c82 */ /* 0x000fe20008000000 */
[----:B------:R-:W-:Y:S01]  /*4950*/  UMOV UR15, 0xc0004010 ;  /* 0xc0004010000f7882 */ /* 0x000fe20000000000 */
        /* <DEDUP_REMOVED lines=8> */
[----:B------:R2:W-:Y:S01]  /*49e0*/  UTCHMMA gdesc[UR38], gdesc[UR14], tmem[UR21], tmem[UR50], idesc[UR51], !UPT ;  /* 0x00ff320e260075ea */ /* 0x0005e2000f800015 */
[----:B------:R-:W-:Y:S01]  /*49f0*/  UMOV UR30, 0x0 ;  /* 0x00000000001e7882 */ /* 0x000fe20000000000 */
[----:B------:R-:W-:Y:S01]  /*4a00*/  UMOV UR31, 0x8200010 ;  /* 0x08200010001f7882 */ /* 0x000fe20000000000 */
[----:B------:R-:W-:Y:S01]  /*4a10*/  UMOV UR43, 0xc0004010 ;  /* 0xc0004010002b7882 */ /* 0x000fe20000000000 */
[----:B------:R-:W-:Y:S01]  /*4a20*/  UMOV UR9, 0xc0004010 ;  /* 0xc000401000097882 */ /* 0x000fe20000000000 */
[----:B------:R2:W-:Y:S01]  /*4a30*/  UTCHMMA gdesc[UR36], gdesc[UR12], tmem[UR19], tmem[UR48], idesc[UR49], UPT ;  /* 0x00ff300c240075ea */ /* 0x0005e2000b800013 */
[----:B------:R-:W-:Y:S01]  /*4a40*/  UMOV UR45, 0xc0004010 ;  /* 0xc0004010002d7882 */ /* 0x000fe20000000000 */
[----:B------:R-:W-:Y:S01]  /*4a50*/  UMOV UR22, 0x0 ;  /* 0x0000000000167882 */ /* 0x000fe20000000000 */
[----:B------:R-:W-:Y:S01]  /*4a60*/  UMOV UR23, 0x8200010 ;  /* 0x0820001000177882 */ /* 0x000fe20000000000 */
[----:B------:R-:W-:Y:S01]  /*4a70*/  UMOV UR7, 0xc0004010 ;  /* 0xc000401000077882 */ /* 0x000fe20000000000 */
[----:B------:R2:W-:Y:S01]  /*4a80*/  UTCHMMA gdesc[UR34], gdesc[UR10], tmem[UR18], tmem[UR46], idesc[UR47], UPT ;  /* 0x00ff2e0a220075ea */ /* 0x0005e2000b800012 */
[----:B------:R2:W-:Y:S01]  /*4a90*/  UTCHMMA gdesc[UR42], gdesc[UR8], tmem[UR17], tmem[UR30], idesc[UR31], UPT ;  /* 0x00ff1e082a0075ea */ /* 0x0005e2000b800011 */
[----:B------:R2:W-:Y:S01]  /*4aa0*/  UTCHMMA gdesc[UR44], gdesc[UR6], tmem[UR16], tmem[UR22], idesc[UR23], UPT ;  /* 0x00ff16062c0075ea */ /* 0x0005e2000b800010 */
[----:B------:R-:W-:-:S09]  /*4ab0*/  UISETP.NE.AND UP0, UPT, UR52, 0x2, UPT ;  /* 0x000000023400788c */ /* 0x000fd2000bf05270 */
[----:B------:R-:W-:Y:S05]  /*4ac0*/  BRA.U !UP0, `(.L_x_97) ;  /* 0x0000000108047547 */ /* 0x000fea000b800000 */
[----:B--2---:R-:W-:Y:S05]  /*4ad0*/  BPT.TRAP 0x1 ;  /* 0x000000040000795c */ /* 0x004fea0000300000 */
.L_x_97:
[----:B--2---:R-:W-:-:S09]  /*4ae0*/  UIADD3 UR6, UPT, UPT, UR20, 0x29850, URZ ;  /* 0x0002985014067890 */ /* 0x004fd2000fffe0ff */
[----:B------:R2:W-:Y:S01]  /*4af0*/  UTCBAR [UR6], URZ ;  /* 0x000000ff060073e9 */ /* 0x0005e200080000ff */
[----:B------:R-:W-:Y:S05]  /*4b00*/  BRA.U !UP4, `(.L_x_98) ;  /* 0x000000010c047547 */ /* 0x000fea000b800000 */
[----:B--2---:R-:W-:Y:S05]  /*4b10*/  BPT.TRAP 0x1 ;  /* 0x000000040000795c */ /* 0x004fea0000300000 */
.L_x_98:
[----:B------:R-:W3:Y:S02]  /*4b20*/  SYNCS.PHASECHK.TRANS64.TRYWAIT P0, [UR20+0x29820], R8 ;  /* 0x02982008ff0075a7 */ /* 0x000ee40008001114 */
[----:B---3--:R-:W-:Y:S05]  /*4b30*/  @!P0 BRA `(.L_x_99) ;  /* 0x000000cc00c08947 */ /* 0x008fea0003800000 */
.L_x_264:
[----:B------:R-:W-:Y:S05]  /*4b40*/  BRA.U !UP0, `(.L_x_100) ;  /* 0x0000000108047547 */ /* 0x000fea000b800000 */
[----:B--2---:R-:W-:Y:S05]  /*4b50*/  BPT.TRAP 0x1 ;  /* 0x000000040000795c */ /* 0x004fea0000300000 */
.L_x_100:
[----:B------:R-:W4:Y:S02]  /*4b60*/  SYNCS.PHASECHK.TRANS64.TRYWAIT P0, [UR20+0x29868], R7 ;  /* 0x02986807ff0075a7 */ /* 0x000f240008001114 */
[----:B----4-:R-:W-:Y:S05]  /*4b70*/  @!P0 BRA `(.L_x_101) ;  /* 0x000000cc00c88947 */ /* 0x010fea0003800000 */
.L_x_266:
[----:B------:R-:W-:Y:S05]  /*4b80*/  BRA.U !UP0, `(.L_x_102) ;  /* 0x0000000108047547 */ /* 0x000fea000b800000 */
[----:B--2---:R-:W-:Y:S05]  /*4b90*/  BPT.TRAP 0x1 ;  /* 0x000000040000795c */ /* 0x004fea0000300000 */
.L_x_102:
[----:B------:R-:W4:Y:S01]  /*4ba0*/  SYNCS.PHASECHK.TRANS64.TRYWAIT P0, [UR20+0x29878], R7 ;  /* 0x02987807ff0075a7 */ /* 0x000f220008001114 */
[----:B---3--:R-:W-:Y:S01]  /*4bb0*/  HFMA2 R2, -RZ, RZ, 0, 9.5367431640625e-06 ;  /* 0x000000a0ff027431 */ /* 0x008fe200000001ff */
[----:B------:R-:W-:Y:S01]  /*4bc0*/  MOV R3, 0xa0 ;  /* 0x000000a000037802 */ /* 0x000fe20000000f00 */
[----:B----4-:R-:W-:Y:S06]  /*4bd0*/  @!P0 BRA `(.L_x_103) ;  /* 0x000000cc00c88947 */ /* 0x010fec0003800000 */
.L_x_268:
[----:B------:R-:W-:Y:S01]  /*4be0*/  R2UR UR47, R3 ;  /* 0x00000000032f72ca */ /* 0x000fe200000e0000 */
[----:B------:R-:W-:Y:S01]  /*4bf0*/  IMAD.MOV.U32 R3, RZ, RZ, 0xa0 ;  /* 0x000000a0ff037424 */ /* 0x000fe200078e00ff */
[----:B------:R-:W-:Y:S01]  /*4c00*/  R2UR UR46, R2 ;  /* 0x00000000022e72ca */ /* 0x000fe200000e0000 */
[----:B------:R-:W-:Y:S01]  /*4c10*/  IMAD.MOV.U32 R2, RZ, RZ, 0xa0 ;  /* 0x000000a0ff027424 */ /* 0x000fe200078e00ff */
[----:B------:R-:W-:Y:S02]  /*4c20*/  UIADD3 UR18, UPT, UPT, UR28, 0x100, URZ ;  /* 0x000001001c127890 */ /* 0x000fe4000fffe0ff */
[C---:B------:R-:W-:Y:S01]  /*4c30*/  R2UR UR31, R3.reuse ;  /* 0x00000000031f72ca */ /* 0x040fe200000e0000 */
[----:B------:R-:W-:Y:S01]  /*4c40*/  UIADD3 UR22, UPT, UPT, UR26, 0x100, URZ ;  /* 0x000001001a167890 */ /* 0x000fe2000fffe0ff */
[----:B------:R-:W-:Y:S01]  /*4c50*/  R2UR UR30, R3 ;  /* 0x00000000031e72ca */ /* 0x000fe200000e0000 */
[----:B------:R-:W-:Y:S01]  /*4c60*/  UIADD3 UR14, UPT, UPT, UR28, 0x200, URZ ;  /* 0x000002001c0e7890 */ /* 0x000fe2000fffe0ff */
[----:B------:R-:W-:Y:S01]  /*4c70*/  R2UR UR21, R2 ;  /* 0x00000000021572ca */ /* 0x000fe200000e0000 */
[----:B------:R-:W-:-:S02]  /*4c80*/  UIADD3 UR16, UPT, UPT, UR26, 0x200, URZ ;  /* 0x000002001a107890 */ /* 0x000fc4000fffe0ff */
[----:B------:R-:W-:Y:S02]  /*4c90*/  UIADD3 UR10, UPT, UPT, UR28, 0x300, URZ ;  /* 0x000003001c0a7890 */ /* 0x000fe4000fffe0ff */
[----:B------:R-:W-:Y:S02]  /*4ca0*/  UIADD3 UR12, UPT, UPT, UR26, 0x300, URZ ;  /* 0x000003001a0c7890 */ /* 0x000fe4000fffe0ff */
[----:B--2---:R-:W-:Y:S02]  /*4cb0*/  UIADD3 UR6, UPT, UPT, UR28, 0x400, URZ ;  /* 0x000004001c067890 */ /* 0x004fe4000fffe0ff */
[----:B------:R-:W-:Y:S01]  /*4cc0*/  UIADD3 UR8, UPT, UPT, UR26, 0x400, URZ ;  /* 0x000004001a087890 */ /* 0x000fe2000fffe0ff */
        /* <DEDUP_REMOVED lines=23> */
[----:B------:R-:W-:Y:S05]  /*4e40*/  BRA.U !UP0, `(.L_x_104) ;  /* 0x0000000108047547 */ /* 0x000fea000b800000 */
[----:B--2---:R-:W-:Y:S05]  /*4e50*/  BPT.TRAP 0x1 ;  /* 0x000000040000795c */ /* 0x004fea0000300000 */
.L_x_104:
[----:B--2---:R-:W-:-:S09]  /*4e60*/  UIADD3 UR6, UPT, UPT, UR20, 0x29860, URZ ;  /* 0x0002986014067890 */ /* 0x004fd2000fffe0ff */
[----:B------:R2:W-:Y:S01]  /*4e70*/  UTCBAR [UR6], URZ ;  /* 0x000000ff060073e9 */ /* 0x0005e200080000ff */
[----:B------:R-:W-:Y:S05]  /*4e80*/  BRA.U !UP0, `(.L_x_105) ;  /* 0x0000000108047547 */ /* 0x000fea000b800000 */
[----:B--2---:R-:W-:Y:S05]  /*4e90*/  BPT.TRAP 0x1 ;  /* 0x000000040000795c */ /* 0x004fea0000300000 */
.L_x_105:
[----:B------:R-:W4:Y:S01]  /*4ea0*/  SYNCS.PHASECHK.TRANS64.TRYWAIT P0, [UR20+0x29880], R8 ;  /* 0x02988008ff0075a7 */ /* 0x000f220008001114 */
[----:B------:R-:W-:Y:S01]  /*4eb0*/  HFMA2 R2, -RZ, RZ, 0, 4.76837158203125e-06 ;  /* 0x00000050ff027431 */ /* 0x000fe200000001ff */
[----:B------:R-:W-:Y:S01]  /*4ec0*/  MOV R3, 0x120 ;  /* 0x0000012000037802 */ /* 0x000fe20000000f00 */
[----:B----4-:R-:W-:Y:S06]  /*4ed0*/  @!P0 BRA `(.L_x_106) ;  /* 0x000000cc00208947 */ /* 0x010fec0003800000 */
.L_x_270:
[----:B------:R-:W-:Y:S01]  /*4ee0*/  R2UR UR55, R3 ;  /* 0x00000000033772ca */ /* 0x000fe200000e0000 */
[----:B------:R-:W-:Y:S01]  /*4ef0*/  IMAD.MOV.U32 R3, RZ, RZ, 0x138 ;  /* 0x00000138ff037424 */ /* 0x000fe200078e00ff */
[----:B------:R-:W-:Y:S01]  /*4f00*/  R2UR UR56, R2 ;  /* 0x00000000023872ca */ /* 0x000fe200000e0000 */
[----:B-1----:R-:W-:Y:S01]  /*4f10*/  IMAD.MOV.U32 R6, RZ, RZ, 0x128 ;  /* 0x00000128ff067424 */ /* 0x002fe200078e00ff */
[----:B------:R-:W-:Y:S01]  /*4f20*/  UIADD3 UR18, UPT, UPT, UR24, 0x20, URZ ;  /* 0x0000002018127890 */ /* 0x000fe2000fffe0ff */
[----:B---3--:R-:W-:Y:S01]  /*4f30*/  IMAD.MOV.U32 R4, RZ, RZ, 0x50 ;  /* 0x00000050ff047424 */ /* 0x008fe200078e00ff */
[----:B------:R-:W-:Y:S01]  /*4f40*/  R2UR UR49, R3 ;  /* 0x00000000033172ca */ /* 0x000fe200000e0000 */
[----:B------:R-:W-:Y:S01]  /*4f50*/  IMAD.MOV.U32 R3, RZ, RZ, 0x148 ;  /* 0x00000148ff037424 */ /* 0x000fe200078e00ff */
        /* <DEDUP_REMOVED lines=9> */
[----:B------:R-:W-:Y:S01]  /*4ff0*/  UIADD3 UR16, UPT, UPT, UR24, 0x40, URZ ;  /* 0x0000004018107890 */ /* 0x000fe2000fffe0ff */
        /* <DEDUP_REMOVED lines=8> */
[C---:B------:R-:W-:Y:S01]  /*5080*/  R2UR UR46, R2.reuse ;  /* 0x00000000022e72ca */ /* 0x040fe200000e0000 */
[----:B------:R-:W-:Y:S01]  /*5090*/  UIADD3 UR8, UPT, UPT, UR24, 0xc0, URZ ;  /* 0x000000c018087890 */ /* 0x000fe2000fffe0ff */
[C---:B------:R-:W-:Y:S01]  /*50a0*/  R2UR UR30, R2.reuse ;  /* 0x00000000021e72ca */ /* 0x040fe200000e0000 */
[----:B------:R-:W-:Y:S01]  /*50b0*/  UMOV UR72, 0x0 ;  /* 0x0000000000487882 */ /* 0x000fe20000000000 */
[----:B------:R-:W-:Y:S01]  /*50c0*/  R2UR UR21, R3 ;  /* 0x00000000031572ca */ /* 0x000fe200000e0000 */
[----:B------:R-:W-:Y:S01]  /*50d0*/  UMOV UR73, 0x8150010 ;  /* 0x0815001000497882 */ /* 0x000fe20000000000 */
[----:B------:R-:W-:Y:S01]  /*50e0*/  R2UR UR22, R2 ;  /* 0x00000000021672ca */ /* 0x000fe200000e0000 */
[----:B--2---:R-:W-:Y:S01]  /*50f0*/  UIADD3 UR6, UPT, UPT, UR24, 0xe0, URZ ;  /* 0x000000e018067890 */ /* 0x004fe2000fffe0ff */
[----:B------:R1:W-:Y:S01]  /*5100*/  UTCHMMA tmem[UR55], gdesc[UR24], tmem[UR56], tmem[UR72], idesc[UR73], !UPT ;  /* 0x00ff4818370079ea */ /* 0x0003e2000f800038 */
        /* <DEDUP_REMOVED lines=9> */
[----:B------:R1:W-:Y:S01]  /*51a0*/  UTCHMMA tmem[UR53], gdesc[UR18], tmem[UR54], tmem[UR70], idesc[UR71], UPT ;  /* 0x00ff4612350079ea */ /* 0x0003e2000b800036 */
        /* <DEDUP_REMOVED lines=16> */
[----:B------:R1:W-:Y:S01]  /*52b0*/  UTCHMMA tmem[UR23], gdesc[UR8], tmem[UR30], tmem[UR60], idesc[UR61], UPT ;  /* 0x00ff3c08170079ea */ /* 0x0003e2000b80001e */
[----:B------:R1:W-:Y:S01]  /*52c0*/  UTCHMMA tmem[UR21], gdesc[UR6], tmem[UR22], tmem[UR58], idesc[UR59], UPT ;  /* 0x00ff3a06150079ea */ /* 0x0003e2000b800016 */
[----:B------:R-:W-:Y:S05]  /*52d0*/  BRA.U !UP0, `(.L_x_107) ;  /* 0x0000000108047547 */ /* 0x000fea000b800000 */
[----:B-1----:R-:W-:Y:S05]  /*52e0*/  BPT.TRAP 0x1 ;  /* 0x000000040000795c */ /* 0x002fea0000300000 */
.L_x_107:
[----:B-1----:R-:W-:-:S09]  /*52f0*/  UIADD3 UR6, UPT, UPT, UR20, 0x29888, URZ ;  /* 0x0002988814067890 */ /* 0x002fd2000fffe0ff */
[----:B------:R1:W-:Y:S01]  /*5300*/  UTCBAR [UR6], URZ ;  /* 0x000000ff060073e9 */ /* 0x0003e200080000ff */
[----:B------:R-:W-:Y:S05]  /*5310*/  BRA.U !UP4, `(.L_x_108) ;  /* 0x000000010c047547 */ /* 0x000fea000b800000 */
[----:B-1----:R-:W-:Y:S05]  /*5320*/  BPT.TRAP 0x1 ;  /* 0x000000040000795c */ /* 0x002fea0000300000 */
.L_x_108:
[----:B------:R-:W2:Y:S01]  /*5330*/  LDL R2, [R1+0x4] ;  /* 0x0000040001027983 */ /* 0x000ea20000100800 */
[----:B-1----:R-:W-:Y:S01]  /*5340*/  UIADD3 UR6, UPT, UPT, UR20, 0x29828, URZ ;  /* 0x0002982814067890 */ /* 0x002fe2000fffe0ff */
[----:B------:R-:W-:Y:S01]  /*5350*/  MOV R13, RZ ;  /* 0x000000ff000d7202 */ /* 0x000fe20000000f00 */
[----:B------:R-:W-:Y:S01]  /*5360*/  UMOV UR9, URZ ;  /* 0x000000ff00097c82 */ /* 0x000fe20008000000 */
[----:B------:R-:W-:-:S06]  /*5370*/  UMOV UR30, URZ ;  /* 0x000000ff001e7c82 */ /* 0x000fcc0008000000 */
[----:B------:R1:W-:Y:S01]  /*5380*/  UTCBAR [UR6], URZ ;  /* 0x000000ff060073e9 */ /* 0x0003e200080000ff */
[----:B--2---:R-:W-:-:S13]  /*5390*/  ISETP.NE.AND P0, PT, R2, 0x1, PT ;  /* 0x000000010200780c */ /* 0x004fda0003f05270 */
[----:B-1----:R-:W-:Y:S05]  /*53a0*/  @!P0 BRA `(.L_x_109) ;  /* 0x0000001400b48947 */ /* 0x002fea0003800000 */
[----:B------:R-:W-:Y:S01]  /*53b0*/  R2UR UR54, R5 ;  /* 0x00000000053672ca */ /* 0x000fe200000e0000 */
[----:B------:R-:W-:Y:S01]  /*53c0*/  UIADD3 UR6, UPT, UPT, UR40, 0x80, URZ ;  /* 0x0000008028067890 */ /* 0x000fe2000fffe0ff */
[----:B------:R-:W-:Y:S01]  /*53d0*/  HFMA2 R10, -RZ, RZ, 0, 0 ;  /* 0x00000000ff0a7431 */ /* 0x000fe200000001ff */
[----:B------:R-:W-:Y:S01]  /*53e0*/  UMOV UR10, UR42 ;  /* 0x0000002a000a7c82 */ /* 0x000fe20008000000 */
[----:B------:R-:W-:Y:S01]  /*53f0*/  UMOV UR11, 0xc0004010 ;  /* 0xc0004010000b7882 */ /* 0x000fe20000000000 */
[----:B------:R-:W-:Y:S01]  /*5400*/  UMOV UR7, 0x40004040 ;  /* 0x4000404000077882 */ /* 0x000fe20000000000 */
[----:B------:R-:W-:Y:S01]  /*5410*/  UMOV UR8, UR44 ;  /* 0x0000002c00087c82 */ /* 0x000fe20008000000 */
[----:B------:R-:W-:Y:S01]  /*5420*/  UMOV UR9, 0xc0004010 ;  /* 0xc000401000097882 */ /* 0x000fe20000000000 */
[----:B------:R-:W-:Y:S01]  /*5430*/  IMAD.U32 R16, RZ, RZ, UR10 ;  /* 0x0000000aff107e24 */ /* 0x000fe2000f8e00ff */
[----:B------:R-:W-:Y:S02]  /*5440*/  MOV R17, UR11 ;  /* 0x0000000b00117c02 */ /* 0x000fe40008000f00 */
[----:B------:R-:W-:Y:S01]  /*5450*/  CS2R R12, SRZ ;  /* 0x00000000000c7805 */ /* 0x000fe2000001ff00 */
[----:B------:R-:W-:Y:S01]  /*5460*/  IMAD.MOV.U32 R11, RZ, RZ, 0x1 ;  /* 0x00000001ff0b7424 */ /* 0x000fe200078e00ff */
[----:B------:R-:W-:Y:S01]  /*5470*/  MOV R8, 0x1 ;  /* 0x0000000100087802 */ /* 0x000fe20000000f00 */
[----:B------:R-:W-:Y:S01]  /*5480*/  IMAD.MOV.U32 R9, RZ, RZ, 0x1 ;  /* 0x00000001ff097424 */ /* 0x000fe200078e00ff */
[----:B------:R-:W-:Y:S01]  /*5490*/  MOV R18, UR6 ;  /* 0x0000000600127c02 */ /* 0x000fe20008000f00 */
[----:B------:R-:W-:Y:S01]  /*54a0*/  IMAD.MOV.U32 R7, RZ, RZ, RZ ;  /* 0x000000ffff077224 */ /* 0x000fe200078e00ff */
[----:B------:R-:W-:Y:S01]  /*54b0*/  MOV R15, UR9 ;  /* 0x00000009000f7c02 */ /* 0x000fe20008000f00 */
[----:B------:R-:W-:Y:S01]  /*54c0*/  IMAD.U32 R19, RZ, RZ, UR7 ;  /* 0x00000007ff137e24 */ /* 0x000fe2000f8e00ff */
[----:B------:R-:W-:Y:S01]  /*54d0*/  UIADD3 UR64, UPT, UPT, UR54, 0x20, URZ ;  /* 0x0000002036407890 */ /* 0x000fe2000fffe0ff */
[----:B------:R-:W-:Y:S01]  /*54e0*/  IMAD.U32 R14, RZ, RZ, UR8 ;  /* 0x00000008ff0e7e24 */ /* 0x000fe2000f8e00ff */
[----:B------:R-:W-:-:S02]  /*54f0*/  UIADD3 UR62, UPT, UPT, UR54, 0x40, URZ ;  /* 0x00000040363e7890 */ /* 0x000fc4000fffe0ff */
[----:B------:R-:W-:Y:S02]  /*5500*/  UIADD3 UR60, UPT, UPT, UR54, 0x60, URZ ;  /* 0x00000060363c7890 */ /* 0x000fe4000fffe0ff */
[----:B------:R-:W-:Y:S02]  /*5510*/  UIADD3 UR58, UPT, UPT, UR54, 0x80, URZ ;  /* 0x00000080363a7890 */ /* 0x000fe4000fffe0ff */
[----:B------:R-:W-:Y:S02]  /*5520*/  UIADD3 UR56, UPT, UPT, UR54, 0xc0, URZ ;  /* 0x000000c036387890 */ /* 0x000fe4000fffe0ff */
[----:B------:R-:W-:Y:S02]  /*5530*/  UIADD3 UR76, UPT, UPT, UR40, 0x100, URZ ;  /* 0x00000100284c7890 */ /* 0x000fe4000fffe0ff */
[----:B------:R-:W-:Y:S02]  /*5540*/  UIADD3 UR74, UPT, UPT, UR40, 0x180, URZ ;  /* 0x00000180284a7890 */ /* 0x000fe4000fffe0ff */
        /* <DEDUP_REMOVED lines=9> */
[----:B------:R-:W-:Y:S01]  /*55e0*/  UIADD3 UR42, UPT, UPT, UR32, 0x406, URZ ;  /* 0x00000406202a7890 */ /* 0x000fe2000fffe0ff */
[----:B------:R-:W-:Y:S01]  /*55f0*/  UMOV UR8, 0x1 ;  /* 0x0000000100087882 */ /* 0x000fe20000000000 */
[----:B------:R-:W-:Y:S01]  /*5600*/  UMOV UR30, URZ ;  /* 0x000000ff001e7c82 */ /* 0x000fe20008000000 */
[----:B------:R-:W-:Y:S01]  /*5610*/  UMOV UR9, URZ ;  /* 0x000000ff00097c82 */ /* 0x000fe20008000000 */
[----:B------:R-:W-:Y:S01]  /*5620*/  UMOV UR77, 0x40004040 ;  /* 0x40004040004d7882 */ /* 0x000fe20000000000 */
[----:B------:R-:W-:Y:S01]  /*5630*/  UMOV UR75, 0x40004040 ;  /* 0x40004040004b7882 */ /* 0x000fe20000000000 */
[----:B------:R-:W-:Y:S01]  /*5640*/  UMOV UR73, 0x40004040 ;  /* 0x4000404000497882 */ /* 0x000fe20000000000 */
[----:B------:R-:W-:Y:S01]  /*5650*/  UMOV UR71, 0x40004040 ;  /* 0x4000404000477882 */ /* 0x000fe20000000000 */
[----:B------:R-:W-:Y:S01]  /*5660*/  UMOV UR69, 0x40004040 ;  /* 0x4000404000457882 */ /* 0x000fe20000000000 */
[----:B------:R-:W-:Y:S01]  /*5670*/  UMOV UR67, 0x40004040 ;  /* 0x4000404000437882 */ /* 0x000fe20000000000 */
        /* <DEDUP_REMOVED lines=13> */
.L_x_133:
[----:B------:R-:W-:Y:S04]  /*5750*/  BSSY.RECONVERGENT B0, `(.L_x_110) ;  /* 0x0000003000007945 */ /* 0x000fe80003800200 */
[----:B-1----:R-:W-:Y:S05]  /*5760*/  @!P2 BRA `(.L_x_111) ;  /* 0x000000000004a947 */ /* 0x002fea0003800000 */
[----:B------:R-:W-:Y:S05]  /*5770*/  BPT.TRAP 0x1 ;  /* 0x000000040000795c */ /* 0x000fea0000300000 */
.L_x_111:
[----:B------:R-:W-:Y:S05]  /*5780*/  BSYNC.RECONVERGENT B0 ;  /* 0x0000000000007941 */ /* 0x000fea0003800200 */
.L_x_110:
[----:B------:R-:W-:Y:S01]  /*5790*/  ULEA UR6, UR8, UR20, 0x3 ;  /* 0x0000001408067291 */ /* 0x000fe2000f8e18ff */
[----:B------:R-:W-:Y:S02]  /*57a0*/  SHF.L.U32 R3, R7, 0x1f, RZ ;  /* 0x0000001f07037819 */ /* 0x000fe400000006ff */
[----:B------:R-:W-:Y:S06]  /*57b0*/  R2UR UR7, R0 ;  /* 0x00000000000772ca */ /* 0x000fec00000e0000 */
[----:B------:R-:W1:Y:S07]  /*57c0*/  SYNCS.PHASECHK.TRANS64.TRYWAIT P0, [UR6+0x29800], R3 ;  /* 0x02980003ff0075a7 */ /* 0x000e6e0008001106 */
[----:B------:R-:W-:Y:S01]  /*57d0*/  UISETP.NE.AND UP0, UPT, UR7, 0x2, UPT ;  /* 0x000000020700788c */ /* 0x000fe2000bf05270 */
[----:B-1----:R-:W-:Y:S10]  /*57e0*/  @!P0 BRA `(.L_x_112) ;  /* 0x000000c000f48947 */ /* 0x002ff40003800000 */
.L_x_272:
[----:B------:R-:W-:Y:S05]  /*57f0*/  BRA.U !UP0, `(.L_x_113) ;  /* 0x0000000108047547 */ /* 0x000fea000b800000 */
[----:B------:R-:W-:Y:S05]  /*5800*/  BPT.TRAP 0x1 ;  /* 0x000000040000795c */ /* 0x000fea0000300000 */
.L_x_113:
[----:B------:R-:W-:Y:S01]  /*5810*/  SHF.L.U32 R4, R10, 0x1f, RZ ;  /* 0x0000001f0a047819 */ /* 0x000fe200000006ff */
[----:B-1----:R-:W-:Y:S03]  /*5820*/  HFMA2 R2, -RZ, RZ, 0, 1.71661376953125e-05 ;  /* 0x00000120ff027431 */ /* 0x002fe600000001ff */
[----:B------:R-:W1:Y:S02]  /*5830*/  SYNCS.PHASECHK.TRANS64.TRYWAIT P0, [UR20+0x29858], R4 ;  /* 0x02985804ff0075a7 */ /* 0x000e640008001114 */
[----:B-1----:R-:W-:Y:S05]  /*5840*/  @!P0 BRA `(.L_x_114) ;  /* 0x000000c000f48947 */ /* 0x002fea0003800000 */
.L_x_274:
[----:B------:R-:W-:Y:S01]  /*5850*/  UIMAD UR6, UR8, 0x500, UR4 ;  /* 0x00000500080678a4 */ /* 0x000fe2000f8e0204 */
[----:B------:R-:W-:Y:S01]  /*5860*/  R2UR UR10, R2 ;  /* 0x00000000020a72ca */ /* 0x000fe200000e0000 */
[----:B------:R-:W-:Y:S01]  /*5870*/  UMOV UR16, 0x0 ;  /* 0x0000000000107882 */ /* 0x000fe20000000000 */
[----:B------:R-:W-:Y:S01]  /*5880*/  UMOV UR17, 0x8200010 ;  /* 0x0820001000117882 */ /* 0x000fe20000000000 */
[----:B------:R-:W-:Y:S01]  /*5890*/  UIADD3 UR14, UPT, UPT, UR6, 0x100, URZ ;  /* 0x00000100060e7890 */ /* 0x000fe2000fffe0ff */
[----:B------:R-:W-:Y:S01]  /*58a0*/  IMAD.MOV.U32 R2, RZ, RZ, 0x120 ;  /* 0x00000120ff027424 */ /* 0x000fe200078e00ff */
[----:B------:R-:W-:Y:S01]  /*58b0*/  UIADD3 UR12, UPT, UPT, UR6, 0x200, URZ ;  /* 0x00000200060c7890 */ /* 0x000fe2000fffe0ff */
[----:B------:R-:W-:Y:S01]  /*58c0*/  UMOV UR7, 0xc0004010 ;  /* 0xc000401000077882 */ /* 0x000fe20000000000 */
[----:B------:R-:W-:Y:S02]  /*58d0*/  UMOV UR11, 0x8200010 ;  /* 0x08200010000b7882 */ /* 0x000fe40000000000 */
[C---:B------:R-:W-:Y:S01]  /*58e0*/  R2UR UR23, R2.reuse ;  /* 0x00000000021772ca */ /* 0x040fe200000e0000 */
[----:B------:R-:W-:Y:S01]  /*58f0*/  UMOV UR15, 0xc0004010 ;  /* 0xc0004010000f7882 */ /* 0x000fe20000000000 */
[----:B------:R-:W-:Y:S01]  /*5900*/  UMOV UR18, UR36 ;  /* 0x0000002400127c82 */ /* 0x000fe20008000000 */
[----:B------:R-:W-:Y:S01]  /*5910*/  UMOV UR19, 0xc0004010 ;  /* 0xc000401000137882 */ /* 0x000fe20000000000 */
[----:B------:R2:W-:Y:S01]  /*5920*/  UTCHMMA gdesc[UR38], gdesc[UR6], tmem[UR10], tmem[UR16], idesc[UR17], !UPT ;  /* 0x00ff1006260075ea */ /* 0x0005e2000f80000a */
[C---:B------:R-:W-:Y:S01]  /*5930*/  R2UR UR22, R2.reuse ;  /* 0x00000000021672ca */ /* 0x040fe200000e0000 */
[----:B------:R-:W-:Y:S01]  /*5940*/  UMOV UR13, 0xc0004010 ;  /* 0xc0004010000d7882 */ /* 0x000fe20000000000 */
[----:B------:R-:W-:Y:S01]  /*5950*/  R2UR UR21, R2 ;  /* 0x00000000021572ca */ /* 0x000fe200000e0000 */
[----:B--2---:R-:W-:Y:S01]  /*5960*/  UMOV UR10, 0x0 ;  /* 0x00000000000a7882 */ /* 0x004fe20000000000 */
[----:B------:R-:W-:Y:S04]  /*5970*/  UMOV UR16, UR34 ;  /* 0x0000002200107c82 */ /* 0x000fe80008000000 */
[----:B------:R2:W-:Y:S01]  /*5980*/  UTCHMMA gdesc[UR18], gdesc[UR14], tmem[UR23], tmem[UR10], idesc[UR11], UPT ;  /* 0x00ff0a0e120075ea */ /* 0x0005e2000b800017 */
[----:B------:R-:W-:Y:S01]  /*5990*/  UMOV UR17, 0xc0004010 ;  /* 0xc000401000117882 */ /* 0x000fe20000000000 */
[----:B--2---:R-:W-:Y:S01]  /*59a0*/  UIADD3 UR10, UPT, UPT, UR6, 0x300, URZ ;  /* 0x00000300060a7890 */ /* 0x004fe2000fffe0ff */
[----:B------:R-:W-:Y:S01]  /*59b0*/  R2UR UR18, R16 ;  /* 0x00000000101272ca */ /* 0x000fe200000e0000 */
[----:B------:R-:W-:Y:S01]  /*59c0*/  UIADD3 UR6, UPT, UPT, UR6, 0x400, URZ ;  /* 0x0000040006067890 */ /* 0x000fe2000fffe0ff */
[----:B------:R-:W-:Y:S01]  /*59d0*/  R2UR UR19, R17 ;  /* 0x00000000111372ca */ /* 0x000fe200000e0000 */
[----:B------:R-:W-:Y:S01]  /*59e0*/  UMOV UR14, 0x0 ;  /* 0x00000000000e7882 */ /* 0x000fe20000000000 */
[----:B------:R-:W-:Y:S01]  /*59f0*/  UMOV UR15, 0x8200010 ;  /* 0x08200010000f7882 */ /* 0x000fe20000000000 */
[----:B------:R-:W-:Y:S01]  /*5a00*/  UMOV UR11, 0xc0004010 ;  /* 0xc0004010000b7882 */ /* 0x000fe20000000000 */
[----:B------:R2:W-:Y:S01]  /*5a10*/  UTCHMMA gdesc[UR16], gdesc[UR12], tmem[UR22], tmem[UR14], idesc[UR15], UPT ;  /* 0x00ff0e0c100075ea */ /* 0x0005e2000b800016 */
[----:B------:R-:W-:Y:S01]  /*5a20*/  R2UR UR23, R15 ;  /* 0x000000000f1772ca */ /* 0x000fe200000e0000 */
[----:B--2---:R-:W-:Y:S01]  /*5a30*/  UMOV UR12, 0x0 ;  /* 0x00000000000c7882 */ /* 0x004fe20000000000 */
[----:B------:R-:W-:Y:S01]  /*5a40*/  UMOV UR13, 0x8200010 ;  /* 0x08200010000d7882 */ /* 0x000fe20000000000 */
[----:B------:R-:W-:Y:S05]  /*5a50*/  R2UR UR22, R14 ;  /* 0x000000000e1672ca */ /* 0x000fea00000e0000 */
[----:B------:R2:W-:Y:S01]  /*5a60*/  UTCHMMA gdesc[UR18], gdesc[UR10], tmem[UR21], tmem[UR12], idesc[UR13], UPT ;  /* 0x00ff0c0a120075ea */ /* 0x0005e2000b800015 */
[----:B------:R-:W-:Y:S01]  /*5a70*/  R2UR UR14, R2 ;  /* 0x00000000020e72ca */ /* 0x000fe200000e0000 */
[----:B--2---:R-:W-:Y:S01]  /*5a80*/  UMOV UR18, 0x0 ;  /* 0x0000000000127882 */ /* 0x004fe20000000000 */
[----:B------:R-:W-:Y:S11]  /*5a90*/  UMOV UR19, 0x8200010 ;  /* 0x0820001000137882 */ /* 0x000ff60000000000 */
[----:B------:R2:W-:Y:S02]  /*5aa0*/  UTCHMMA gdesc[UR22], gdesc[UR6], tmem[UR14], tmem[UR18], idesc[UR19], UPT ;  /* 0x00ff1206160075ea */ /* 0x0005e4000b80000e */
[----:B--2---:R-:W-:Y:S01]  /*5ab0*/  UIADD3 UR22, UPT, UPT, UR8, 0x1, URZ ;  /* 0x0000000108167890 */ /* 0x004fe2000fffe0ff */
[----:B------:R-:W-:Y:S11]  /*5ac0*/  BRA.U !UP0, `(.L_x_115) ;  /* 0x0000000108047547 */ /* 0x000ff6000b800000 */
[----:B------:R-:W-:Y:S05]  /*5ad0*/  BPT.TRAP 0x1 ;  /* 0x000000040000795c */ /* 0x000fea0000300000 */
.L_x_115:
[----:B------:R-:W-:Y:S09]  /*5ae0*/  UIADD3 UR6, UPT, UPT, UR20, 0x29850, URZ ;  /* 0x0002985014067890 */ /* 0x000ff2000fffe0ff */
[----:B------:R2:W-:Y:S01]  /*5af0*/  UTCBAR [UR6], URZ ;  /* 0x000000ff060073e9 */ /* 0x0005e200080000ff */
[----:B------:R-:W-:Y:S05]  /*5b00*/  BRA.U !UP0, `(.L_x_116) ;  /* 0x0000000108047547 */ /* 0x000fea000b800000 */
[----:B--2---:R-:W-:Y:S05]  /*5b10*/  BPT.TRAP 0x1 ;  /* 0x000000040000795c */ /* 0x004fea0000300000 */
.L_x_116:
[----:B-1----:R-:W-:Y:S04]  /*5b20*/  SHF.L.U32 R3, R13, 0x1f, RZ ;  /* 0x0000001f0d037819 */ /* 0x002fe800000006ff */
[----:B------:R-:W1:Y:S02]  /*5b30*/  SYNCS.PHASECHK.TRANS64.TRYWAIT P0, [UR20+0x29890], R3 ;  /* 0x02989003ff0075a7 */ /* 0x000e640008001114 */
[----:B-1----:R-:W-:Y:S05]  /*5b40*/  @!P0 BRA `(.L_x_117) ;  /* 0x000000c0004c8947 */ /* 0x002fea0003800000 */
.L_x_276:
[----:B------:R-:W-:Y:S05]  /*5b50*/  BRA.U !UP0, `(.L_x_118) ;  /* 0x0000000108047547 */ /* 0x000fea000b800000 */
[----:B--2---:R-:W-:Y:S05]  /*5b60*/  BPT.TRAP 0x1 ;  /* 0x000000040000795c */ /* 0x004fea0000300000 */
.L_x_118:
[----:B-1----:R-:W-:Y:S04]  /*5b70*/  SHF.L.U32 R3, R12, 0x1f, RZ ;  /* 0x0000001f0c037819 */ /* 0x002fe800000006ff */
[----:B------:R-:W1:Y:S02]  /*5b80*/  SYNCS.PHASECHK.TRANS64.TRYWAIT P0, [UR20+0x29868], R3 ;  /* 0x02986803ff0075a7 */ /* 0x000e640008001114 */
[----:B-1----:R-:W-:Y:S05]  /*5b90*/  @!P0 BRA `(.L_x_119) ;  /* 0x000000c000508947 */ /* 0x002fea0003800000 */
.L_x_278:
[----:B------:R-:W-:Y:S02]  /*5ba0*/  R2UR UR18, R18 ;  /* 0x00000000121272ca */ /* 0x000fe400000e0000 */
[----:B------:R-:W-:Y:S02]  /*5bb0*/  ELECT P0, URZ, PT ;  /* 0x0000000000ff782f */ /* 0x000fe40003800000 */
[----:B------:R-:W-:Y:S01]  /*5bc0*/  R2UR UR19, R19 ;  /* 0x00000000131372ca */ /* 0x000fe200000e0000 */
[----:B------:R-:W-:Y:S01]  /*5bd0*/  UMOV UR16, 0x0 ;  /* 0x0000000000107882 */ /* 0x000fe20000000000 */
[----:B------:R-:W-:Y:S01]  /*5be0*/  UMOV UR17, 0x8158010 ;  /* 0x0815801000117882 */ /* 0x000fe20000000000 */
[----:B------:R-:W-:Y:S01]  /*5bf0*/  UMOV UR14, 0x0 ;  /* 0x00000000000e7882 */ /* 0x000fe20000000000 */
[----:B-1----:R-:W-:Y:S02]  /*5c00*/  IMAD.MOV.U32 R2, RZ, RZ, 0xa0 ;  /* 0x000000a0ff027424 */ /* 0x002fe400078e00ff */
[----:B------:R-:W-:Y:S03]  /*5c10*/  IMAD.MOV.U32 R3, RZ, RZ, 0xa0 ;  /* 0x000000a0ff037424 */ /* 0x000fe600078e00ff */
[C---:B------:R-:W-:Y:S02]  /*5c20*/  R2UR UR8, R2.reuse ;  /* 0x00000000020872ca */ /* 0x040fe400000e0000 */
[C---:B------:R-:W-:Y:S01]  /*5c30*/  R2UR UR15, R2.reuse ;  /* 0x00000000020f72ca */ /* 0x040fe200000e0000 */
[----:B------:R-:W-:Y:S01]  /*5c40*/  @P0 IMAD.MOV.U32 R21, RZ, RZ, -0x3fffbff0 ;  /* 0xc0004010ff150424 */ /* 0x000fe200078e00ff */
[----:B--2---:R-:W-:Y:S02]  /*5c50*/  @P0 R2UR UR6, R5 ;  /* 0x00000000050602ca */ /* 0x004fe400000e0000 */
[C---:B------:R-:W-:Y:S02]  /*5c60*/  R2UR UR12, R2.reuse ;  /* 0x00000000020c72ca */ /* 0x040fe400000e0000 */
[----:B------:R-:W-:Y:S02]  /*5c70*/  @P0 R2UR UR7, R21 ;  /* 0x00000000150702ca */ /* 0x000fe400000e0000 */
[----:B------:R-:W-:Y:S02]  /*5c80*/  R2UR UR11, R3 ;  /* 0x00000000030b72ca */ /* 0x000fe400000e0000 */
[C---:B------:R-:W-:Y:S02]  /*5c90*/  R2UR UR10, R2.reuse ;  /* 0x00000000020a72ca */ /* 0x040fe400000e0000 */
[----:B------:R-:W-:Y:S03]  /*5ca0*/  R2UR UR13, R2 ;  /* 0x00000000020d72ca */ /* 0x000fe600000e0000 */
[----:B------:R-:W-:Y:S05]  /*5cb0*/  IMAD.U32 R20, RZ, RZ, UR6 ;  /* 0x00000006ff147e24 */ /* 0x000fea000f8e00ff */
[----:B------:R-:W-:Y:S02]  /*5cc0*/  @P0 R2UR UR6, R20 ;  /* 0x00000000140602ca */ /* 0x000fe400000e0000 */
[----:B------:R-:W-:Y:S11]  /*5cd0*/  ELECT P0, URZ, PT ;  /* 0x0000000000ff782f */ /* 0x000ff60003800000 */
[----:B------:R1:W-:Y:S02]  /*5ce0*/  UTCHMMA gdesc[UR40], gdesc[UR6], tmem[UR8], tmem[UR16], idesc[UR17], !UPT ;  /* 0x00ff1006280075ea */ /* 0x0003e4000f800008 */
[----:B------:R-:W-:Y:S01]  /*5cf0*/  @P0 VIADD R3, R5, 0xa0 ;  /* 0x000000a005030836 */ /* 0x000fe20000000000 */
[----:B-1----:R-:W-:Y:S01]  /*5d00*/  UMOV UR6, 0x0 ;  /* 0x0000000000067882 */ /* 0x002fe20000000000 */
[----:B------:R-:W-:Y:S02]  /*5d10*/  UMOV UR7, 0x8158010 ;  /* 0x0815801000077882 */ /* 0x000fe40000000000 */
[----:B------:R1:W-:Y:S02]  /*5d20*/  UTCHMMA gdesc[UR18], gdesc[UR64], tmem[UR15], tmem[UR6], idesc[UR7], UPT ;  /* 0x00ff0640120075ea */ /* 0x0003e4000b80000f */
[----:B-1----:R-:W-:Y:S01]  /*5d30*/  UMOV UR15, 0x8158010 ;  /* 0x08158010000f7882 */ /* 0x002fe20000000000 */
[----:B------:R-:W-:Y:S01]  /*5d40*/  UMOV UR18, 0x0 ;  /* 0x0000000000127882 */ /* 0x000fe20000000000 */
[----:B------:R1:W-:Y:S01]  /*5d50*/  UTCHMMA gdesc[UR76], gdesc[UR62], tmem[UR12], tmem[UR14], idesc[UR15], UPT ;  /* 0x00ff0e3e4c0075ea */ /* 0x0003e2000b80000c */
[----:B------:R-:W-:Y:S01]  /*5d60*/  UMOV UR19, 0x8158010 ;  /* 0x0815801000137882 */ /* 0x000fe20000000000 */
[----:B------:R-:W-:Y:S01]  /*5d70*/  @P0 R2UR UR6, R3 ;  /* 0x00000000030602ca */ /* 0x000fe200000e0000 */
[----:B------:R2:W-:Y:S01]  /*5d80*/  UTCHMMA gdesc[UR74], gdesc[UR60], tmem[UR11], tmem[UR18], idesc[UR19], UPT ;  /* 0x00ff123c4a0075ea */ /* 0x0005e2000b80000b */
[----:B------:R3:W-:Y:S01]  /*5d90*/  UTCHMMA gdesc[UR72], gdesc[UR58], tmem[UR10], tmem[UR16], idesc[UR17], UPT ;  /* 0x00ff103a480075ea */ /* 0x0007e2000b80000a */
[----:B------:R-:W-:Y:S01]  /*5da0*/  UMOV UR7, 0xc0004010 ;  /* 0xc000401000077882 */ /* 0x000fe20000000000 */
[----:B-1----:R-:W-:Y:S01]  /*5db0*/  R2UR UR14, R2 ;  /* 0x00000000020e72ca */ /* 0x002fe200000e0000 */
[----:B--2---:R-:W-:Y:S01]  /*5dc0*/  UMOV UR11, 0x8158010 ;  /* 0x08158010000b7882 */ /* 0x004fe20000000000 */
[----:B---3--:R-:W-:Y:S11]  /*5dd0*/  UMOV UR10, 0x0 ;  /* 0x00000000000a7882 */ /* 0x008ff60000000000 */
[----:B------:R1:W-:Y:S01]  /*5de0*/  UTCHMMA gdesc[UR70], gdesc[UR6], tmem[UR14], tmem[UR10], idesc[UR11], UPT ;  /* 0x00ff0a06460075ea */ /* 0x0003e2000b80000e */
[----:B------:R1:W-:Y:S01]  /*5df0*/  UTCHMMA gdesc[UR68], gdesc[UR56], tmem[UR13], tmem[UR18], idesc[UR19], UPT ;  /* 0x00ff1238440075ea */ /* 0x0003e2000b80000d */
[----:B------:R1:W-:Y:S01]  /*5e00*/  UTCHMMA gdesc[UR66], gdesc[UR54], tmem[UR8], tmem[UR16], idesc[UR17], UPT ;  /* 0x00ff1036420075ea */ /* 0x0003e2000b800008 */
[----:B------:R-:W-:Y:S05]  /*5e10*/  BRA.U !UP0, `(.L_x_120) ;  /* 0x0000000108047547 */ /* 0x000fea000b800000 */
[----:B-1----:R-:W-:Y:S05]  /*5e20*/  BPT.TRAP 0x1 ;  /* 0x000000040000795c */ /* 0x002fea0000300000 */
.L_x_120:
[----:B------:R-:W-:Y:S01]  /*5e30*/  UISETP.NE.U32.AND UP1, UPT, UR30, URZ, UPT ;  /* 0x000000ff1e00728c */ /* 0x000fe2000bf25070 */
[----:B------:R-:W-:Y:S01]  /*5e40*/  IMAD.MOV.U32 R2, RZ, RZ, RZ ;  /* 0x000000ffff027224 */ /* 0x000fe200078e00ff */
[----:B-1----:R-:W-:Y:S01]  /*5e50*/  UIADD3 UR8, UPT, UPT, UR20, 0x29870, URZ ;  /* 0x0002987014087890 */ /* 0x002fe2000fffe0ff */
[----:B------:R-:W-:Y:S01]  /*5e60*/  BSSY.RECONVERGENT B0, `(.L_x_121) ;  /* 0x0000030000007945 */ /* 0x000fe20003800200 */
[----:B------:R-:W-:Y:S01]  /*5e70*/  UIMAD UR6, UR9, 0x500, UR5 ;  /* 0x00000500090678a4 */ /* 0x000fe2000f8e0205 */
[----:B------:R-:W-:Y:S01]  /*5e80*/  LOP3.LUT R11, R11, 0x1, RZ, 0x3c, !PT ;  /* 0x000000010b0b7812 */ /* 0x000fe200078e3cff */
[----:B------:R-:W-:Y:S01]  /*5e90*/  UMOV UR10, 0x0 ;  /* 0x00000000000a7882 */ /* 0x000fe20000000000 */
[C---:B------:R-:W-:Y:S01]  /*5ea0*/  R2UR UR14, R2.reuse ;  /* 0x00000000020e72ca */ /* 0x040fe200000e0000 */
[----:B------:R-:W-:Y:S01]  /*5eb0*/  UIADD3 UR12, UPT, UPT, UR6, 0x20, URZ ;  /* 0x00000020060c7890 */ /* 0x000fe2000fffe0ff */
[C---:B------:R-:W-:Y:S01]  /*5ec0*/  R2UR UR16, R2.reuse ;  /* 0x00000000021072ca */ /* 0x040fe200000e0000 */
[----:B------:R-:W-:Y:S01]  /*5ed0*/  UMOV UR11, 0x8150010 ;  /* 0x08150010000b7882 */ /* 0x000fe20000000000 */
[----:B------:R1:W-:Y:S01]  /*5ee0*/  UTCBAR [UR8], URZ ;  /* 0x000000ff080073e9 */ /* 0x0003e200080000ff */
[----:B------:R-:W-:Y:S01]  /*5ef0*/  UMOV UR7, 0xc0004010 ;  /* 0xc000401000077882 */ /* 0x000fe20000000000 */
[----:B------:R-:W-:Y:S01]  /*5f00*/  UMOV UR30, 0x0 ;  /* 0x00000000001e7882 */ /* 0x000fe20000000000 */
[----:B------:R-:W-:Y:S01]  /*5f10*/  UMOV UR31, 0x8150010 ;  /* 0x08150010001f7882 */ /* 0x000fe20000000000 */
[----:B------:R-:W-:Y:S01]  /*5f20*/  UMOV UR13, 0xc0004010 ;  /* 0xc0004010000d7882 */ /* 0x000fe20000000000 */
[C---:B------:R-:W-:Y:S01]  /*5f30*/  R2UR UR19, R2.reuse ;  /* 0x00000000021372ca */ /* 0x040fe200000e0000 */
[----:B------:R-:W-:Y:S01]  /*5f40*/  UMOV UR17, 0x8150010 ;  /* 0x0815001000117882 */ /* 0x000fe20000000000 */
[C---:B------:R-:W-:Y:S01]  /*5f50*/  R2UR UR18, R2.reuse ;  /* 0x00000000021272ca */ /* 0x040fe200000e0000 */
[----:B------:R-:W-:Y:S01]  /*5f60*/  UMOV UR15, 0xc0004010 ;  /* 0xc0004010000f7882 */ /* 0x000fe20000000000 */
[----:B------:R2:W-:Y:S02]  /*5f70*/  UTCHMMA gdesc[UR32], gdesc[UR6], tmem[UR14], tmem[UR10], idesc[UR11], UP1 ;  /* 0x00ff0a06200075ea */ /* 0x0005e4000880000e */
[----:B------:R3:W-:Y:S01]  /*5f80*/  UTCHMMA gdesc[UR52], gdesc[UR12], tmem[UR16], tmem[UR30], idesc[UR31], UPT ;  /* 0x00ff1e0c340075ea */ /* 0x0007e2000b800010 */
[C---:B-1----:R-:W-:Y:S01]  /*5f90*/  R2UR UR8, R2.reuse ;  /* 0x00000000020872ca */ /* 0x042fe200000e0000 */
[----:B--2---:R-:W-:Y:S01]  /*5fa0*/  UIADD3 UR10, UPT, UPT, UR6, 0x40, URZ ;  /* 0x00000040060a7890 */ /* 0x004fe2000fffe0ff */
[C---:B------:R-:W-:Y:S01]  /*5fb0*/  R2UR UR7, R2.reuse ;  /* 0x00000000020772ca */ /* 0x040fe200000e0000 */
[----:B------:R-:W-:Y:S02]  /*5fc0*/  UIADD3 UR14, UPT, UPT, UR6, 0x60, URZ ;  /* 0x00000060060e7890 */ /* 0x000fe4000fffe0ff */
[----:B---3--:R-:W-:Y:S01]  /*5fd0*/  UIADD3 UR12, UPT, UPT, UR32, 0x400, URZ ;  /* 0x00000400200c7890 */ /* 0x008fe2000fffe0ff */
[----:B------:R-:W-:Y:S01]  /*5fe0*/  UMOV UR16, 0x0 ;  /* 0x0000000000107882 */ /* 0x000fe20000000000 */
[----:B------:R-:W-:Y:S01]  /*5ff0*/  UMOV UR11, 0xc0004010 ;  /* 0xc0004010000b7882 */ /* 0x000fe20000000000 */
[----:B------:R-:W-:Y:S02]  /*6000*/  UMOV UR13, 0x40004040 ;  /* 0x40004040000d7882 */ /* 0x000fe40000000000 */
[----:B------:R1:W-:Y:S02]  /*6010*/  UTCHMMA gdesc[UR50], gdesc[UR10], tmem[UR19], tmem[UR16], idesc[UR17], UPT ;  /* 0x00ff100a320075ea */ /* 0x0003e4000b800013 */
[----:B------:R2:W-:Y:S01]  /*6020*/  UTCHMMA gdesc[UR48], gdesc[UR14], tmem[UR18], tmem[UR30], idesc[UR31], UPT ;  /* 0x00ff1e0e300075ea */ /* 0x0005e2000b800012 */
[----:B-1----:R-:W-:Y:S02]  /*6030*/  UIADD3 UR16, UPT, UPT, UR6, 0x80, URZ ;  /* 0x0000008006107890 */ /* 0x002fe4000fffe0ff */
[----:B------:R-:W-:Y:S01]  /*6040*/  UIADD3 UR10, UPT, UPT, UR6, 0xa0, URZ ;  /* 0x000000a0060a7890 */ /* 0x000fe2000fffe0ff */
[C---:B--2---:R-:W-:Y:S01]  /*6050*/  R2UR UR15, R2.reuse ;  /* 0x00000000020f72ca */ /* 0x044fe200000e0000 */
[----:B------:R-:W-:Y:S01]  /*6060*/  UMOV UR17, 0xc0004010 ;  /* 0xc000401000117882 */ /* 0x000fe20000000000 */
[----:B------:R-:W-:Y:S01]  /*6070*/  R2UR UR14, R2 ;  /* 0x00000000020e72ca */ /* 0x000fe200000e0000 */
[----:B------:R-:W-:Y:S01]  /*6080*/  UMOV UR18, 0x0 ;  /* 0x0000000000127882 */ /* 0x000fe20000000000 */
[----:B------:R-:W-:Y:S02]  /*6090*/  UMOV UR19, 0x8150010 ;  /* 0x0815001000137882 */ /* 0x000fe40000000000 */
[----:B------:R1:W-:Y:S02]  /*60a0*/  UTCHMMA gdesc[UR12], gdesc[UR16], tmem[UR7], tmem[UR30], idesc[UR31], UPT ;  /* 0x00ff1e100c0075ea */ /* 0x0003e4000b800007 */
[----:B------:R2:W-:Y:S01]  /*60b0*/  UTCHMMA gdesc[UR46], gdesc[UR10], tmem[UR8], tmem[UR30], idesc[UR31], UPT ;  /* 0x00ff1e0a2e0075ea */ /* 0x0005e2000b800008 */
[----:B-1----:R-:W-:Y:S02]  /*60c0*/  UIADD3 UR12, UPT, UPT, UR6, 0xc0, URZ ;  /* 0x000000c0060c7890 */ /* 0x002fe4000fffe0ff */
[----:B------:R-:W-:Y:S01]  /*60d0*/  UIADD3 UR6, UPT, UPT, UR6, 0xe0, URZ ;  /* 0x000000e006067890 */ /* 0x000fe2000fffe0ff */
[----:B------:R-:W-:Y:S01]  /*60e0*/  UMOV UR13, 0xc0004010 ;  /* 0xc0004010000d7882 */ /* 0x000fe20000000000 */
[----:B------:R-:W-:Y:S01]  /*60f0*/  UMOV UR16, 0x0 ;  /* 0x0000000000107882 */ /* 0x000fe20000000000 */
[----:B------:R-:W-:Y:S01]  /*6100*/  UMOV UR17, 0x8150010 ;  /* 0x0815001000117882 */ /* 0x000fe20000000000 */
[----:B------:R-:W-:Y:S03]  /*6110*/  UMOV UR7, 0xc0004010 ;  /* 0xc000401000077882 */ /* 0x000fe60000000000 */
[----:B------:R2:W-:Y:S02]  /*6120*/  UTCHMMA gdesc[UR44], gdesc[UR12], tmem[UR15], tmem[UR18], idesc[UR19], UPT ;  /* 0x00ff120c2c0075ea */ /* 0x0005e4000b80000f */
[----:B------:R2:W-:Y:S01]  /*6130*/  UTCHMMA gdesc[UR42], gdesc[UR6], tmem[UR14], tmem[UR16], idesc[UR17], UPT ;  /* 0x00ff10062a0075ea */ /* 0x0005e2000b80000e */
[----:B------:R-:W-:Y:S05]  /*6140*/  @!P2 BRA `(.L_x_122) ;  /* 0x000000000004a947 */ /* 0x000fea0003800000 */
[----:B--2---:R-:W-:Y:S05]  /*6150*/  BPT.TRAP 0x1 ;  /* 0x000000040000795c */ /* 0x004fea0000300000 */
.L_x_122:
[----:B--2---:R-:W-:Y:S05]  /*6160*/  BSYNC.RECONVERGENT B0 ;  /* 0x0000000000007941 */ /* 0x004fea0003800200 */
.L_x_121:
[----:B------:R-:W-:Y:S02]  /*6170*/  ULEA UR7, UR9, UR20, 0x3 ;  /* 0x0000001409077291 */ /* 0x000fe4000f8e18ff */
[----:B------:R-:W-:Y:S02]  /*6180*/  UIADD3 UR9, UPT, UPT, UR9, 0x1, URZ ;  /* 0x0000000109097890 */ /* 0x000fe4000fffe0ff */
[----:B------:R-:W-:Y:S02]  /*6190*/  UIADD3 UR6, UPT, UPT, UR7, 0x29810, URZ ;  /* 0x0002981007067890 */ /* 0x000fe4000fffe0ff */
[----:B------:R-:W-:Y:S04]  /*61a0*/  UISETP.NE.AND UP1, UPT, UR9, 0x2, UPT ;  /* 0x000000020900788c */ /* 0x000fe8000bf25270 */
[----:B------:R-:W-:Y:S03]  /*61b0*/  USEL UR9, UR9, URZ, UP1 ;  /* 0x000000ff09097287 */ /* 0x000fe60008800000 */
[----:B------:R1:W-:Y:S01]  /*61c0*/  UTCBAR [UR6], URZ ;  /* 0x000000ff060073e9 */ /* 0x0003e200080000ff */
[----:B------:R-:W-:Y:S08]  /*61d0*/  BRA.U !UP0, `(.L_x_123) ;  /* 0x0000000108047547 */ /* 0x000ff0000b800000 */
[----:B-1----:R-:W-:Y:S05]  /*61e0*/  BPT.TRAP 0x1 ;  /* 0x000000040000795c */ /* 0x002fea0000300000 */
.L_x_123:
[----:B------:R-:W-:Y:S01]  /*61f0*/  LOP3.LUT R13, R13, 0x1, RZ, 0x3c, !PT ;  /* 0x000000010d0d7812 */ /* 0x000fe200078e3cff */
[----:B-1----:R-:W-:Y:S09]  /*6200*/  UIADD3 UR6, UPT, UPT, UR20, 0x29898, URZ ;  /* 0x0002989814067890 */ /* 0x002ff2000fffe0ff */
[----:B------:R1:W-:Y:S01]  /*6210*/  UTCBAR [UR6], URZ ;  /* 0x000000ff060073e9 */ /* 0x0003e200080000ff */
[----:B------:R-:W-:Y:S05]  /*6220*/  BRA.U !UP0, `(.L_x_124) ;  /* 0x0000000108047547 */ /* 0x000fea000b800000 */
[----:B-1----:R-:W-:Y:S05]  /*6230*/  BPT.TRAP 0x1 ;  /* 0x000000040000795c */ /* 0x002fea0000300000 */
.L_x_124:
[----:B------:R-:W-:Y:S04]  /*6240*/  SHF.L.U32 R3, R11, 0x1f, RZ ;  /* 0x0000001f0b037819 */ /* 0x000fe800000006ff */
[----:B------:R-:W2:Y:S02]  /*6250*/  SYNCS.PHASECHK.TRANS64.TRYWAIT P0, [UR20+0x29878], R3 ;  /* 0x02987803ff0075a7 */ /* 0x000ea40008001114 */
[----:B--2---:R-:W-:Y:S05]  /*6260*/  @!P0 BRA `(.L_x_125) ;  /* 0x000000b800b48947 */ /* 0x004fea0003800000 */
.L_x_280:
[----:B------:R-:W-:Y:S05]  /*6270*/  BRA.U !UP4, `(.L_x_126) ;  /* 0x000000010c047547 */ /* 0x000fea000b800000 */
[----:B-1----:R-:W-:Y:S05]  /*6280*/  BPT.TRAP 0x1 ;  /* 0x000000040000795c */ /* 0x002fea0000300000 */
.L_x_126:
[----:B------:R-:W-:Y:S01]  /*6290*/  SHF.L.U32 R6, R8, 0x1f, RZ ;  /* 0x0000001f08067819 */ /* 0x000fe200000006ff */
[----:B--2---:R-:W-:Y:S02]  /*62a0*/  HFMA2 R2, -RZ, RZ, 0, 9.5367431640625e-06 ;  /* 0x000000a0ff027431 */ /* 0x004fe400000001ff */
[----:B------:R-:W-:Y:S01]  /*62b0*/  IMAD.MOV.U32 R3, RZ, RZ, 0xa0 ;  /* 0x000000a0ff037424 */ /* 0x000fe200078e00ff */
[----:B------:R-:W2:Y:S02]  /*62c0*/  SYNCS.PHASECHK.TRANS64.TRYWAIT P0, [UR20+0x29820], R6 ;  /* 0x02982006ff0075a7 */ /* 0x000ea40008001114 */
[----:B--2---:R-:W-:Y:S05]  /*62d0*/  @!P0 BRA `(.L_x_127) ;  /* 0x000000b800b08947 */ /* 0x004fea0003800000 */
.L_x_282:
[----:B------:R-:W-:Y:S01]  /*62e0*/  UIADD3 UR12, UPT, UPT, UR28, 0x100, URZ ;  /* 0x000001001c0c7890 */ /* 0x000fe2000fffe0ff */
[----:B------:R-:W-:Y:S01]  /*62f0*/  R2UR UR14, R3 ;  /* 0x00000000030e72ca */ /* 0x000fe200000e0000 */
[----:B------:R-:W-:Y:S01]  /*6300*/  UIADD3 UR10, UPT, UPT, UR26, 0x100, URZ ;  /* 0x000001001a0a7890 */ /* 0x000fe2000fffe0ff */
[----:B------:R-:W-:Y:S01]  /*6310*/  R2UR UR8, R2 ;  /* 0x00000000020872ca */ /* 0x000fe200000e0000 */
[----:B------:R-:W-:Y:S01]  /*6320*/  UIADD3 UR16, UPT, UPT, UR28, 0x200, URZ ;  /* 0x000002001c107890 */ /* 0x000fe2000fffe0ff */
[----:B------:R-:W-:Y:S01]  /*6330*/  IMAD.MOV.U32 R2, RZ, RZ, 0xa0 ;  /* 0x000000a0ff027424 */ /* 0x000fe200078e00ff */
[----:B-1----:R-:W-:Y:S01]  /*6340*/  UMOV UR6, 0x0 ;  /* 0x0000000000067882 */ /* 0x002fe20000000000 */
[----:B------:R-:W-:Y:S01]  /*6350*/  UMOV UR7, 0x8200010 ;  /* 0x0820001000077882 */ /* 0x000fe20000000000 */
[----:B------:R-:W-:Y:S01]  /*6360*/  UMOV UR30, 0x0 ;  /* 0x00000000001e7882 */ /* 0x000fe20000000000 */
[----:B------:R-:W-:Y:S01]  /*6370*/  UMOV UR31, 0x8200010 ;  /* 0x08200010001f7882 */ /* 0x000fe20000000000 */
[C---:B------:R-:W-:Y:S01]  /*6380*/  R2UR UR19, R2.reuse ;  /* 0x00000000021372ca */ /* 0x040fe200000e0000 */
[----:B------:R-:W-:Y:S01]  /*6390*/  UMOV UR13, 0xc0004010 ;  /* 0xc0004010000d7882 */ /* 0x000fe20000000000 */
[----:B------:R-:W-:Y:S01]  /*63a0*/  UMOV UR11, 0xc0004010 ;  /* 0xc0004010000b7882 */ /* 0x000fe20000000000 */
[----:B------:R-:W-:Y:S01]  /*63b0*/  UMOV UR17, 0xc0004010 ;  /* 0xc000401000117882 */ /* 0x000fe20000000000 */
[----:B------:R1:W-:Y:S01]  /*63c0*/  UTCHMMA gdesc[UR28], gdesc[UR26], tmem[UR14], tmem[UR6], idesc[UR7], !UPT ;  /* 0x00ff061a1c0075ea */ /* 0x0003e2000f80000e */
[C---:B------:R-:W-:Y:S01]  /*63d0*/  R2UR UR18, R2.reuse ;  /* 0x00000000021272ca */ /* 0x040fe200000e0000 */
[----:B------:R3:W-:Y:S01]  /*63e0*/  UTCHMMA gdesc[UR12], gdesc[UR10], tmem[UR8], tmem[UR30], idesc[UR31], UPT ;  /* 0x00ff1e0a0c0075ea */ /* 0x0007e2000b800008 */
[----:B------:R-:W-:Y:S01]  /*63f0*/  UMOV UR15, 0xc0004010 ;  /* 0xc0004010000f7882 */ /* 0x000fe20000000000 */
[----:B-1----:R-:W-:Y:S02]  /*6400*/  UIADD3 UR6, UPT, UPT, UR26, 0x200, URZ ;  /* 0x000002001a067890 */ /* 0x002fe4000fffe0ff */
[----:B------:R-:W-:Y:S01]  /*6410*/  UIADD3 UR14, UPT, UPT, UR28, 0x300, URZ ;  /* 0x000003001c0e7890 */ /* 0x000fe2000fffe0ff */
[----:B---3--:R-:W-:Y:S01]  /*6420*/  R2UR UR8, R2 ;  /* 0x00000000020872ca */ /* 0x008fe200000e0000 */
[----:B------:R-:W-:Y:S02]  /*6430*/  UIADD3 UR10, UPT, UPT, UR26, 0x300, URZ ;  /* 0x000003001a0a7890 */ /* 0x000fe4000fffe0ff */
[----:B------:R-:W-:Y:S01]  /*6440*/  UIADD3 UR12, UPT, UPT, UR28, 0x400, URZ ;  /* 0x000004001c0c7890 */ /* 0x000fe2000fffe0ff */
[----:B------:R-:W-:Y:S02]  /*6450*/  UMOV UR7, 0xc0004010 ;  /* 0xc000401000077882 */ /* 0x000fe40000000000 */
[----:B------:R1:W-:Y:S04]  /*6460*/  UTCHMMA gdesc[UR16], gdesc[UR6], tmem[UR19], tmem[UR30], idesc[UR31], UPT ;  /* 0x00ff1e06100075ea */ /* 0x0003e8000b800013 */
[----:B------:R3:W-:Y:S01]  /*6470*/  UTCHMMA gdesc[UR14], gdesc[UR10], tmem[UR18], tmem[UR30], idesc[UR31], UPT ;  /* 0x00ff1e0a0e0075ea */ /* 0x0007e2000b800012 */
[----:B-1----:R-:W-:Y:S01]  /*6480*/  UIADD3 UR6, UPT, UPT, UR26, 0x400, URZ ;  /* 0x000004001a067890 */ /* 0x002fe2000fffe0ff */
[----:B------:R-:W-:Y:S01]  /*6490*/  UMOV UR16, 0x0 ;  /* 0x0000000000107882 */ /* 0x000fe20000000000 */
[----:B------:R-:W-:Y:S07]  /*64a0*/  UMOV UR17, 0x8200010 ;  /* 0x0820001000117882 */ /* 0x000fee0000000000 */
[----:B------:R3:W-:Y:S01]  /*64b0*/  UTCHMMA gdesc[UR12], gdesc[UR6], tmem[UR8], tmem[UR16], idesc[UR17], UPT ;  /* 0x00ff10060c0075ea */ /* 0x0007e2000b800008 */
[----:B------:R-:W-:Y:S05]  /*64c0*/  BRA.U !UP0, `(.L_x_128) ;  /* 0x0000000108047547 */ /* 0x000fea000b800000 */
[----:B---3--:R-:W-:Y:S05]  /*64d0*/  BPT.TRAP 0x1 ;  /* 0x000000040000795c */ /* 0x008fea0000300000 */
.L_x_128:
[----:B---3--:R-:W-:Y:S09]  /*64e0*/  UIADD3 UR6, UPT, UPT, UR20, 0x29860, URZ ;  /* 0x0002986014067890 */ /* 0x008ff2000fffe0ff */
[----:B------:R1:W-:Y:S01]  /*64f0*/  UTCBAR [UR6], URZ ;  /* 0x000000ff060073e9 */ /* 0x0003e200080000ff */
[----:B------:R-:W-:Y:S05]  /*6500*/  BRA.U !UP0, `(.L_x_129) ;  /* 0x0000000108047547 */ /* 0x000fea000b800000 */
[----:B-1----:R-:W-:Y:S05]  /*6510*/  BPT.TRAP 0x1 ;  /* 0x000000040000795c */ /* 0x002fea0000300000 */
.L_x_129:
[----:B--2---:R-:W-:Y:S01]  /*6520*/  SHF.L.U32 R6, R9, 0x1f, RZ ;  /* 0x0000001f09067819 */ /* 0x004fe200000006ff */
[----:B------:R-:W-:Y:S01]  /*6530*/  IMAD.MOV.U32 R3, RZ, RZ, 0x120 ;  /* 0x00000120ff037424 */ /* 0x000fe200078e00ff */
[----:B------:R-:W-:Y:S02]  /*6540*/  MOV R2, 0x50 ;  /* 0x0000005000027802 */ /* 0x000fe40000000f00 */
[----:B------:R-:W2:Y:S02]  /*6550*/  SYNCS.PHASECHK.TRANS64.TRYWAIT P0, [UR20+0x29880], R6 ;  /* 0x02988006ff0075a7 */ /* 0x000ea40008001114 */
[----:B--2---:R-:W-:Y:S05]  /*6560*/  @!P0 BRA `(.L_x_130) ;  /* 0x000000b800248947 */ /* 0x004fea0003800000 */
.L_x_284:
[----:B------:R-:W-:Y:S01]  /*6570*/  R2UR UR15, R2 ;  /* 0x00000000020f72ca */ /* 0x000fe200000e0000 */
[----:B--2---:R-:W-:Y:S01]  /*6580*/  IMAD.MOV.U32 R4, RZ, RZ, 0x128 ;  /* 0x00000128ff047424 */ /* 0x004fe200078e00ff */
[----:B------:R-:W-:Y:S01]  /*6590*/  R2UR UR12, R3 ;  /* 0x00000000030c72ca */ /* 0x000fe200000e0000 */
[----:B------:R-:W-:Y:S01]  /*65a0*/  UIADD3 UR10, UPT, UPT, UR24, 0x20, URZ ;  /* 0x00000020180a7890 */ /* 0x000fe2000fffe0ff */
[----:B------:R-:W-:Y:S01]  /*65b0*/  IMAD.MOV.U32 R2, RZ, RZ, 0x50 ;  /* 0x00000050ff027424 */ /* 0x000fe200078e00ff */
[----:B------:R-:W-:Y:S01]  /*65c0*/  UMOV UR30, 0x0 ;  /* 0x00000000001e7882 */ /* 0x000fe20000000000 */
[----:B------:R-:W-:Y:S01]  /*65d0*/  R2UR UR8, R4 ;  /* 0x00000000040872ca */ /* 0x000fe200000e0000 */
[----:B------:R-:W-:Y:S01]  /*65e0*/  UMOV UR31, 0x8150010 ;  /* 0x08150010001f7882 */ /* 0x000fe20000000000 */
[----:B------:R-:W-:Y:S01]  /*65f0*/  UMOV UR18, 0x0 ;  /* 0x0000000000127882 */ /* 0x000fe20000000000 */
[----:B------:R-:W-:Y:S01]  /*6600*/  R2UR UR14, R2 ;  /* 0x00000000020e72ca */ /* 0x000fe200000e0000 */
[----:B------:R-:W-:Y:S01]  /*6610*/  UMOV UR19, 0x8150010 ;  /* 0x0815001000137882 */ /* 0x000fe20000000000 */
[----:B------:R-:W-:Y:S01]  /*6620*/  UMOV UR11, 0xc0004010 ;  /* 0xc0004010000b7882 */ /* 0x000fe20000000000 */
[----:B------:R-:W-:Y:S01]  /*6630*/  IMAD.MOV.U32 R2, RZ, RZ, 0x130 ;  /* 0x00000130ff027424 */ /* 0x000fe200078e00ff */
[----:B-1----:R-:W-:Y:S02]  /*6640*/  UIADD3 UR6, UPT, UPT, UR24, 0x40, URZ ;  /* 0x0000004018067890 */ /* 0x002fe4000fffe0ff */
[----:B------:R1:W-:Y:S01]  /*6650*/  UTCHMMA tmem[UR12], gdesc[UR24], tmem[UR15], tmem[UR30], idesc[UR31], UPT ;  /* 0x00ff1e180c0079ea */ /* 0x0003e2000b80000f */
[----:B------:R-:W-:Y:S01]  /*6660*/  UMOV UR7, 0xc0004010 ;  /* 0xc000401000077882 */ /* 0x000fe20000000000 */
[----:B------:R-:W-:Y:S01]  /*6670*/  R2UR UR17, R2 ;  /* 0x00000000021172ca */ /* 0x000fe200000e0000 */
[----:B------:R-:W-:Y:S04]  /*6680*/  IMAD.MOV.U32 R2, RZ, RZ, 0x50 ;  /* 0x00000050ff027424 */ /* 0x000fe800078e00ff */
[----:B------:R2:W-:Y:S01]  /*6690*/  UTCHMMA tmem[UR8], gdesc[UR10], tmem[UR14], tmem[UR18], idesc[UR19], UPT ;  /* 0x00ff120a080079ea */ /* 0x0005e2000b80000e */
[----:B------:R-:W-:Y:S01]  /*66a0*/  R2UR UR13, R2 ;  /* 0x00000000020d72ca */ /* 0x000fe200000e0000 */
[----:B------:R-:W-:Y:S05]  /*66b0*/  IMAD.MOV.U32 R2, RZ, RZ, 0x138 ;  /* 0x00000138ff027424 */ /* 0x000fea00078e00ff */
[----:B------:R-:W-:Y:S01]  /*66c0*/  R2UR UR16, R2 ;  /* 0x00000000021072ca */ /* 0x000fe200000e0000 */
[----:B------:R-:W-:Y:S05]  /*66d0*/  IMAD.MOV.U32 R2, RZ, RZ, 0x50 ;  /* 0x00000050ff027424 */ /* 0x000fea00078e00ff */
[----:B-1----:R-:W-:Y:S01]  /*66e0*/  R2UR UR12, R2 ;  /* 0x00000000020c72ca */ /* 0x002fe200000e0000 */
[----:B------:R-:W-:Y:S01]  /*66f0*/  UMOV UR15, 0x8150010 ;  /* 0x08150010000f7882 */ /* 0x000fe20000000000 */
[----:B------:R-:W-:Y:S01]  /*6700*/  IMAD.MOV.U32 R2, RZ, RZ, 0x140 ;  /* 0x00000140ff027424 */ /* 0x000fe200078e00ff */
[----:B--2---:R-:W-:Y:S04]  /*6710*/  UIADD3 UR10, UPT, UPT, UR24, 0x60, URZ ;  /* 0x00000060180a7890 */ /* 0x004fe8000fffe0ff */
[----:B------:R-:W-:Y:S01]  /*6720*/  R2UR UR19, R2 ;  /* 0x00000000021372ca */ /* 0x000fe200000e0000 */
[----:B------:R-:W-:Y:S01]  /*6730*/  UMOV UR14, 0x0 ;  /* 0x00000000000e7882 */ /* 0x000fe20000000000 */
[----:B------:R-:W-:Y:S01]  /*6740*/  IMAD.MOV.U32 R2, RZ, RZ, 0x50 ;  /* 0x00000050ff027424 */ /* 0x000fe200078e00ff */
[----:B------:R1:W-:Y:S04]  /*6750*/  UTCHMMA tmem[UR17], gdesc[UR6], tmem[UR13], tmem[UR14], idesc[UR15], UPT ;  /* 0x00ff0e06110079ea */ /* 0x0003e8000b80000d */
[----:B------:R-:W-:Y:S01]  /*6760*/  R2UR UR8, R2 ;  /* 0x00000000020872ca */ /* 0x000fe200000e0000 */
[----:B------:R2:W-:Y:S01]  /*6770*/  UTCHMMA tmem[UR16], gdesc[UR10], tmem[UR12], tmem[UR30], idesc[UR31], UPT ;  /* 0x00ff1e0a100079ea */ /* 0x0005e2000b80000c */
[----:B------:R-:W-:Y:S01]  /*6780*/  IMAD.MOV.U32 R2, RZ, RZ, 0x148 ;  /* 0x00000148ff027424 */ /* 0x000fe200078e00ff */
[----:B-1----:R-:W-:Y:S04]  /*6790*/  UIADD3 UR6, UPT, UPT, UR24, 0x80, URZ ;  /* 0x0000008018067890 */ /* 0x002fe8000fffe0ff */
[----:B------:R-:W-:Y:S01]  /*67a0*/  R2UR UR17, R2 ;  /* 0x00000000021172ca */ /* 0x000fe200000e0000 */
[----:B------:R-:W-:Y:S01]  /*67b0*/  IMAD.MOV.U32 R2, RZ, RZ, 0x50 ;  /* 0x00000050ff027424 */ /* 0x000fe200078e00ff */
[----:B------:R-:W-:Y:S01]  /*67c0*/  UMOV UR13, 0xc0004010 ;  /* 0xc0004010000d7882 */ /* 0x000fe20000000000 */
[----:B--2---:R-:W-:Y:S03]  /*67d0*/  UIADD3 UR12, UPT, UPT, UR24, 0xa0, URZ ;  /* 0x000000a0180c7890 */ /* 0x004fe6000fffe0ff */
[----:B------:R-:W-:Y:S01]  /*67e0*/  R2UR UR15, R2 ;  /* 0x00000000020f72ca */ /* 0x000fe200000e0000 */
[----:B------:R-:W-:Y:S01]  /*67f0*/  UMOV UR10, 0x0 ;  /* 0x00000000000a7882 */ /* 0x000fe20000000000 */
[----:B------:R-:W-:Y:S01]  /*6800*/  UMOV UR11, 0x8150010 ;  /* 0x08150010000b7882 */ /* 0x000fe20000000000 */
[----:B------:R-:W-:Y:S01]  /*6810*/  IMAD.MOV.U32 R2, RZ, RZ, 0x150 ;  /* 0x00000150ff027424 */ /* 0x000fe200078e00ff */
[----:B------:R1:W-:Y:S04]  /*6820*/  UTCHMMA tmem[UR19], gdesc[UR6], tmem[UR8], tmem[UR10], idesc[UR11], UPT ;  /* 0x00ff0a06130079ea */ /* 0x0003e8000b800008 */
[----:B------:R-:W-:Y:S01]  /*6830*/  R2UR UR18, R2 ;  /* 0x00000000021272ca */ /* 0x000fe200000e0000 */
[----:B------:R-:W-:Y:S04]  /*6840*/  IMAD.MOV.U32 R2, RZ, RZ, 0x50 ;  /* 0x00000050ff027424 */ /* 0x000fe800078e00ff */
[----:B------:R2:W-:Y:S01]  /*6850*/  UTCHMMA tmem[UR17], gdesc[UR12], tmem[UR15], tmem[UR30], idesc[UR31], UPT ;  /* 0x00ff1e0c110079ea */ /* 0x0005e2000b80000f */
[----:B------:R-:W-:Y:S01]  /*6860*/  R2UR UR14, R2 ;  /* 0x00000000020e72ca */ /* 0x000fe200000e0000 */
[----:B------:R-:W-:Y:S05]  /*6870*/  IMAD.MOV.U32 R2, RZ, RZ, 0x158 ;  /* 0x00000158ff027424 */ /* 0x000fea00078e00ff */
[----:B------:R-:W-:Y:S01]  /*6880*/  R2UR UR16, R2 ;  /* 0x00000000021072ca */ /* 0x000fe200000e0000 */
[----:B------:R-:W-:Y:S01]  /*6890*/  IMAD.MOV.U32 R2, RZ, RZ, 0x50 ;  /* 0x00000050ff027424 */ /* 0x000fe200078e00ff */
[----:B-1----:R-:W-:Y:S04]  /*68a0*/  UIADD3 UR10, UPT, UPT, UR24, 0xc0, URZ ;  /* 0x000000c0180a7890 */ /* 0x002fe8000fffe0ff */
[----:B------:R-:W-:Y:S01]  /*68b0*/  R2UR UR8, R2 ;  /* 0x00000000020872ca */ /* 0x000fe200000e0000 */
[----:B------:R-:W-:Y:S01]  /*68c0*/  UIADD3 UR6, UPT, UPT, UR24, 0xe0, URZ ;  /* 0x000000e018067890 */ /* 0x000fe2000fffe0ff */
[----:B------:R-:W-:Y:S03]  /*68d0*/  UMOV UR11, 0xc0004010 ;  /* 0xc0004010000b7882 */ /* 0x000fe60000000000 */
[----:B------:R1:W-:Y:S01]  /*68e0*/  UTCHMMA tmem[UR18], gdesc[UR10], tmem[UR14], tmem[UR30], idesc[UR31], UPT ;  /* 0x00ff1e0a120079ea */ /* 0x0003e2000b80000e */
[----:B--2---:R-:W-:Y:S01]  /*68f0*/  UMOV UR12, 0x0 ;  /* 0x00000000000c7882 */ /* 0x004fe20000000000 */
[----:B------:R-:W-:Y:S06]  /*6900*/  UMOV UR13, 0x8150010 ;  /* 0x08150010000d7882 */ /* 0x000fec0000000000 */
[----:B------:R1:W-:Y:S01]  /*6910*/  UTCHMMA tmem[UR16], gdesc[UR6], tmem[UR8], tmem[UR12], idesc[UR13], UPT ;  /* 0x00ff0c06100079ea */ /* 0x0003e2000b800008 */
[----:B------:R-:W-:Y:S05]  /*6920*/  BRA.U !UP0, `(.L_x_131) ;  /* 0x0000000108047547 */ /* 0x000fea000b800000 */
[----:B-1----:R-:W-:Y:S05]  /*6930*/  BPT.TRAP 0x1 ;  /* 0x000000040000795c */ /* 0x002fea0000300000 */
.L_x_131:
[----:B-1----:R-:W-:Y:S09]  /*6940*/  UIADD3 UR6, UPT, UPT, UR20, 0x29888, URZ ;  /* 0x0002988814067890 */ /* 0x002ff2000fffe0ff */
[----:B------:R1:W-:Y:S01]  /*6950*/  UTCBAR [UR6], URZ ;  /* 0x000000ff060073e9 */ /* 0x0003e200080000ff */
[----:B------:R-:W-:Y:S05]  /*6960*/  BRA.U !UP4, `(.L_x_132) ;  /* 0x000000010c047547 */ /* 0x000fea000b800000 */
[----:B-1----:R-:W-:Y:S05]  /*6970*/  BPT.TRAP 0x1 ;  /* 0x000000040000795c */ /* 0x002fea0000300000 */
.L_x_132:
[----:B------:R-:W-:Y:S01]  /*6980*/  LOP3.LUT R8, R8, 0x1, RZ, 0x3c, !PT ;  /* 0x0000000108087812 */ /* 0x000fe200078e3cff */
[----:B------:R-:W2:Y:S01]  /*6990*/  LDL.LU R2, [R1+0x4] ;  /* 0x0000040001027983 */ /* 0x000ea20000300800 */
[----:B------:R-:W-:Y:S01]  /*69a0*/  LOP3.LUT R10, R10, 0x1, RZ, 0x3c, !PT ;  /* 0x000000010a0a7812 */ /* 0x000fe200078e3cff */
[----:B-1----:R-:W-:Y:S01]  /*69b0*/  UIADD3 UR6, UPT, UPT, UR20, 0x29828, URZ ;  /* 0x0002982814067890 */ /* 0x002fe2000fffe0ff */
[----:B------:R-:W-:Y:S01]  /*69c0*/  LOP3.LUT R12, R12, 0x1, RZ, 0x3c, !PT ;  /* 0x000000010c0c7812 */ /* 0x000fe200078e3cff */
[----:B------:R-:W-:Y:S01]  /*69d0*/  UISETP.NE.AND UP1, UPT, UR22, 0x2, UPT ;  /* 0x000000021600788c */ /* 0x000fe2000bf25270 */
[----:B------:R-:W-:Y:S01]  /*69e0*/  LOP3.LUT R9, R9, 0x1, RZ, 0x3c, !PT ;  /* 0x0000000109097812 */ /* 0x000fe200078e3cff */
[----:B------:R-:W-:Y:S02]  /*69f0*/  UMOV UR30, 0x1 ;  /* 0x00000001001e7882 */ /* 0x000fe40000000000 */
[----:B------:R-:W-:Y:S02]  /*6a00*/  USEL UR7, URZ, 0x1, UP1 ;  /* 0x00000001ff077887 */ /* 0x000fe40008800000 */
[----:B------:R-:W-:Y:S01]  /*6a10*/  USEL UR8, UR22, URZ, UP1 ;  /* 0x000000ff16087287 */ /* 0x000fe20008800000 */
[----:B------:R1:W-:Y:S03]  /*6a20*/  UTCBAR [UR6], URZ ;  /* 0x000000ff060073e9 */ /* 0x0003e600080000ff */
[----:B------:R-:W-:Y:S02]  /*6a30*/  LOP3.LUT R7, R7, UR7, RZ, 0x3c, !PT ;  /* 0x0000000707077c12 */ /* 0x000fe4000f8e3cff */
[C---:B--2---:R-:W-:Y:S01]  /*6a40*/  ISETP.GT.U32.AND P0, PT, R2.reuse, 0x2, PT ;  /* 0x000000020200780c */ /* 0x044fe20003f04070 */
[----:B------:R-:W-:Y:S05]  /*6a50*/  VIADD R2, R2, 0xffffffff ;  /* 0xffffffff02027836 */ /* 0x000fea0000000000 */
[----:B------:R1:W-:Y:S07]  /*6a60*/  STL [R1+0x4], R2 ;  /* 0x0000040201007387 */ /* 0x0003ee0000100800 */
[----:B------:R-:W-:Y:S05]  /*6a70*/  @P0 BRA `(.L_x_133) ;  /* 0xffffffec00340947 */ /* 0x000fea000383ffff */
.L_x_109:
[----:B------:R-:W-:Y:S05]  /*6a80*/  BRA.U !UP0, `(.L_x_134) ;  /* 0x0000000108047547 */ /* 0x000fea000b800000 */
[----:B-1----:R-:W-:Y:S05]  /*6a90*/  BPT.TRAP 0x1 ;  /* 0x000000040000795c */ /* 0x002fea0000300000 */
.L_x_134:
[----:B-1----:R-:W-:-:S05]  /*6aa0*/  HFMA2 R2, -RZ, RZ, 0, 5.9604644775390625e-08 ;  /* 0x00000001ff027431 */ /* 0x002fca00000001ff */
[----:B------:R-:W-:-:S04]  /*6ab0*/  SHF.L.U32 R2, R2, 0x1f, RZ ;  /* 0x0000001f02027819 */ /* 0x000fc800000006ff */
[----:B------:R-:W1:Y:S02]  /*6ac0*/  SYNCS.PHASECHK.TRANS64.TRYWAIT P0, [UR20+0x298b0], R2 ;  /* 0x0298b002ff0075a7 */ /* 0x000e640008001114 */
[----:B-1----:R-:W-:Y:S05]  /*6ad0*/  @!P0 BRA `(.L_x_135) ;  /* 0x000000b000e08947 */ /* 0x002fea0003800000 */
.L_x_286:
[----:B------:R-:W-:Y:S05]  /*6ae0*/  BRA.U !UP0, `(.L_x_136) ;  /* 0x0000000108047547 */ /* 0x000fea000b800000 */
[----:B------:R-:W-:Y:S05]  /*6af0*/  BPT.TRAP 0x1 ;  /* 0x000000040000795c */ /* 0x000fea0000300000 */
.L_x_136:
[----:B------:R-:W-:-:S09]  /*6b00*/  UIADD3 UR4, UPT, UPT, UR20, 0x298a0, URZ ;  /* 0x000298a014047890 */ /* 0x000fd2000fffe0ff */
[----:B------:R2:W-:Y:S01]  /*6b10*/  UTCBAR [UR4], URZ ;  /* 0x000000ff040073e9 */ /* 0x0005e200080000ff */
[----:B------:R-:W-:Y:S05]  /*6b20*/  BRA.U !UP0, `(.L_x_137) ;  /* 0x0000000108047547 */ /* 0x000fea000b800000 */
[----:B--2---:R-:W-:Y:S05]  /*6b30*/  BPT.TRAP 0x1 ;  /* 0x000000040000795c */ /* 0x004fea0000300000 */
.L_x_137:
[----:B------:R-:W3:Y:S02]  /*6b40*/  SYNCS.PHASECHK.TRANS64.TRYWAIT P0, [UR20+0x298b8], R2 ;  /* 0x0298b802ff0075a7 */ /* 0x000ee40008001114 */
[----:B---3--:R-:W-:Y:S05]  /*6b50*/  @!P0 BRA `(.L_x_138) ;  /* 0x000000b000d88947 */ /* 0x008fea0003800000 */
.L_x_288:
[----:B------:R-:W-:Y:S05]  /*6b60*/  BRA.U !UP0, `(.L_x_139) ;  /* 0x0000000108047547 */ /* 0x000fea000b800000 */
[----:B--2---:R-:W-:Y:S05]  /*6b70*/  BPT.TRAP 0x1 ;  /* 0x000000040000795c */ /* 0x004fea0000300000 */
.L_x_139:
[----:B------:R-:W-:Y:S01]  /*6b80*/  SHF.L.U32 R13, R13, 0x1f, RZ ;  /* 0x0000001f0d0d7819 */ /* 0x000fe200000006ff */
[----:B------:R-:W-:Y:S01]  /*6b90*/  IMAD.MOV.U32 R4, RZ, RZ, RZ ;  /* 0x000000ffff047224 */ /* 0x000fe200078e00ff */
[----:B------:R-:W-:Y:S02]  /*6ba0*/  MOV R3, RZ ;  /* 0x000000ff00037202 */ /* 0x000fe40000000f00 */
[----:B------:R-:W3:Y:S02]  /*6bb0*/  SYNCS.PHASECHK.TRANS64.TRYWAIT P0, [UR20+0x29890], R13 ;  /* 0x0298900dff0075a7 */ /* 0x000ee40008001114 */
[----:B---3--:R-:W-:Y:S05]  /*6bc0*/  @!P0 BRA `(.L_x_140) ;  /* 0x000000b000d48947 */ /* 0x008fea0003800000 */
.L_x_290:
[----:B-1----:R-:W-:Y:S01]  /*6bd0*/  IMAD.MOV.U32 R2, RZ, RZ, RZ ;  /* 0x000000ffff027224 */ /* 0x002fe200078e00ff */
[----:B------:R-:W-:Y:S01]  /*6be0*/  R2UR UR47, R4 ;  /* 0x00000000042f72ca */ /* 0x000fe200000e0000 */
[----:B------:R-:W-:Y:S01]  /*6bf0*/  IMAD.MOV.U32 R0, RZ, RZ, RZ ;  /* 0x000000ffff007224 */ /* 0x000fe200078e00ff */
[----:B------:R-:W-:Y:S01]  /*6c00*/  R2UR UR46, R3 ;  /* 0x00000000032e72ca */ /* 0x000fe200000e0000 */
[----:B--2---:R-:W-:Y:S01]  /*6c10*/  UIMAD UR4, UR9, 0x500, UR5 ;  /* 0x00000500090478a4 */ /* 0x004fe2000f8e0205 */
[----:B------:R-:W-:Y:S01]  /*6c20*/  R2UR UR45, R2 ;  /* 0x00000000022d72ca */ /* 0x000fe200000e0000 */
[----:B------:R-:W-:Y:S01]  /*6c30*/  UISETP.NE.U32.AND UP1, UPT, UR30, URZ, UPT ;  /* 0x000000ff1e00728c */ /* 0x000fe2000bf25070 */
[----:B------:R-:W-:Y:S01]  /*6c40*/  R2UR UR44, R0 ;  /* 0x00000000002c72ca */ /* 0x000fe200000e0000 */
[----:B------:R-:W-:Y:S01]  /*6c50*/  UIADD3 UR22, UPT, UPT, UR32, 0x2, URZ ;  /* 0x0000000220167890 */ /* 0x000fe2000fffe0ff */
        /* <DEDUP_REMOVED lines=11> */
[----:B------:R-:W-:Y:S02]  /*6d10*/  UIADD3 UR12, UPT, UPT, UR32, 0x402, URZ ;  /* 0x00000402200c7890 */ /* 0x000fe4000fffe0ff */
[----:B------:R-:W-:Y:S02]  /*6d20*/  UIADD3 UR28, UPT, UPT, UR4, 0xa0, URZ ;  /* 0x000000a0041c7890 */ /* 0x000fe4000fffe0ff */
[----:B------:R-:W-:-:S02]  /*6d30*/  UIADD3 UR10, UPT, UPT, UR32, 0x404, URZ ;  /* 0x00000404200a7890 */ /* 0x000fc4000fffe0ff */
[----:B------:R-:W-:Y:S01]  /*6d40*/  UIADD3 UR26, UPT, UPT, UR4, 0xc0, URZ ;  /* 0x000000c0041a7890 */ /* 0x000fe2000fffe0ff */
[----:B------:R-:W-:Y:S01]  /*6d50*/  UMOV UR62, 0x0 ;  /* 0x00000000003e7882 */ /* 0x000fe20000000000 */
[----:B------:R-:W-:Y:S01]  /*6d60*/  UMOV UR63, 0x8150010 ;  /* 0x08150010003f7882 */ /* 0x000fe20000000000 */
[----:B------:R-:W-:Y:S01]  /*6d70*/  UIADD3 UR6, UPT, UPT, UR32, 0x406, URZ ;  /* 0x0000040620067890 */ /* 0x000fe2000fffe0ff */
[----:B------:R-:W-:Y:S01]  /*6d80*/  UMOV UR5, 0xc0004010 ;  /* 0xc000401000057882 */ /* 0x000fe20000000000 */
[----:B------:R-:W-:Y:S01]  /*6d90*/  UIADD3 UR24, UPT, UPT, UR4, 0xe0, URZ ;  /* 0x000000e004187890 */ /* 0x000fe2000fffe0ff */
[----:B------:R1:W-:Y:S01]  /*6da0*/  UTCHMMA gdesc[UR32], gdesc[UR4], tmem[UR47], tmem[UR62], idesc[UR63], UP1 ;  /* 0x00ff3e04200075ea */ /* 0x0003e2000880002f */
        /* <DEDUP_REMOVED lines=36> */
[----:B-1----:R-:W-:Y:S05]  /*6ff0*/  BPT.TRAP 0x1 ;  /* 0x000000040000795c */ /* 0x002fea0000300000 */
.L_x_141:
[----:B-1----:R-:W-:Y:S01]  /*7000*/  USHF.R.U32.HI UR4, URZ, 0x4, UR20 ;  /* 0x00000004ff047899 */ /* 0x002fe20008011614 */
[----:B------:R-:W-:Y:S01]  /*7010*/  IMAD.MOV.U32 R0, RZ, RZ, 0xa0 ;  /* 0x000000a0ff007424 */ /* 0x000fe200078e00ff */
[----:B------:R-:W-:Y:S02]  /*7020*/  ELECT P0, URZ, PT ;  /* 0x0000000000ff782f */ /* 0x000fe40003800000 */
[----:B------:R-:W-:Y:S02]  /*7030*/  ULOP3.LUT UR4, UR4, 0x3fff, URZ, 0xc0, !UPT ;  /* 0x00003fff04047892 */ /* 0x000fe4000f8ec0ff */
[----:B------:R-:W-:Y:S02]  /*7040*/  UIADD3 UR12, UPT, UPT, UR20, 0x298a8, URZ ;  /* 0x000298a8140c7890 */ /* 0x000fe4000fffe0ff */
[----:B------:R-:W-:Y:S01]  /*7050*/  ULOP3.LUT UR4, UR4, 0x1000000, URZ, 0xfc, !UPT ;  /* 0x0100000004047892 */ /* 0x000fe2000f8efcff */
[----:B------:R-:W-:Y:S01]  /*7060*/  UMOV UR18, 0x0 ;  /* 0x0000000000127882 */ /* 0x000fe20000000000 */
[----:B------:R-:W-:Y:S01]  /*7070*/  UMOV UR19, 0x8158010 ;  /* 0x0815801000137882 */ /* 0x000fe20000000000 */
[----:B------:R-:W-:Y:S01]  /*7080*/  UMOV UR16, 0x0 ;  /* 0x0000000000107882 */ /* 0x000fe20000000000 */
[----:B------:R-:W-:Y:S01]  /*7090*/  UMOV UR17, 0x8158010 ;  /* 0x0815801000117882 */ /* 0x000fe20000000000 */
[----:B------:R-:W-:-:S02]  /*70a0*/  UMOV UR5, 0x40004040 ;  /* 0x4000404000057882 */ /* 0x000fc40000000000 */
[----:B------:R-:W-:Y:S01]  /*70b0*/  @P0 IMAD.U32 R5, RZ, RZ, UR4 ;  /* 0x00000004ff050e24 */ /* 0x000fe2000f8e00ff */
[----:B------:R-:W-:Y:S01]  /*70c0*/  @P0 R2UR UR8, R0 ;  /* 0x00000000000802ca */ /* 0x000fe200000e0000 */
[----:B------:R-:W-:Y:S01]  /*70d0*/  @P0 IMAD.MOV.U32 R3, RZ, RZ, -0x3fffbff0 ;  /* 0xc0004010ff030424 */ /* 0x000fe200078e00ff */
[----:B------:R-:W-:Y:S01]  /*70e0*/  UTCBAR [UR12], URZ ;  /* 0x000000ff0c0073e9 */ /* 0x000fe200080000ff */
[----:B------:R-:W-:Y:S01]  /*70f0*/  @P0 IMAD.MOV.U32 R2, RZ, RZ, R5 ;  /* 0x000000ffff020224 */ /* 0x000fe200078e0005 */
[----:B------:R-:W-:Y:S02]  /*7100*/  UIADD3 UR4, UPT, UPT, UR40, 0x80, URZ ;  /* 0x0000008028047890 */ /* 0x000fe4000fffe0ff */
[----:B------:R-:W-:Y:S02]  /*7110*/  @P0 R2UR.BROADCAST UR7, R3 ;  /* 0x00000000030702ca */ /* 0x000fe400008e0000 */
[----:B------:R-:W-:Y:S02]  /*7120*/  @P0 R2UR.BROADCAST UR6, R2 ;  /* 0x00000000020602ca */ /* 0x000fe400008e0000 */
[----:B------:R-:W-:-:S11]  /*7130*/  ELECT P0, URZ, PT ;  /* 0x0000000000ff782f */ /* 0x000fd60003800000 */
[----:B------:R1:W-:Y:S02]  /*7140*/  UTCHMMA gdesc[UR40], gdesc[UR6], tmem[UR8], tmem[UR18], idesc[UR19], !UPT ;  /* 0x00ff1206280075ea */ /* 0x0003e4000f800008 */
[----:B------:R-:W-:Y:S01]  /*7150*/  @P0 VIADD R2, R5, 0x20 ;  /* 0x0000002005020836 */ /* 0x000fe20000000000 */
[----:B------:R-:W-:Y:S01]  /*7160*/  @P0 R2UR UR15, R0 ;  /* 0x00000000000f02ca */ /* 0x000fe200000e0000 */
[----:B------:R-:W-:-:S03]  /*7170*/  @P0 IMAD.MOV.U32 R3, RZ, RZ, -0x3fffbff0 ;  /* 0xc0004010ff030424 */ /* 0x000fc600078e00ff */
[----:B------:R-:W-:Y:S02]  /*7180*/  @P0 R2UR.BROADCAST UR10, R2 ;  /* 0x00000000020a02ca */ /* 0x000fe400008e0000 */
[----:B------:R-:W-:Y:S02]  /*7190*/  @P0 R2UR.BROADCAST UR11, R3 ;  /* 0x00000000030b02ca */ /* 0x000fe400008e0000 */
[----:B------:R-:W-:-:S11]  /*71a0*/  ELECT P0, URZ, PT ;  /* 0x0000000000ff782f */ /* 0x000fd60003800000 */
[----:B------:R2:W-:Y:S02]  /*71b0*/  UTCHMMA gdesc[UR4], gdesc[UR10], tmem[UR15], tmem[UR16], idesc[UR17], UPT ;  /* 0x00ff100a040075ea */ /* 0x0005e4000b80000f */
[----:B------:R-:W-:Y:S01]  /*71c0*/  @P0 VIADD R2, R5, 0x40 ;  /* 0x0000004005020836 */ /* 0x000fe20000000000 */
[----:B------:R-:W-:Y:S01]  /*71d0*/  @P0 R2UR UR14, R0 ;  /* 0x00000000000e02ca */ /* 0x000fe200000e0000 */
[----:B------:R-:W-:Y:S01]  /*71e0*/  @P0 IMAD.MOV.U32 R3, RZ, RZ, -0x3fffbff0 ;  /* 0xc0004010ff030424 */ /* 0x000fe200078e00ff */
[----:B-1----:R-:W-:Y:S02]  /*71f0*/  UIADD3 UR6, UPT, UPT, UR40, 0x100, URZ ;  /* 0x0000010028067890 */ /* 0x002fe4000fffe0ff */
[----:B------:R-:W-:Y:S01]  /*7200*/  @P0 R2UR.BROADCAST UR12, R2 ;  /* 0x00000000020c02ca */ /* 0x000fe200008e0000 */
[----:B------:R-:W-:Y:S01]  /*7210*/  UMOV UR7, 0x40004040 ;  /* 0x4000404000077882 */ /* 0x000fe20000000000 */
[----:B------:R-:W-:Y:S02]  /*7220*/  @P0 R2UR.BROADCAST UR13, R3 ;  /* 0x00000000030d02ca */ /* 0x000fe400008e0000 */
[----:B------:R-:W-:-:S11]  /*7230*/  ELECT P0, URZ, PT ;  /* 0x0000000000ff782f */ /* 0x000fd60003800000 */
[----:B------:R1:W-:Y:S02]  /*7240*/  UTCHMMA gdesc[UR6], gdesc[UR12], tmem[UR14], tmem[UR18], idesc[UR19], UPT ;  /* 0x00ff120c060075ea */ /* 0x0003e4000b80000e */
[----:B------:R-:W-:Y:S01]  /*7250*/  @P0 VIADD R2, R5, 0x60 ;  /* 0x0000006005020836 */ /* 0x000fe20000000000 */
[----:B------:R-:W-:Y:S01]  /*7260*/  @P0 R2UR UR8, R0 ;  /* 0x00000000000802ca */ /* 0x000fe200000e0000 */
[----:B------:R-:W-:Y:S01]  /*7270*/  @P0 IMAD.MOV.U32 R3, RZ, RZ, -0x3fffbff0 ;  /* 0xc0004010ff030424 */ /* 0x000fe200078e00ff */
[----:B--2---:R-:W-:Y:S02]  /*7280*/  UIADD3 UR4, UPT, UPT, UR40, 0x180, URZ ;  /* 0x0000018028047890 */ /* 0x004fe4000fffe0ff */
[----:B------:R-:W-:Y:S02]  /*7290*/  @P0 R2UR.BROADCAST UR10, R2 ;  /* 0x00000000020a02ca */ /* 0x000fe400008e0000 */
[----:B------:R-:W-:Y:S02]  /*72a0*/  @P0 R2UR.BROADCAST UR11, R3 ;  /* 0x00000000030b02ca */ /* 0x000fe400008e0000 */
[----:B------:R-:W-:-:S11]  /*72b0*/  ELECT P0, URZ, PT ;  /* 0x0000000000ff782f */ /* 0x000fd60003800000 */
[----:B------:R2:W-:Y:S02]  /*72c0*/  UTCHMMA gdesc[UR4], gdesc[UR10], tmem[UR8], tmem[UR16], idesc[UR17], UPT ;  /* 0x00ff100a040075ea */ /* 0x0005e4000b800008 */
[----:B------:R-:W-:Y:S02]  /*72d0*/  @P0 VIADD R2, R5, 0x80 ;  /* 0x0000008005020836 */ /* 0x000fe40000000000 */
[----:B------:R-:W-:Y:S01]  /*72e0*/  @P0 IMAD.MOV.U32 R3, RZ, RZ, -0x3fffbff0 ;  /* 0xc0004010ff030424 */ /* 0x000fe200078e00ff */
[----:B-1----:R-:W-:Y:S01]  /*72f0*/  @P0 R2UR UR14, R0 ;  /* 0x00000000000e02ca */ /* 0x002fe200000e0000 */
[----:B------:R-:W-:Y:S01]  /*7300*/  UIADD3 UR6, UPT, UPT, UR40, 0x200, URZ ;  /* 0x0000020028067890 */ /* 0x000fe2000fffe0ff */
[----:B------:R-:W-:Y:S02]  /*7310*/  @P0 R2UR.BROADCAST UR12, R2 ;  /* 0x00000000020c02ca */ /* 0x000fe400008e0000 */
[----:B------:R-:W-:Y:S02]  /*7320*/  @P0 R2UR.BROADCAST UR13, R3 ;  /* 0x00000000030d02ca */ /* 0x000fe400008e0000 */
[----:B------:R-:W-:-:S11]  /*7330*/  ELECT P0, URZ, PT ;  /* 0x0000000000ff782f */ /* 0x000fd60003800000 */
[----:B------:R1:W-:Y:S02]  /*7340*/  UTCHMMA gdesc[UR6], gdesc[UR12], tmem[UR14], tmem[UR18], idesc[UR19], UPT ;  /* 0x00ff120c060075ea */ /* 0x0003e4000b80000e */
[----:B------:R-:W-:Y:S02]  /*7350*/  @P0 VIADD R2, R5, 0xa0 ;  /* 0x000000a005020836 */ /* 0x000fe40000000000 */
[----:B------:R-:W-:Y:S01]  /*7360*/  @P0 IMAD.MOV.U32 R3, RZ, RZ, -0x3fffbff0 ;  /* 0xc0004010ff030424 */ /* 0x000fe200078e00ff */
[----:B--2---:R-:W-:Y:S01]  /*7370*/  @P0 R2UR UR8, R0 ;  /* 0x00000000000802ca */ /* 0x004fe200000e0000 */
[----:B------:R-:W-:Y:S01]  /*7380*/  UIADD3 UR4, UPT, UPT, UR40, 0x280, URZ ;  /* 0x0000028028047890 */ /* 0x000fe2000fffe0ff */
[----:B------:R-:W-:Y:S02]  /*7390*/  @P0 R2UR.BROADCAST UR10, R2 ;  /* 0x00000000020a02ca */ /* 0x000fe400008e0000 */
[----:B------:R-:W-:Y:S02]  /*73a0*/  @P0 R2UR.BROADCAST UR11, R3 ;  /* 0x00000000030b02ca */ /* 0x000fe400008e0000 */
[----:B------:R-:W-:-:S11]  /*73b0*/  ELECT P0, URZ, PT ;  /* 0x0000000000ff782f */ /* 0x000fd60003800000 */
[----:B------:R2:W-:Y:S02]  /*73c0*/  UTCHMMA gdesc[UR4], gdesc[UR10], tmem[UR8], tmem[UR16], idesc[UR17], UPT ;  /* 0x00ff100a040075ea */ /* 0x0005e4000b800008 */
[C---:B------:R-:W-:Y:S02]  /*73d0*/  @P0 VIADD R2, R5.reuse, 0xc0 ;  /* 0x000000c005020836 */ /* 0x040fe40000000000 */
[----:B------:R-:W-:Y:S01]  /*73e0*/  @P0 IMAD.MOV.U32 R3, RZ, RZ, -0x3fffbff0 ;  /* 0xc0004010ff030424 */ /* 0x000fe200078e00ff */
[----:B-1----:R-:W-:Y:S01]  /*73f0*/  @P0 R2UR UR14, R0 ;  /* 0x00000000000e02ca */ /* 0x002fe200000e0000 */
[----:B------:R-:W-:Y:S01]  /*7400*/  UIADD3 UR6, UPT, UPT, UR40, 0x300, URZ ;  /* 0x0000030028067890 */ /* 0x000fe2000fffe0ff */
[----:B------:R-:W-:Y:S01]  /*7410*/  @P0 R2UR.BROADCAST UR12, R2 ;  /* 0x00000000020c02ca */ /* 0x000fe200008e0000 */
[----:B------:R-:W-:Y:S01]  /*7420*/  VIADD R2, R5, 0xe0 ;  /* 0x000000e005027836 */ /* 0x000fe20000000000 */
[----:B------:R-:W-:Y:S02]  /*7430*/  @P0 R2UR.BROADCAST UR13, R3 ;  /* 0x00000000030d02ca */ /* 0x000fe400008e0000 */
[----:B------:R-:W-:-:S11]  /*7440*/  ELECT P0, URZ, PT ;  /* 0x0000000000ff782f */ /* 0x000fd60003800000 */
[----:B------:R1:W-:Y:S02]  /*7450*/  UTCHMMA gdesc[UR6], gdesc[UR12], tmem[UR14], tmem[UR18], idesc[UR19], UPT ;  /* 0x00ff120c060075ea */ /* 0x0003e4000b80000e */
[----:B------:R-:W-:Y:S01]  /*7460*/  @P0 IMAD.MOV.U32 R3, RZ, RZ, -0x3fffbff0 ;  /* 0xc0004010ff030424 */ /* 0x000fe200078e00ff */
[----:B--2---:R-:W-:Y:S01]  /*7470*/  @P0 R2UR UR8, R0 ;  /* 0x00000000000802ca */ /* 0x004fe200000e0000 */
[----:B------:R-:W-:Y:S01]  /*7480*/  UIADD3 UR4, UPT, UPT, UR40, 0x380, URZ ;  /* 0x0000038028047890 */ /* 0x000fe2000fffe0ff */
[----:B------:R-:W-:Y:S02]  /*7490*/  @P0 R2UR.BROADCAST UR10, R2 ;  /* 0x00000000020a02ca */ /* 0x000fe400008e0000 */
[----:B------:R-:W-:-:S13]  /*74a0*/  @P0 R2UR.BROADCAST UR11, R3 ;  /* 0x00000000030b02ca */ /* 0x000fda00008e0000 */
[----:B------:R1:W-:Y:S01]  /*74b0*/  UTCHMMA gdesc[UR4], gdesc[UR10], tmem[UR8], tmem[UR16], idesc[UR17], UPT ;  /* 0x00ff100a040075ea */ /* 0x0003e2000b800008 */
[----:B------:R-:W-:Y:S05]  /*74c0*/  BRA.U !UP0, `(.L_x_142) ;  /* 0x0000000108047547 */ /* 0x000fea000b800000 */
[----:B-1----:R-:W-:Y:S05]  /*74d0*/  BPT.TRAP 0x1 ;  /* 0x000000040000795c */ /* 0x002fea0000300000 */
.L_x_142:
[----:B-1----:R-:W-:Y:S01]  /*74e0*/  UIADD3 UR4, UPT, UPT, UR20, 0x29870, URZ ;  /* 0x0002987014047890 */ /* 0x002fe2000fffe0ff */
[----:B------:R-:W-:Y:S08]  /*74f0*/  BSSY.RECONVERGENT B0, `(.L_x_143) ;  /* 0x0000004000007945 */ /* 0x000ff00003800200 */
[----:B------:R1:W-:Y:S01]  /*7500*/  UTCBAR [UR4], URZ ;  /* 0x000000ff040073e9 */ /* 0x0003e200080000ff */
[----:B------:R-:W-:Y:S05]  /*7510*/  @!P2 BRA `(.L_x_144) ;  /* 0x000000000004a947 */ /* 0x000fea0003800000 */
[----:B-1----:R-:W-:Y:S05]  /*7520*/  BPT.TRAP 0x1 ;  /* 0x000000040000795c */ /* 0x002fea0000300000 */
.L_x_144:
[----:B-1----:R-:W-:Y:S05]  /*7530*/  BSYNC.RECONVERGENT B0 ;  /* 0x0000000000007941 */ /* 0x002fea0003800200 */
.L_x_143:
[----:B------:R-:W-:-:S04]  /*7540*/  ULEA UR9, UR9, UR20, 0x3 ;  /* 0x0000001409097291 */ /* 0x000fc8000f8e18ff */
[----:B------:R-:W-:-:S09]  /*7550*/  UIADD3 UR9, UPT, UPT, UR9, 0x29810, URZ ;  /* 0x0002981009097890 */ /* 0x000fd2000fffe0ff */
[----:B------:R1:W-:Y:S01]  /*7560*/  UTCBAR [UR9], URZ ;  /* 0x000000ff090073e9 */ /* 0x0003e200080000ff */
[----:B------:R-:W-:Y:S05]  /*7570*/  BRA.U !UP0, `(.L_x_145) ;  /* 0x0000000108047547 */ /* 0x000fea000b800000 */
[----:B-1----:R-:W-:Y:S05]  /*7580*/  BPT.TRAP 0x1 ;  /* 0x000000040000795c */ /* 0x002fea0000300000 */
.L_x_145:
[----:B------:R-:W-:-:S13]  /*7590*/  ELECT P0, URZ, PT ;  /* 0x0000000000ff782f */ /* 0x000fda0003800000 */
[----:B-1----:R-:W-:Y:S05]  /*75a0*/  @!P0 EXIT ;  /* 0x000000000000894d */ /* 0x002fea0003800000 */
[----:B------:R-:W-:-:S09]  /*75b0*/  UIADD3 UR4, UPT, UPT, UR20, 0x29898, URZ ;  /* 0x0002989814047890 */ /* 0x000fd2000fffe0ff */
[----:B------:R1:W-:Y:S01]  /*75c0*/  UTCBAR [UR4], URZ ;  /* 0x000000ff040073e9 */ /* 0x0003e200080000ff */
[----:B------:R-:W-:Y:S01]  /*75d0*/  NOP ;  /* 0x0000000000007918 */ /* 0x000fe20000000000 */
[----:B-1----:R-:W-:Y:S05]  /*75e0*/  EXIT ;  /* 0x000000000000794d */ /* 0x002fea0003800000 */
.L_x_48:
[----:B------:R-:W-:Y:S01]  /*75f0*/  R2UR UR4, R0 ;  /* 0x00000000000472ca */ /* 0x000fe200000e0000 */
[----:B------:R-:W-:-:S12]  /*7600*/  IMAD.MOV.U32 R4, RZ, RZ, -0x3 ;  /* 0xfffffffdff047424 */ /* 0x000fd800078e00ff */
[----:B------:R-:W-:-:S05]  /*7610*/  IMAD.U32 R3, RZ, RZ, UR4 ;  /* 0x00000004ff037e24 */ /* 0x000fca000f8e00ff */
[----:B------:R-:W-:-:S05]  /*7620*/  VIADDMNMX.U32 R4, R3, R4, 0x2, PT ;  /* 0x0000000203047446 */ /* 0x000fca0003800004 */
[----:B------:R-:W-:-:S06]  /*7630*/  IMAD.SHL.U32 R4, R4, 0x4, RZ ;  /* 0x0000000404047824 */ /* 0x000fcc00078e00ff */
[----:B------:R-:W1:Y:S02]  /*7640*/  LDC R4, c[0x2][R4+0xc] ;  /* 0x0080030004047b82 */ /* 0x000e640000000800 */
[----:B-1----:R-:W-:-:S04]  /*7650*/  SHF.R.S32.HI R5, RZ, 0x1f, R4 ;  /* 0x0000001fff057819 */ /* 0x002fc80000011404 */
.L_x_310:
[----:B------:R-:W-:Y:S05]  /*7660*/  BRX R4 -0x7670                                                                                                                                                                                                                                             (*"BRANCH_TARGETS .L_x_166,.L_x_146,.L_x_309"*) ;  /* 0xffffff8804647949 */ /* 0x000fea000383ffff */
.L_x_146:
[----:B------:R-:W-:-:S08]  /*7670*/  NOP ;  /* 0x0000000000007918 */ /* 0x000fd00000000000 */
[----:B------:R-:W1:Y:S02]  /*7680*/  USETMAXREG.TRY_ALLOC.CTAPOOL UP0, 0x98 ;  /* 0x00000098000079c8 */ /* 0x000e640008000600 */
[----:B-1----:R-:W-:Y:S05]  /*7690*/  BRA.U !UP0, `(.L_x_146) ;  /* 0xfffffffd08f47547 */ /* 0x002fea000b83ffff */
[----:B------:R-:W3:Y:S01]  /*76a0*/  LDL R4, [R1] ;  /* 0x0000000001047983 */ /* 0x000ee20000100800 */
[C---:B------:R-:W-:Y:S01]  /*76b0*/  IMAD.U32 R3, R2.reuse, 0x10000, RZ ;  /* 0x0001000002037824 */ /* 0x040fe200078e00ff */
[C---:B------:R-:W-:Y:S01]  /*76c0*/  LOP3.LUT R100, R2.reuse, 0x7f, RZ, 0xc0, !PT ;  /* 0x0000007f02647812 */ /* 0x040fe200078ec0ff */
[----:B------:R-:W-:Y:S01]  /*76d0*/  IMAD.SHL.U32 R102, R2, 0x20, RZ ;  /* 0x0000002002667824 */ /* 0x000fe200078e00ff */
[----:B------:R-:W1:Y:S01]  /*76e0*/  LDCU.64 UR18, c[0x0][0x348] ;  /* 0x00006900ff1277ac */ /* 0x000e620008000a00 */
[----:B------:R-:W-:Y:S01]  /*76f0*/  IMAD.MOV.U32 R114, RZ, RZ, RZ ;  /* 0x000000ffff727224 */ /* 0x000fe200078e00ff */
[----:B------:R-:W-:Y:S01]  /*7700*/  LOP3.LUT R2, R3, 0xe00000, RZ, 0xc0, !PT ;  /* 0x00e0000003027812 */ /* 0x000fe200078ec0ff */
[----:B------:R-:W-:Y:S01]  /*7710*/  IMAD.MOV.U32 R113, RZ, RZ, RZ ;  /* 0x000000ffff717224 */ /* 0x000fe200078e00ff */
[----:B------:R-:W-:Y:S01]  /*7720*/  LOP3.LUT R102, R102, 0x1fe0, RZ, 0xc0, !PT ;  /* 0x00001fe066667812 */ /* 0x000fe200078ec0ff */
[----:B------:R-:W-:Y:S01]  /*7730*/  UMOV UR7, URZ ;  /* 0x000000ff00077c82 */ /* 0x000fe20008000000 */
[C---:B------:R-:W-:Y:S01]  /*7740*/  LOP3.LUT R101, R2.reuse, 0xa0, RZ, 0xfc, !PT ;  /* 0x000000a002657812 */ /* 0x040fe200078efcff */
[----:B------:R-:W-:Y:S01]  /*7750*/  UMOV UR11, URZ ;  /* 0x000000ff000b7c82 */ /* 0x000fe20008000000 */
[----:B------:R-:W-:-:S02]  /*7760*/  LOP3.LUT R3, R2, 0xc0, RZ, 0xfc, !PT ;  /* 0x000000c002037812 */ /* 0x000fc400078efcff */
[----:B------:R-:W-:Y:S02]  /*7770*/  LOP3.LUT R2, R2, 0xe0, RZ, 0xfc, !PT ;  /* 0x000000e002027812 */ /* 0x000fe400078efcff */
[----:B-1-3--:R-:W-:Y:S02]  /*7780*/  R2UR UR17, R4 ;  /* 0x00000000041172ca */ /* 0x00afe400000e0000 */
.L_x_165:
[----:B------:R-:W-:-:S13]  /*7790*/  R2UR UR4, R0 ;  /* 0x00000000000472ca */ /* 0x000fda00000e0000 */
[----:B------:R-:W-:-:S09]  /*77a0*/  UISETP.NE.AND UP0, UPT, UR4, 0x4, UPT ;  /* 0x000000040400788c */ /* 0x000fd2000bf05270 */
[----:B-1----:R-:W-:Y:S05]  /*77b0*/  BRA.U !UP0, `(.L_x_147) ;  /* 0x0000000108047547 */ /* 0x002fea000b800000 */
[----:B------:R-:W-:Y:S05]  /*77c0*/  BPT.TRAP 0x1 ;  /* 0x000000040000795c */ /* 0x000fea0000300000 */
.L_x_147:
[----:B------:R-:W1:Y:S01]  /*77d0*/  S2UR UR8, SR_CgaCtaId ;  /* 0x00000000000879c3 */ /* 0x000e620000008800 */
[----:B------:R-:W-:Y:S01]  /*77e0*/  UMOV UR16, 0x400 ;  /* 0x0000040000107882 */ /* 0x000fe20000000000 */
[----:B------:R-:W-:Y:S01]  /*77f0*/  SHF.L.U32 R5, R113, 0x1f, RZ ;  /* 0x0000001f71057819 */ /* 0x000fe200000006ff */
[----:B-1----:R-:W-:-:S09]  /*7800*/  ULEA UR16, UR8, UR16, 0x18 ;  /* 0x0000001008107291 */ /* 0x002fd2000f8ec0ff */
[----:B------:R-:W1:Y:S02]  /*7810*/  SYNCS.PHASECHK.TRANS64.TRYWAIT P0, [UR16+0x29870], R5 ;  /* 0x02987005ff0075a7 */ /* 0x000e640008001110 */
[----:B-1----:R-:W-:Y:S05]  /*7820*/  @!P0 BRA `(.L_x_148) ;  /* 0x000000a400d48947 */ /* 0x002fea0003800000 */
.L_x_292:
[----:B------:R-:W-:Y:S02]  /*7830*/  R2UR UR6, R101 ;  /* 0x00000000650672ca */ /* 0x000fe400000e0000 */
[----:B------:R-:W-:Y:S02]  /*7840*/  R2UR UR5, R3 ;  /* 0x00000000030572ca */ /* 0x000fe400000e0000 */
[----:B------:R-:W-:-:S09]  /*7850*/  R2UR UR4, R2 ;  /* 0x00000000020472ca */ /* 0x000fd200000e0000 */
[----:B------:R-:W3:Y:S02]  /*7860*/  LDTM.x32 R68, tmem[UR6] ;  /* 0x00000006004479ee */ /* 0x000ee400082c0000 */
[----:B------:R-:W4:Y:S02]  /*7870*/  LDTM.x32 R36, tmem[UR5] ;  /* 0x00000005002479ee */ /* 0x000f2400082c0000 */
[----:B-12---:R-:W1:Y:S01]  /*7880*/  LDTM.x32 R4, tmem[UR4] ;  /* 0x00000004000479ee */ /* 0x006e6200082c0000 */
[----:B------:R-:W-:Y:S01]  /*7890*/  NOP ;  /* 0x0000000000007918 */ /* 0x000fe20000000000 */
[----:B------:R-:W-:Y:S05]  /*78a0*/  BRA.U !UP0, `(.L_x_149) ;  /* 0x0000000108087547 */ /* 0x000fea000b800000 */
[----:B------:R-:W-:Y:S05]  /*78b0*/  BPT.TRAP 0x1 ;  /* 0x000000040000795c */ /* 0x000fea0000300000 */
[----:B------:R-:W-:Y:S05]  /*78c0*/  BPT.TRAP 0x1 ;  /* 0x000000040000795c */ /* 0x000fea0000300000 */
.L_x_149:
[----:B------:R-:W-:Y:S01]  /*78d0*/  ISETP.GE.U32.AND P0, PT, R114, 0x2, PT ;  /* 0x000000027200780c */ /* 0x000fe20003f06070 */
[----:B------:R-:W-:Y:S01]  /*78e0*/  UIADD3 UR4, UPT, UPT, UR16, 0x29878, URZ ;  /* 0x0002987810047890 */ /* 0x000fe2000fffe0ff */
[----:B------:R-:W-:Y:S02]  /*78f0*/  BSSY.RECONVERGENT B0, `(.L_x_150) ;  /* 0x0000006000007945 */ /* 0x000fe40003800200 */
[----:B------:R-:W-:Y:S01]  /*7900*/  ISETP.NE.OR P0, PT, R100, RZ, !P0 ;  /* 0x000000ff6400720c */ /* 0x000fe20004705670 */
[----:B------:R-:W-:-:S09]  /*7910*/  UPRMT UR4, UR8, 0x654, UR4 ;  /* 0x0000065408047896 */ /* 0x000fd20008000004 */
[----:B-1----:R-:W-:Y:S03]  /*7920*/  SYNCS.ARRIVE.TRANS64.RED.A1T0 RZ, [UR4], RZ ;  /* 0x000000ffffff79a7 */ /* 0x002fe60008100404 */
[----:B------:R-:W-:Y:S05]  /*7930*/  @P0 BRA `(.L_x_151) ;  /* 0x0000000000040947 */ /* 0x000fea0003800000 */
[----:B------:R-:W-:-:S04]  /*7940*/  DEPBAR.LE SB0, 0x1 ;  /* 0x000080400000791a */ /* 0x000fc80000000000 */
.L_x_151:
[----:B------:R-:W-:Y:S05]  /*7950*/  BSYNC.RECONVERGENT B0 ;  /* 0x0000000000007941 */ /* 0x000fea0003800200 */
.L_x_150:
[----:B------:R-:W1:Y:S01]  /*7960*/  S2UR UR5, SR_SWINHI ;  /* 0x00000000000579c3 */ /* 0x000e620000002f00 */
[----:B------:R-:W-:-:S07]  /*7970*/  USHF.L.U32 UR4, UR7, 0xc, URZ ;  /* 0x0000000c07047899 */ /* 0x000fce00080006ff */
[----:B------:R-:W-:Y:S01]  /*7980*/  BAR.SYNC.DEFER_BLOCKING 0x2, 0x80 ;  /* 0x0082000000007b1d */ /* 0x000fe20000010000 */
[----:B------:R-:W-:Y:S01]  /*7990*/  ISETP.NE.AND P4, PT, R100, RZ, PT ;  /* 0x000000ff6400720c */ /* 0x000fe20003f85270 */
[----:B------:R-:W-:Y:S01]  /*79a0*/  USHF.L.U32 UR10, UR17, 0x7, URZ ;  /* 0x00000007110a7899 */ /* 0x000fe200080006ff */
[----:B------:R-:W-:Y:S01]  /*79b0*/  IMAD.U32 R103, RZ, RZ, UR4 ;  /* 0x00000004ff677e24 */ /* 0x000fe2000f8e00ff */
[----:B------:R-:W-:Y:S02]  /*79c0*/  IADD3 R105, P0, PT, R102, UR4, RZ ;  /* 0x0000000466697c10 */ /* 0x000fe4000ff1e0ff */
[----:B------:R-:W-:Y:S02]  /*79d0*/  BSSY.RECONVERGENT B0, `(.L_x_152) ;  /* 0x0000044000007945 */ /* 0x000fe40003800200 */
[----:B------:R-:W-:Y:S01]  /*79e0*/  LEA.HI.X.SX32 R103, R103, RZ, 0x1, P0 ;  /* 0x000000ff67677211 */ /* 0x000fe200000f0eff */
[----:B------:R-:W-:Y:S01]  /*79f0*/  UMOV UR14, UR16 ;  /* 0x00000010000e7c82 */ /* 0x000fe20008000000 */
[----:B-1----:R-:W-:Y:S01]  /*7a00*/  UMOV UR15, UR5 ;  /* 0x00000005000f7c82 */ /* 0x002fe20008000000 */
[----:B------:R-:W-:-:S04]  /*7a10*/  LEA R104, P0, R105, UR14, 0x2 ;  /* 0x0000000e69687c11 */ /* 0x000fc8000f8010ff */
[----:B------:R-:W-:Y:S02]  /*7a20*/  LEA.HI.X R103, R105, UR15, R103, 0x2, P0 ;  /* 0x0000000f69677c11 */ /* 0x000fe400080f1467 */
[C---:B------:R-:W-:Y:S02]  /*7a30*/  IADD3 R105, P3, PT, R104.reuse, 0x21000, RZ ;  /* 0x0002100068697810 */ /* 0x040fe40007f7e0ff */
[C---:B------:R-:W-:Y:S02]  /*7a40*/  IADD3 R107, P2, PT, R104.reuse, 0x21010, RZ ;  /* 0x00021010686b7810 */ /* 0x040fe40007f5e0ff */
[C---:B------:R-:W-:Y:S01]  /*7a50*/  IADD3 R111, P0, PT, R104.reuse, 0x21030, RZ ;  /* 0x00021030686f7810 */ /* 0x040fe20007f1e0ff */
[--C-:B------:R-:W-:Y:S01]  /*7a60*/  IMAD.X R123, RZ, RZ, R103.reuse, P3 ;  /* 0x000000ffff7b7224 */ /* 0x100fe200018e0667 */
[----:B------:R-:W-:Y:S01]  /*7a70*/  IADD3 R109, P1, PT, R104, 0x21020, RZ ;  /* 0x00021020686d7810 */ /* 0x000fe20007f3e0ff */
[--C-:B------:R-:W-:Y:S02]  /*7a80*/  IMAD.X R121, RZ, RZ, R103.reuse, P2 ;  /* 0x000000ffff797224 */ /* 0x100fe400010e0667 */
[----:B------:R-:W-:Y:S01]  /*7a90*/  IMAD.X R117, RZ, RZ, R103, P0 ;  /* 0x000000ffff757224 */ /* 0x000fe200000e0667 */
[----:B------:R-:W-:Y:S01]  /*7aa0*/  SHF.R.U64 R106, R105, 0x3, R123 ;  /* 0x00000003696a7819 */ /* 0x000fe2000000127b */
[----:B------:R-:W-:Y:S01]  /*7ab0*/  IMAD.X R119, RZ, RZ, R103, P1 ;  /* 0x000000ffff777224 */ /* 0x000fe200008e0667 */
[----:B------:R-:W-:-:S02]  /*7ac0*/  SHF.R.U64 R108, R107, 0x3, R121 ;  /* 0x000000036b6c7819 */ /* 0x000fc40000001279 */
[----:B------:R-:W-:Y:S02]  /*7ad0*/  LOP3.LUT R122, R105, 0x70, R106, 0x78, !PT ;  /* 0x00000070697a7812 */ /* 0x000fe400078e786a */
[C---:B------:R-:W-:Y:S02]  /*7ae0*/  IADD3 R105, P3, PT, R104.reuse, 0x21040, RZ ;  /* 0x0002104068697810 */ /* 0x040fe40007f7e0ff */
[----:B------:R-:W-:Y:S01]  /*7af0*/  LOP3.LUT R120, R107, 0x70, R108, 0x78, !PT ;  /* 0x000000706b787812 */ /* 0x000fe200078e786c */
[----:B---3--:R1:W-:Y:S01]  /*7b00*/  ST.E.128 desc[UR54][R122.64], R68 ;  /* 0x000000447a007985 */ /* 0x0083e2000c101d36 */
[C---:B------:R-:W-:Y:S01]  /*7b10*/  IADD3 R106, P2, PT, R104.reuse, 0x21050, RZ ;  /* 0x00021050686a7810 */ /* 0x040fe20007f5e0ff */
[----:B------:R-:W-:Y:S01]  /*7b20*/  IMAD.X R129, RZ, RZ, R103, P3 ;  /* 0x000000ffff817224 */ /* 0x000fe200018e0667 */
[C---:B------:R-:W-:Y:S01]  /*7b30*/  IADD3 R107, P1, PT, R104.reuse, 0x21060, RZ ;  /* 0x00021060686b7810 */ /* 0x040fe20007f3e0ff */
[----:B------:R1:W-:Y:S01]  /*7b40*/  ST.E.128 desc[UR54][R120.64], R72 ;  /* 0x0000004878007985 */ /* 0x0003e2000c101d36 */
[----:B------:R-:W-:Y:S01]  /*7b50*/  SHF.R.U64 R112, R111, 0x3, R117 ;  /* 0x000000036f707819 */ /* 0x000fe20000001275 */
[--C-:B------:R-:W-:Y:S01]  /*7b60*/  IMAD.X R127, RZ, RZ, R103.reuse, P2 ;  /* 0x000000ffff7f7224 */ /* 0x100fe200010e0667 */
[----:B------:R-:W-:Y:S01]  /*7b70*/  IADD3 R104, P0, PT, R104, 0x21070, RZ ;  /* 0x0002107068687810 */ /* 0x000fe20007f1e0ff */
[----:B------:R-:W-:Y:S01]  /*7b80*/  IMAD.X R125, RZ, RZ, R103, P1 ;  /* 0x000000ffff7d7224 */ /* 0x000fe200008e0667 */
[----:B------:R-:W-:-:S02]  /*7b90*/  SHF.R.U64 R110, R109, 0x3, R119 ;  /* 0x000000036d6e7819 */ /* 0x000fc40000001277 */
[----:B------:R-:W-:Y:S01]  /*7ba0*/  LOP3.LUT R116, R111, 0x70, R112, 0x78, !PT ;  /* 0x000000706f747812 */ /* 0x000fe200078e7870 */
[----:B------:R-:W-:Y:S01]  /*7bb0*/  IMAD.X R111, RZ, RZ, R103, P0 ;  /* 0x000000ffff6f7224 */ /* 0x000fe200000e0667 */
[----:B------:R-:W-:Y:S02]  /*7bc0*/  SHF.R.U64 R103, R105, 0x3, R129 ;  /* 0x0000000369677819 */ /* 0x000fe40000001281 */
[----:B------:R-:W-:Y:S02]  /*7bd0*/  LOP3.LUT R118, R109, 0x70, R110, 0x78, !PT ;  /* 0x000000706d767812 */ /* 0x000fe400078e786e */
[----:B------:R-:W-:Y:S02]  /*7be0*/  SHF.R.U64 R108, R106, 0x3, R127 ;  /* 0x000000036a6c7819 */ /* 0x000fe4000000127f */
[----:B------:R-:W-:Y:S01]  /*7bf0*/  SHF.R.U64 R109, R107, 0x3, R125 ;  /* 0x000000036b6d7819 */ /* 0x000fe2000000127d */
[----:B------:R1:W-:Y:S01]  /*7c00*/  ST.E.128 desc[UR54][R118.64], R76 ;  /* 0x0000004c76007985 */ /* 0x0003e2000c101d36 */
[----:B------:R-:W-:-:S02]  /*7c10*/  SHF.R.U64 R110, R104, 0x3, R111 ;  /* 0x00000003686e7819 */ /* 0x000fc4000000126f */
[----:B------:R-:W-:Y:S01]  /*7c20*/  LOP3.LUT R128, R105, 0x70, R103, 0x78, !PT ;  /* 0x0000007069807812 */ /* 0x000fe200078e7867 */
[----:B------:R1:W-:Y:S01]  /*7c30*/  ST.E.128 desc[UR54][R116.64], R80 ;  /* 0x0000005074007985 */ /* 0x0003e2000c101d36 */
[----:B------:R-:W-:Y:S02]  /*7c40*/  LOP3.LUT R126, R106, 0x70, R108, 0x78, !PT ;  /* 0x000000706a7e7812 */ /* 0x000fe400078e786c */
[----:B------:R-:W-:Y:S01]  /*7c50*/  LOP3.LUT R124, R107, 0x70, R109, 0x78, !PT ;  /* 0x000000706b7c7812 */ /* 0x000fe200078e786d */
[----:B------:R1:W-:Y:S01]  /*7c60*/  ST.E.128 desc[UR54][R128.64], R84 ;  /* 0x0000005480007985 */ /* 0x0003e2000c101d36 */
[----:B------:R-:W-:-:S03]  /*7c70*/  LOP3.LUT R110, R104, 0x70, R110, 0x78, !PT ;  /* 0x00000070686e7812 */ /* 0x000fc600078e786e */
[----:B------:R1:W-:Y:S04]  /*7c80*/  ST.E.128 desc[UR54][R126.64], R88 ;  /* 0x000000587e007985 */ /* 0x0003e8000c101d36 */
[----:B------:R1:W-:Y:S04]  /*7c90*/  ST.E.128 desc[UR54][R124.64], R92 ;  /* 0x0000005c7c007985 */ /* 0x0003e8000c101d36 */
[----:B------:R1:W-:Y:S01]  /*7ca0*/  ST.E.128 desc[UR54][R110.64], R96 ;  /* 0x000000606e007985 */ /* 0x0003e2000c101d36 */
[----:B------:R-:W-:Y:S01]  /*7cb0*/  @!PT LDS RZ, [RZ] ;  /* 0x00000000fffff984 */ /* 0x000fe20000000800 */
[----:B------:R-:W-:Y:S01]  /*7cc0*/  @!PT LDS RZ, [RZ] ;  /* 0x00000000fffff984 */ /* 0x000fe20000000800 */
[----:B------:R-:W-:Y:S01]  /*7cd0*/  @!PT LDS RZ, [RZ] ;  /* 0x00000000fffff984 */ /* 0x000fe20000000800 */
[----:B------:R-:W-:Y:S01]  /*7ce0*/  @!PT LDS RZ, [RZ] ;  /* 0x00000000fffff984 */ /* 0x000fe20000000800 */
[----:B------:R2:W-:Y:S06]  /*7cf0*/  MEMBAR.ALL.CTA ;  /* 0x0000000000007992 */ /* 0x0005ec0000008000 */
[----:B--2---:R-:W2:Y:S02]  /*7d00*/  FENCE.VIEW.ASYNC.S ;  /* 0x00000000000073c6 */ /* 0x004ea40000000000 */
[----:B--2---:R-:W-:Y:S06]  /*7d10*/  BAR.SYNC.DEFER_BLOCKING 0x2, 0x80 ;  /* 0x0082000000007b1d */ /* 0x004fec0000010000 */
[----:B------:R-:W-:Y:S05]  /*7d20*/  @P4 BRA `(.L_x_153) ;  /* 0x0000000000384947 */ /* 0x000fea0003800000 */
[----:B------:R-:W-:Y:S01]  /*7d30*/  UIADD3 UR4, UP0, UPT, UR18, 0x500, URZ ;  /* 0x0000050012047890 */ /* 0x000fe2000ff1e0ff */
[----:B------:R-:W-:Y:S01]  /*7d40*/  PLOP3.LUT P0, PT, PT, PT, PT, 0x80, 0x8 ;  /* 0x000000000008781c */ /* 0x000fe20003f0f070 */
[----:B------:R-:W-:Y:S02]  /*7d50*/  ULEA UR8, UR7, UR16, 0xe ;  /* 0x0000001007087291 */ /* 0x000fe4000f8e70ff */
[----:B------:R-:W-:Y:S02]  /*7d60*/  UIADD3.X UR5, UPT, UPT, URZ, UR19, URZ, UP0, !UPT ;  /* 0x00000013ff057290 */ /* 0x000fe400087fe4ff */
[----:B------:R-:W-:Y:S01]  /*7d70*/  UIADD3 UR8, UPT, UPT, UR8, 0x21000, URZ ;  /* 0x0002100008087890 */ /* 0x000fe2000fffe0ff */
[----:B------:R-:W-:-:S11]  /*7d80*/  UMOV UR9, URZ ;  /* 0x000000ff00097c82 */ /* 0x000fd60008000000 */
.L_x_154:
[----:B------:R-:W-:Y:S01]  /*7d90*/  @P0 ELECT P1, URZ, PT ;  /* 0x0000000000ff082f */ /* 0x000fe20003820000 */
[----:B------:R-:W-:Y:S01]  /*7da0*/  UMOV UR12, UR45 ;  /* 0x0000002d000c7c82 */ /* 0x000fe20008000000 */
[----:B------:R-:W-:Y:S02]  /*7db0*/  UMOV UR13, UR46 ;  /* 0x0000002e000d7c82 */ /* 0x000fe40008000000 */
[----:B------:R2:W-:Y:S09]  /*7dc0*/  UTMAREDG.5D.ADD [UR8], [UR4] ;  /* 0x00000008040073b6 */ /* 0x0005f20008020000 */
[----:B------:R-:W-:-:S02]  /*7dd0*/  @P1 PLOP3.LUT P0, PT, P1, PT, PT, 0x8, 0x80 ;  /* 0x000000000080181c */ /* 0x000fc40000f0e170 */
[----:B------:R-:W-:-:S11]  /*7de0*/  PLOP3.LUT P1, PT, PT, PT, PT, 0x8, 0x80 ;  /* 0x000000000080781c */ /* 0x000fd60003f2e170 */
[----:B--2---:R-:W-:Y:S05]  /*7df0*/  @P0 BRA.U.ANY `(.L_x_154) ;  /* 0xfffffffd00e40947 */ /* 0x004fea000393ffff */
[----:B------:R0:W-:Y:S02]  /*7e00*/  UTMACMDFLUSH ;  /* 0x00000000000079b7 */ /* 0x0001e40000000000 */
.L_x_153:
[----:B------:R-:W-:Y:S05]  /*7e10*/  BSYNC.RECONVERGENT B0 ;  /* 0x0000000000007941 */ /* 0x000fea0003800200 */
.L_x_152:
[----:B-1----:R-:W-:Y:S01]  /*7e20*/  VIADD R68, R114, 0xffffffff ;  /* 0xffffffff72447836 */ /* 0x002fe20000000000 */
[----:B------:R-:W-:Y:S01]  /*7e30*/  UIADD3 UR4, UPT, UPT, UR7, 0x1, URZ ;  /* 0x0000000107047890 */ /* 0x000fe2000fffe0ff */
[----:B------:R-:W-:Y:S03]  /*7e40*/  BSSY.RECONVERGENT B0, `(.L_x_155) ;  /* 0x0000007000007945 */ /* 0x000fe60003800200 */
[----:B------:R-:W-:Y:S01]  /*7e50*/  ISETP.GT.U32.AND P0, PT, R68, -0x3, PT ;  /* 0xfffffffd4400780c */ /* 0x000fe20003f04070 */
[----:B------:R-:W-:-:S03]  /*7e60*/  UISETP.NE.AND UP0, UPT, UR4, 0x2, UPT ;  /* 0x000000020400788c */ /* 0x000fc6000bf05270 */
[----:B------:R-:W-:Y:S01]  /*7e70*/  ISETP.NE.OR P0, PT, R100, RZ, P0 ;  /* 0x000000ff6400720c */ /* 0x000fe20000705670 */
[----:B------:R-:W-:-:S12]  /*7e80*/  USEL UR6, UR4, URZ, UP0 ;  /* 0x000000ff04067287 */ /* 0x000fd80008000000 */
[----:B------:R-:W-:Y:S05]  /*7e90*/  @P0 BRA `(.L_x_156) ;  /* 0x0000000000040947 */ /* 0x000fea0003800000 */
[----:B------:R-:W-:-:S04]  /*7ea0*/  DEPBAR.LE SB0, 0x1 ;  /* 0x000080400000791a */ /* 0x000fc80000000000 */
.L_x_156:
[----:B------:R-:W-:Y:S05]  /*7eb0*/  BSYNC.RECONVERGENT B0 ;  /* 0x0000000000007941 */ /* 0x000fea0003800200 */
.L_x_155:
[----:B------:R-:W-:Y:S01]  /*7ec0*/  USHF.L.U32 UR4, UR6, 0xc, URZ ;  /* 0x0000000c06047899 */ /* 0x000fe200080006ff */
[----:B------:R-:W-:Y:S05]  /*7ed0*/  BAR.SYNC.DEFER_BLOCKING 0x2, 0x80 ;  /* 0x0082000000007b1d */ /* 0x000fea0000010000 */
[----:B------:R-:W-:Y:S01]  /*7ee0*/  IMAD.U32 R68, RZ, RZ, UR4 ;  /* 0x00000004ff447e24 */ /* 0x000fe2000f8e00ff */
[----:B------:R-:W-:Y:S01]  /*7ef0*/  IADD3 R70, P0, PT, R102, UR4, RZ ;  /* 0x0000000466467c10 */ /* 0x000fe2000ff1e0ff */
[----:B------:R-:W-:Y:S03]  /*7f00*/  BSSY.RECONVERGENT B0, `(.L_x_157) ;  /* 0x0000042000007945 */ /* 0x000fe60003800200 */
[----:B------:R-:W-:-:S02]  /*7f10*/  LEA.HI.X.SX32 R68, R68, RZ, 0x1, P0 ;  /* 0x000000ff44447211 */ /* 0x000fc400000f0eff */
        /* <DEDUP_REMOVED lines=8> */
[--C-:B------:R-:W-:Y:S01]  /*7fa0*/  IMAD.X R79, RZ, RZ, R68.reuse, P0 ;  /* 0x000000ffff4f7224 */ /* 0x100fe200000e0644 */
[----:B------:R-:W-:Y:S01]  /*7fb0*/  SHF.R.U64 R71, R70, 0x3, R85 ;  /* 0x0000000346477819 */ /* 0x000fe20000001255 */
[----:B------:R-:W-:Y:S01]  /*7fc0*/  IMAD.X R81, RZ, RZ, R68, P1 ;  /* 0x000000ffff517224 */ /* 0x000fe200008e0644 */
[----:B------:R-:W-:-:S02]  /*7fd0*/  SHF.R.U64 R73, R72, 0x3, R83 ;  /* 0x0000000348497819 */ /* 0x000fc40000001253 */
[----:B------:R-:W-:Y:S02]  /*7fe0*/  LOP3.LUT R84, R70, 0x70, R71, 0x78, !PT ;  /* 0x0000007046547812 */ /* 0x000fe400078e7847 */
[C---:B------:R-:W-:Y:S02]  /*7ff0*/  IADD3 R70, P3, PT, R69.reuse, 0x21040, RZ ;  /* 0x0002104045467810 */ /* 0x040fe40007f7e0ff */
[----:B------:R-:W-:Y:S01]  /*8000*/  LOP3.LUT R82, R72, 0x70, R73, 0x78, !PT ;  /* 0x0000007048527812 */ /* 0x000fe200078e7849 */
[----:B----4-:R1:W-:Y:S01]  /*8010*/  ST.E.128 desc[UR54][R84.64], R36 ;  /* 0x0000002454007985 */ /* 0x0103e2000c101d36 */
[C---:B------:R-:W-:Y:S01]  /*8020*/  IADD3 R71, P2, PT, R69.reuse, 0x21050, RZ ;  /* 0x0002105045477810 */ /* 0x040fe20007f5e0ff */
[--C-:B------:R-:W-:Y:S01]  /*8030*/  IMAD.X R89, RZ, RZ, R68.reuse, P3 ;  /* 0x000000ffff597224 */ /* 0x100fe200018e0644 */
[----:B------:R-:W-:Y:S01]  /*8040*/  SHF.R.U64 R77, R76, 0x3, R79 ;  /* 0x000000034c4d7819 */ /* 0x000fe2000000124f */
[----:B------:R1:W-:Y:S01]  /*8050*/  ST.E.128 desc[UR54][R82.64], R40 ;  /* 0x0000002852007985 */ /* 0x0003e2000c101d36 */
[C---:B------:R-:W-:Y:S01]  /*8060*/  IADD3 R72, P1, PT, R69.reuse, 0x21060, RZ ;  /* 0x0002106045487810 */ /* 0x040fe20007f3e0ff */
[----:B------:R-:W-:Y:S01]  /*8070*/  IMAD.X R87, RZ, RZ, R68, P2 ;  /* 0x000000ffff577224 */ /* 0x000fe200010e0644 */
[----:B------:R-:W-:-:S02]  /*8080*/  IADD3 R69, P0, PT, R69, 0x21070, RZ ;  /* 0x0002107045457810 */ /* 0x000fc40007f1e0ff */
[----:B------:R-:W-:Y:S01]  /*8090*/  LOP3.LUT R78, R76, 0x70, R77, 0x78, !PT ;  /* 0x000000704c4e7812 */ /* 0x000fe200078e784d */
[--C-:B------:R-:W-:Y:S01]  /*80a0*/  IMAD.X R77, RZ, RZ, R68.reuse, P1 ;  /* 0x000000ffff4d7224 */ /* 0x100fe200008e0644 */
[----:B------:R-:W-:Y:S01]  /*80b0*/  SHF.R.U64 R75, R74, 0x3, R81 ;  /* 0x000000034a4b7819 */ /* 0x000fe20000001251 */
        /* <DEDUP_REMOVED lines=29> */
[----:B------:R-:W-:-:S11]  /*8290*/  UMOV UR9, 0x20 ;  /* 0x0000002000097882 */ /* 0x000fd60000000000 */
.L_x_159:
        /* <DEDUP_REMOVED lines=8> */
.L_x_158:
[----:B------:R-:W-:Y:S05]  /*8320*/  BSYNC.RECONVERGENT B0 ;  /* 0x0000000000007941 */ /* 0x000fea0003800200 */
.L_x_157:
[----:B------:R-:W-:Y:S01]  /*8330*/  ISETP.GT.U32.AND P0, PT, R114, -0x3, PT ;  /* 0xfffffffd7200780c */ /* 0x000fe20003f04070 */
[----:B------:R-:W-:Y:S01]  /*8340*/  UIADD3 UR4, UPT, UPT, UR6, 0x1, URZ ;  /* 0x0000000106047890 */ /* 0x000fe2000fffe0ff */
[----:B------:R-:W-:Y:S02]  /*8350*/  BSSY.RECONVERGENT B0, `(.L_x_160) ;  /* 0x0000006000007945 */ /* 0x000fe40003800200 */
[----:B------:R-:W-:Y:S01]  /*8360*/  ISETP.NE.OR P0, PT, R100, RZ, P0 ;  /* 0x000000ff6400720c */ /* 0x000fe20000705670 */
[----:B------:R-:W-:-:S04]  /*8370*/  UISETP.NE.AND UP0, UPT, UR4, 0x2, UPT ;  /* 0x000000020400788c */ /* 0x000fc8000bf05270 */
[----:B------:R-:W-:-:S08]  /*8380*/  USEL UR6, UR4, URZ, UP0 ;  /* 0x000000ff04067287 */ /* 0x000fd00008000000 */
[----:B------:R-:W-:Y:S05]  /*8390*/  @P0 BRA `(.L_x_161) ;  /* 0x0000000000040947 */ /* 0x000fea0003800000 */
[----:B------:R-:W-:-:S04]  /*83a0*/  DEPBAR.LE SB0, 0x1 ;  /* 0x000080400000791a */ /* 0x000fc80000000000 */
.L_x_161:
[----:B------:R-:W-:Y:S05]  /*83b0*/  BSYNC.RECONVERGENT B0 ;  /* 0x0000000000007941 */ /* 0x000fea0003800200 */
.L_x_160:
[----:B------:R-:W-:Y:S01]  /*83c0*/  USHF.L.U32 UR4, UR6, 0xc, URZ ;  /* 0x0000000c06047899 */ /* 0x000fe200080006ff */
[----:B------:R-:W-:Y:S05]  /*83d0*/  BAR.SYNC.DEFER_BLOCKING 0x2, 0x80 ;  /* 0x0082000000007b1d */ /* 0x000fea0000010000 */
[----:B-1----:R-:W-:Y:S01]  /*83e0*/  IMAD.U32 R36, RZ, RZ, UR4 ;  /* 0x00000004ff247e24 */ /* 0x002fe2000f8e00ff */
        /* <DEDUP_REMOVED lines=18> */
[----:B------:R1:W-:Y:S01]  /*8510*/  ST.E.128 desc[UR54][R52.64], R4 ;  /* 0x0000000434007985 */ /* 0x0003e2000c101d36 */
        /* <DEDUP_REMOVED lines=40> */
.L_x_164:
        /* <DEDUP_REMOVED lines=8> */
.L_x_163:
[----:B------:R-:W-:Y:S05]  /*8820*/  BSYNC.RECONVERGENT B0 ;  /* 0x0000000000007941 */ /* 0x000fea0003800200 */
.L_x_162:
[----:B-1----:R-:W2:Y:S04]  /*8830*/  LDL R5, [R1] ;  /* 0x0000000001057983 */ /* 0x002ea80000100800 */
[----:B------:R-:W3:Y:S01]  /*8840*/  LDL.LU R4, [R1+0x4] ;  /* 0x0000040001047983 */ /* 0x000ee20000300800 */
[----:B------:R-:W-:Y:S01]  /*8850*/  UIADD3 UR5, UPT, UPT, UR17, 0x1, URZ ;  /* 0x0000000111057890 */ /* 0x000fe2000fffe0ff */
[----:B------:R-:W-:Y:S01]  /*8860*/  VIADD R114, R114, 0x3 ;  /* 0x0000000372727836 */ /* 0x000fe20000000000 */
[----:B------:R-:W-:Y:S01]  /*8870*/  UIADD3 UR6, UPT, UPT, UR6, 0x1, URZ ;  /* 0x0000000106067890 */ /* 0x000fe2000fffe0ff */
[----:B------:R-:W-:Y:S01]  /*8880*/  LOP3.LUT R113, R113, 0x1, RZ, 0x3c, !PT ;  /* 0x0000000171717812 */ /* 0x000fe200078e3cff */
[----:B------:R-:W-:Y:S02]  /*8890*/  UISETP.NE.AND UP0, UPT, UR5, UR39, UPT ;  /* 0x000000270500728c */ /* 0x000fe4000bf05270 */
[----:B------:R-:W-:-:S02]  /*88a0*/  UIADD3 UR4, UPT, UPT, UR11, 0x1, URZ ;  /* 0x000000010b047890 */ /* 0x000fc4000fffe0ff */
[----:B------:R-:W-:-:S04]  /*88b0*/  UISETP.NE.AND UP1, UPT, UR6, 0x2, UPT ;  /* 0x000000020600788c */ /* 0x000fc8000bf25270 */
[----:B------:R-:W-:-:S03]  /*88c0*/  USEL UR7, UR6, URZ, UP1 ;  /* 0x000000ff06077287 */ /* 0x000fc60008800000 */
[----:B------:R-:W-:-:S07]  /*88d0*/  @UP0 UIADD3 UR4, UPT, UPT, UR11, URZ, URZ ;  /* 0x000000ff0b040290 */ /* 0x000fce000fffe0ff */
[----:B------:R-:W-:Y:S01]  /*88e0*/  UMOV UR11, UR4 ;  /* 0x00000004000b7c82 */ /* 0x000fe20008000000 */
[----:B--2---:R-:W-:Y:S02]  /*88f0*/  R2UR UR8, R5 ;  /* 0x00000000050872ca */ /* 0x004fe400000e0000 */
[C---:B---3--:R-:W-:Y:S01]  /*8900*/  ISETP.GT.U32.AND P0, PT, R4.reuse, 0x1, PT ;  /* 0x000000010400780c */ /* 0x048fe20003f04070 */
[----:B------:R-:W-:-:S05]  /*8910*/  VIADD R4, R4, 0xffffffff ;  /* 0xffffffff04047836 */ /* 0x000fca0000000000 */
[----:B------:R1:W-:Y:S05]  /*8920*/  STL [R1+0x4], R4 ;  /* 0x0000040401007387 */ /* 0x0003ea0000100800 */
[----:B------:R-:W-:Y:S02]  /*8930*/  USEL UR17, UR8, UR5, !UP0 ;  /* 0x0000000508117287 */ /* 0x000fe4000c000000 */
[----:B------:R-:W-:Y:S10]  /*8940*/  @P0 BRA `(.L_x_165) ;  /* 0xffffffec00900947 */ /* 0x000ff4000383ffff */
[----:B------:R-:W-:-:S04]  /*8950*/  DEPBAR.LE SB0, 0x0 ;  /* 0x000080000000791a */ /* 0x000fc80000000000 */
[----:B------:R-:W-:Y:S05]  /*8960*/  EXIT ;  /* 0x000000000000794d */ /* 0x000fea0003800000 */
.L_x_309:
[----:B------:R-:W-:-:S08]  /*8970*/  NOP ;  /* 0x0000000000007918 */ /* 0x000fd00000000000 */
[----:B--2---:R-:W-:-:S00]  /*8980*/  USETMAXREG.DEALLOC.CTAPOOL 0x60 ;  /* 0x00000060000079c8 */ /* 0x004fc000080e0500 */
[----:B------:R-:W-:Y:S05]  /*8990*/  EXIT ;  /* 0x000000000000794d */ /* 0x000fea0003800000 */
.L_x_166:
[----:B------:R-:W-:-:S08]  /*89a0*/  NOP ;  /* 0x0000000000007918 */ /* 0x000fd00000000000 */
[----:B------:R-:W1:Y:S02]  /*89b0*/  USETMAXREG.TRY_ALLOC.CTAPOOL UP0, 0x80 ;  /* 0x00000080000079c8 */ /* 0x000e640008000600 */
[----:B-1----:R-:W-:Y:S05]  /*89c0*/  BRA.U !UP0, `(.L_x_166) ;  /* 0xfffffffd08f47547 */ /* 0x002fea000b83ffff */
[----:B------:R-:W-:Y:S01]  /*89d0*/  USHF.L.U32 UR4, UR41, 0x2, URZ ;  /* 0x0000000229047899 */ /* 0x000fe200080006ff */
[----:B------:R-:W-:Y:S02]  /*89e0*/  HFMA2 R103, -RZ, RZ, 0, 5.9604644775390625e-08 ;  /* 0x00000001ff677431 */ /* 0x000fe400000001ff */
[----:B------:R-:W-:Y:S01]  /*89f0*/  IMAD.MOV.U32 R104, RZ, RZ, RZ ;  /* 0x000000ffff687224 */ /* 0x000fe200078e00ff */
[----:B------:R-:W-:Y:S01]  /*8a00*/  CS2R R100, SRZ ;  /* 0x0000000000647805 */ /* 0x000fe2000001ff00 */
[----:B------:R-:W-:Y:S01]  /*8a10*/  IMAD.MOV.U32 R102, RZ, RZ, 0x1 ;  /* 0x00000001ff667424 */ /* 0x000fe200078e00ff */
[----:B------:R-:W-:Y:S01]  /*8a20*/  MOV R99, RZ ;  /* 0x000000ff00637202 */ /* 0x000fe20000000f00 */
[----:B------:R-:W-:Y:S01]  /*8a30*/  IMAD.U32 R59, RZ, RZ, UR4 ;  /* 0x00000004ff3b7e24 */ /* 0x000fe2000f8e00ff */
[----:B------:R-:W1:Y:S06]  /*8a40*/  LDCU UR36, c[0x0][0x384] ;  /* 0x00007080ff2477ac */ /* 0x000e6c0008000800 */
.L_x_212:
[----:B---3--:R-:W-:Y:S01]  /*8a50*/  IMAD.MOV.U32 R0, RZ, RZ, 0x33334444 ;  /* 0x33334444ff007424 */ /* 0x008fe200078e00ff */
[----:B------:R-:W-:Y:S05]  /*8a60*/  YIELD ;  /* 0x0000000000007946 */ /* 0x000fea0003800000 */
[----:B------:R-:W-:Y:S01]  /*8a70*/  SHF.R.U64 R0, R0, R59, 0x123333 ;  /* 0x0012333300007419 */ /* 0x000fe2000000123b */
[----:B------:R-:W-:Y:S03]  /*8a80*/  BSSY.RECONVERGENT B0, `(.L_x_167) ;  /* 0x0000006000007945 */ /* 0x000fe60003800200 */
[----:B------:R-:W-:Y:S04]  /*8a90*/  LOP3.LUT R105, R0, 0x7, RZ, 0xc0, !PT ;  /* 0x0000000700697812 */ /* 0x000fe800078ec0ff */
[----:B------:R-:W-:Y:S11]  /*8aa0*/  ISETP.NE.AND P0, PT, R105, 0x3, PT ;  /* 0x000000036900780c */ /* 0x000ff60003f05270 */
[----:B------:R-:W-:Y:S02]  /*8ab0*/  @!UPT UIADD3 URZ, UPT, UPT, URZ, URZ, URZ ;  /* 0x000000fffffff290 */ /* 0x000fe4000fffe0ff */
[----:B------:R-:W-:Y:S05]  /*8ac0*/  @!P0 BRA `(.L_x_168) ;  /* 0x0000000000048947 */ /* 0x000fea0003800000 */
[----:B-1----:R-:W-:Y:S05]  /*8ad0*/  BPT.TRAP 0x1 ;  /* 0x000000040000795c */ /* 0x002fea0000300000 */
.L_x_168:
[----:B-1----:R-:W-:Y:S05]  /*8ae0*/  BSYNC.RECONVERGENT B0 ;  /* 0x0000000000007941 */ /* 0x002fea0003800200 */
.L_x_167:
[----:B------:R-:W1:Y:S01]  /*8af0*/  S2R R57, SR_CgaCtaId ;  /* 0x0000000000397919 */ /* 0x000e620000008800 */
[----:B------:R-:W-:Y:S01]  /*8b00*/  MOV R56, 0x400 ;  /* 0x0000040000387802 */ /* 0x000fe20000000f00 */
[----:B------:R-:W-:Y:S01]  /*8b10*/  BSSY B0, `(.L_x_169) ;  /* 0x0000005000007945 */ /* 0x000fe20003800000 */
[----:B------:R-:W-:Y:S02]  /*8b20*/  SHF.L.U32 R0, R101, 0x1f, RZ ;  /* 0x0000001f65007819 */ /* 0x000fe400000006ff */
[----:B-1----:R-:W-:Y:S04]  /*8b30*/  LEA R56, R57, R56, 0x18 ;  /* 0x0000003839387211 */ /* 0x002fe800078ec0ff */
[----:B------:R-:W1:Y:S02]  /*8b40*/  SYNCS.PHASECHK.TRANS64.TRYWAIT P1, [R56+URZ+0x29850], R0 ;  /* 0x02985000380075a7 */ /* 0x000e6400080211ff */
[----:B-1----:R-:W-:Y:S05]  /*8b50*/  @!P1 BRA `(.L_x_170) ;  /* 0x0000009400209947 */ /* 0x002fea0003800000 */
.L_x_293:
[----:B------:R-:W-:Y:S05]  /*8b60*/  BSYNC B0 ;  /* 0x0000000000007941 */ /* 0x000fea0003800000 */
.L_x_169:
[----:B------:R-:W-:Y:S04]  /*8b70*/  BSSY.RECONVERGENT B0, `(.L_x_171) ;  /* 0x0000003000007945 */ /* 0x000fe80003800200 */
[----:B------:R-:W-:Y:S05]  /*8b80*/  @!P0 BRA `(.L_x_172) ;  /* 0x0000000000048947 */ /* 0x000fea0003800000 */
[----:B------:R-:W-:Y:S05]  /*8b90*/  BPT.TRAP 0x1 ;  /* 0x000000040000795c */ /* 0x000fea0000300000 */
.L_x_172:
[----:B------:R-:W-:Y:S05]  /*8ba0*/  BSYNC.RECONVERGENT B0 ;  /* 0x0000000000007941 */ /* 0x000fea0003800200 */
.L_x_171:
[----:B-1----:R-:W-:Y:S01]  /*8bb0*/  SHF.L.U32 R0, R102, 0x1f, RZ ;  /* 0x0000001f66007819 */ /* 0x002fe200000006ff */
[----:B------:R-:W-:Y:S03]  /*8bc0*/  BSSY B0, `(.L_x_173) ;  /* 0x0000003000007945 */ /* 0x000fe60003800000 */
[----:B------:R-:W1:Y:S02]  /*8bd0*/  SYNCS.PHASECHK.TRANS64.TRYWAIT P1, [R56+URZ+0x29888], R0 ;  /* 0x02988800380075a7 */ /* 0x000e6400080211ff */
[----:B-1----:R-:W-:Y:S05]  /*8be0*/  @!P1 BRA `(.L_x_174) ;  /* 0x0000009400109947 */ /* 0x002fea0003800000 */
.L_x_294:
[----:B------:R-:W-:Y:S05]  /*8bf0*/  BSYNC B0 ;  /* 0x0000000000007941 */ /* 0x000fea0003800000 */
.L_x_173:
[----:B------:R-:W-:Y:S04]  /*8c00*/  BSSY.RECONVERGENT B0, `(.L_x_175) ;  /* 0x0000003000007945 */ /* 0x000fe80003800200 */
[----:B------:R-:W-:Y:S05]  /*8c10*/  @!P0 BRA `(.L_x_176) ;  /* 0x0000000000048947 */ /* 0x000fea0003800000 */
[----:B------:R-:W-:Y:S05]  /*8c20*/  BPT.TRAP 0x1 ;  /* 0x000000040000795c */ /* 0x000fea0000300000 */
.L_x_176:
[----:B------:R-:W-:Y:S05]  /*8c30*/  BSYNC.RECONVERGENT B0 ;  /* 0x0000000000007941 */ /* 0x000fea0003800200 */
.L_x_175:
[----:B------:R-:W3:Y:S01]  /*8c40*/  LDL R4, [R1] ;  /* 0x0000000001047983 */ /* 0x000ee20000100800 */
[----:B-1----:R-:W-:Y:S01]  /*8c50*/  SHF.L.U32 R0, R99, 0x1f, RZ ;  /* 0x0000001f63007819 */ /* 0x002fe200000006ff */
[----:B------:R-:W-:Y:S01]  /*8c60*/  BSSY B0, `(.L_x_177) ;  /* 0x000000a000007945 */ /* 0x000fe20003800000 */
[----:B------:R-:W1:Y:S02]  /*8c70*/  S2R R89, SR_CTAID.X ;  /* 0x0000000000597919 */ /* 0x000e640000002500 */
[----:B------:R-:W4:Y:S01]  /*8c80*/  SYNCS.PHASECHK.TRANS64.TRYWAIT P1, [R56+URZ+0x29830], R0 ;  /* 0x02983000380075a7 */ /* 0x000f2200080211ff */
[----:B------:R-:W5:Y:S01]  /*8c90*/  S2R R2, SR_TID.X ;  /* 0x0000000000027919 */ /* 0x000f620000002100 */
[----:B-1----:R-:W-:Y:S02]  /*8ca0*/  LOP3.LUT R3, R89, 0x1ffffff, RZ, 0xc0, !PT ;  /* 0x01ffffff59037812 */ /* 0x002fe400078ec0ff */
[----:B-----5:R-:W-:Y:S01]  /*8cb0*/  SHF.R.U32.HI R88, RZ, 0x3, R2 ;  /* 0x00000003ff587819 */ /* 0x020fe20000011602 */
[----:B------:R-:W-:Y:S01]  /*8cc0*/  IMAD.U32 R74, R2, 0x10000, RZ ;  /* 0x00010000024a7824 */ /* 0x000fe200078e00ff */
[----:B---3--:R-:W-:Y:S01]  /*8cd0*/  ISETP.NE.AND P0, PT, R4, R3, PT ;  /* 0x000000030400720c */ /* 0x008fe20003f05270 */
[----:B------:R-:W-:Y:S01]  /*8ce0*/  @!UPT UIADD3 URZ, UPT, UPT, URZ, URZ, URZ ;  /* 0x000000fffffff290 */ /* 0x000fe2000fffe0ff */
[----:B----4-:R-:W-:Y:S11]  /*8cf0*/  @!P1 BRA `(.L_x_178) ;  /* 0x0000009000e09947 */ /* 0x010ff60003800000 */
.L_x_295:
[----:B------:R-:W-:Y:S05]  /*8d00*/  BSYNC B0 ;  /* 0x0000000000007941 */ /* 0x000fea0003800000 */
.L_x_177:
[----:B------:R-:W-:Y:S01]  /*8d10*/  SHF.R.U32.HI R106, RZ, 0x5, R2 ;  /* 0x00000005ff6a7819 */ /* 0x000fe20000011602 */
[----:B------:R-:W-:Y:S01]  /*8d20*/  UMOV UR4, 0xffffffff ;  /* 0xffffffff00047882 */ /* 0x000fe20000000000 */
[----:B------:R-:W-:Y:S02]  /*8d30*/  LOP3.LUT R36, R74, 0x600010, R88, 0xc8, !PT ;  /* 0x006000104a247812 */ /* 0x000fe400078ec858 */
[----:B------:R-:W-:Y:S02]  /*8d40*/  LOP3.LUT R106, R106, 0x3, RZ, 0xc0, !PT ;  /* 0x000000036a6a7812 */ /* 0x000fe400078ec0ff */
[C---:B------:R-:W-:Y:S02]  /*8d50*/  LOP3.LUT R75, R36.reuse, 0x120, RZ, 0xfc, !PT ;  /* 0x00000120244b7812 */ /* 0x040fe400078efcff */
[C---:B------:R-:W-:Y:S02]  /*8d60*/  LOP3.LUT R37, R36.reuse, 0x160, RZ, 0xfc, !PT ;  /* 0x0000016024257812 */ /* 0x040fe400078efcff */
[----:B------:R-:W-:Y:S02]  /*8d70*/  LOP3.LUT R34, R36, 0x140, RZ, 0xfc, !PT ;  /* 0x0000014024227812 */ /* 0x000fe400078efcff */
[----:B------:R-:W-:Y:S01]  /*8d80*/  SEL R13, RZ, 0x1, P0 ;  /* 0x00000001ff0d7807 */ /* 0x000fe20000000000 */
[----:B------:R-:W-:Y:S06]  /*8d90*/  BRA.DIV UR4, `(.L_x_179) ;  /* 0x0000009204cc7947 */ /* 0x000fec000b800000 */
[----:B------:R3:W4:Y:S02]  /*8da0*/  SHFL.IDX PT, R14, R13, RZ, 0x1f ;  /* 0x00001fff0d0e7589 */ /* 0x00072400000e0000 */
.L_x_298:
[----:B----4-:R-:W-:Y:S11]  /*8db0*/  ISETP.NE.AND P0, PT, R14, RZ, PT ;  /* 0x000000ff0e00720c */ /* 0x010ff60003f05270 */
[----:B------:R-:W-:Y:S02]  /*8dc0*/  @!UPT UIADD3 URZ, UPT, UPT, URZ, URZ, URZ ;  /* 0x000000fffffff290 */ /* 0x000fe4000fffe0ff */
[----:B------:R-:W-:Y:S05]  /*8dd0*/  @!P0 BRA `(.L_x_180) ;  /* 0x0000002c00748947 */ /* 0x000fea0003800000 */
[----:B------:R-:W-:Y:S01]  /*8de0*/  LOP3.LUT R88, R88, 0x10, RZ, 0xc0, !PT ;  /* 0x0000001058587812 */ /* 0x000fe200078ec0ff */
[----:B------:R-:W4:Y:S01]  /*8df0*/  LDL R3, [R1] ;  /* 0x0000000001037983 */ /* 0x000f220000100800 */
[----:B-1----:R-:W-:Y:S01]  /*8e00*/  LOP3.LUT R0, R2, 0x7f, RZ, 0xc0, !PT ;  /* 0x0000007f02007812 */ /* 0x002fe200078ec0ff */
[----:B------:R-:W-:Y:S05]  /*8e10*/  WARPSYNC.ALL ;  /* 0x0000000000007948 */ /* 0x000fea0003800000 */
[----:B------:R-:W-:Y:S01]  /*8e20*/  R2UR UR4, R75 ;  /* 0x000000004b0472ca */ /* 0x000fe200000e0000 */
[----:B------:R-:W-:Y:S01]  /*8e30*/  IMAD R89, R89, 0x80, R0 ;  /* 0x0000008059597824 */ /* 0x000fe200078e0200 */
[----:B------:R-:W-:Y:S02]  /*8e40*/  R2UR UR6, R34 ;  /* 0x00000000220672ca */ /* 0x000fe400000e0000 */
[----:B------:R-:W-:Y:S02]  /*8e50*/  R2UR UR5, R37 ;  /* 0x00000000250572ca */ /* 0x000fe400000e0000 */
[----:B------:R-:W-:Y:S07]  /*8e60*/  LOP3.LUT R36, R36, 0x180, RZ, 0xfc, !PT ;  /* 0x0000018024247812 */ /* 0x000fee00078efcff */
[----:B--23--:R-:W1:Y:S01]  /*8e70*/  LDTM.x16 R4, tmem[UR4] ;  /* 0x00000004000479ee */ /* 0x00ce620008240000 */
[----:B------:R-:W-:Y:S01]  /*8e80*/  R2UR UR4, R36 ;  /* 0x00000000240472ca */ /* 0x000fe200000e0000 */
[----:B----4-:R-:W-:Y:S04]  /*8e90*/  IMAD R88, R3, 0x80, R88 ;  /* 0x0000008003587824 */ /* 0x010fe800078e0258 */
[C---:B------:R-:W-:Y:S01]  /*8ea0*/  VIADD R0, R88.reuse, 0x1 ;  /* 0x0000000158007836 */ /* 0x040fe20000000000 */
[CC--:B------:R-:W-:Y:S01]  /*8eb0*/  ISETP.GE.U32.AND P3, PT, R88.reuse, R89.reuse, PT ;  /* 0x000000595800720c */ /* 0x0c0fe20003f66070 */
[C---:B------:R-:W-:Y:S02]  /*8ec0*/  VIADD R3, R88.reuse, 0x2 ;  /* 0x0000000258037836 */ /* 0x040fe40000000000 */
[----:B------:R-:W-:Y:S01]  /*8ed0*/  VIADD R20, R88, 0x3 ;  /* 0x0000000358147836 */ /* 0x000fe20000000000 */
[-C--:B------:R-:W-:Y:S01]  /*8ee0*/  ISETP.GE.U32.AND P2, PT, R0, R89.reuse, PT ;  /* 0x000000590000720c */ /* 0x080fe20003f46070 */
[C---:B------:R-:W-:Y:S01]  /*8ef0*/  VIADD R0, R88.reuse, 0x4 ;  /* 0x0000000458007836 */ /* 0x040fe20000000000 */
[-C--:B------:R-:W-:Y:S01]  /*8f00*/  ISETP.GE.U32.AND P1, PT, R3, R89.reuse, PT ;  /* 0x000000590300720c */ /* 0x080fe20003f26070 */
[----:B------:R-:W-:Y:S01]  /*8f10*/  VIADD R3, R88, 0x5 ;  /* 0x0000000558037836 */ /* 0x000fe20000000000 */
[----:B-1----:R-:W-:Y:S01]  /*8f20*/  SEL R67, R4, 0xff800000, P3 ;  /* 0xff80000004437807 */ /* 0x002fe20001800000 */
[----:B------:R-:W-:Y:S01]  /*8f30*/  VIADD R4, R88, 0x9 ;  /* 0x0000000958047836 */ /* 0x000fe20000000000 */
[-C--:B------:R-:W-:Y:S01]  /*8f40*/  ISETP.GE.U32.AND P5, PT, R0, R89.reuse, PT ;  /* 0x000000590000720c */ /* 0x080fe20003fa6070 */
[C---:B------:R-:W-:Y:S01]  /*8f50*/  VIADD R0, R88.reuse, 0x6 ;  /* 0x0000000658007836 */ /* 0x040fe20000000000 */
[-C--:B------:R-:W-:Y:S01]  /*8f60*/  ISETP.GE.U32.AND P4, PT, R3, R89.reuse, PT ;  /* 0x000000590300720c */ /* 0x080fe20003f86070 */
[----:B------:R-:W-:Y:S01]  /*8f70*/  VIADD R3, R88, 0x7 ;  /* 0x0000000758037836 */ /* 0x000fe20000000000 */
[-C--:B------:R-:W-:Y:S02]  /*8f80*/  ISETP.GE.U32.AND P6, PT, R20, R89.reuse, PT ;  /* 0x000000591400720c */ /* 0x080fe40003fc6070 */
[-C--:B------:R-:W-:Y:S01]  /*8f90*/  ISETP.GE.U32.AND P0, PT, R0, R89.reuse, PT ;  /* 0x000000590000720c */ /* 0x080fe20003f06070 */
[C---:B------:R-:W-:Y:S01]  /*8fa0*/  VIADD R0, R88.reuse, 0x8 ;  /* 0x0000000858007836 */ /* 0x040fe20000000000 */
[-C--:B------:R-:W-:Y:S01]  /*8fb0*/  ISETP.GE.U32.AND P3, PT, R3, R89.reuse, PT ;  /* 0x000000590300720c */ /* 0x080fe20003f66070 */
[----:B------:R-:W1:Y:S01]  /*8fc0*/  LDTM.x16 R20, tmem[UR6] ;  /* 0x00000006001479ee */ /* 0x000e620008240000 */
[----:B------:R-:W-:Y:S01]  /*8fd0*/  SEL R3, R5, 0xff800000, P2 ;  /* 0xff80000005037807 */ /* 0x000fe20001000000 */
[----:B------:R-:W-:Y:S01]  /*8fe0*/  VIADD R5, R88, 0x4a ;  /* 0x0000004a58057836 */ /* 0x000fe20000000000 */
[-C--:B------:R-:W-:Y:S01]  /*8ff0*/  ISETP.GE.U32.AND P2, PT, R0, R89.reuse, PT ;  /* 0x000000590000720c */ /* 0x080fe20003f46070 */
[----:B------:R-:W-:Y:S01]  /*9000*/  VIADD R0, R88, 0xa ;  /* 0x0000000a58007836 */ /* 0x000fe20000000000 */
[----:B------:R-:W-:Y:S02]  /*9010*/  SEL R83, R7, 0xff800000, P6 ;  /* 0xff80000007537807 */ /* 0x000fe40003000000 */
[----:B------:R-:W-:Y:S02]  /*9020*/  SEL R96, R9, 0xff800000, P4 ;  /* 0xff80000009607807 */ /* 0x000fe40002000000 */
[-C--:B------:R-:W-:Y:S01]  /*9030*/  ISETP.GE.U32.AND P6, PT, R0, R89.reuse, PT ;  /* 0x000000590000720c */ /* 0x080fe20003fc6070 */
[----:B------:R-:W-:Y:S01]  /*9040*/  VIADD R0, R88, 0xc ;  /* 0x0000000c58007836 */ /* 0x000fe20000000000 */
[----:B------:R-:W-:Y:S02]  /*9050*/  SEL R84, R6, 0xff800000, P1 ;  /* 0xff80000006547807 */ /* 0x000fe40000800000 */
[-C--:B------:R-:W-:Y:S01]  /*9060*/  ISETP.GE.U32.AND P1, PT, R4, R89.reuse, PT ;  /* 0x000000590400720c */ /* 0x080fe20003f26070 */
[----:B------:R-:W-:Y:S01]  /*9070*/  VIADD R4, R88, 0xb ;  /* 0x0000000b58047836 */ /* 0x000fe20000000000 */
[-C--:B------:R-:W-:Y:S01]  /*9080*/  ISETP.GE.U32.AND P4, PT, R0, R89.reuse, PT ;  /* 0x000000590000720c */ /* 0x080fe20003f86070 */
[----:B------:R-:W-:Y:S01]  /*9090*/  VIADD R0, R88, 0xe ;  /* 0x0000000e58007836 */ /* 0x000fe20000000000 */
[----:B------:R-:W-:Y:S02]  /*90a0*/  SEL R94, R11, 0xff800000, P3 ;  /* 0xff8000000b5e7807 */ /* 0x000fe40001800000 */
        /* <DEDUP_REMOVED lines=29> */
[----:B-1----:R-:W-:Y:S02]  /*9280*/  SEL R54, R21, 0xff800000, P6 ;  /* 0xff80000015367807 */ /* 0x002fe40003000000 */
        /* <DEDUP_REMOVED lines=24> */
[----:B------:R-:W1:Y:S01]  /*9410*/  LDTM.x16 R12, tmem[UR5] ;  /* 0x00000005000c79ee */ /* 0x000e620008240000 */
        /* <DEDUP_REMOVED lines=11> */
[----:B------:R-:W-:Y:S01]  /*94d0*/  SEL R36, R32, 0xff800000, P3 ;  /* 0xff80000020247807 */ /* 0x000fe20001800000 */
[----:B------:R-:W-:Y:S01]  /*94e0*/  VIADD R32, R88, 0x60 ;  /* 0x0000006058207836 */ /* 0x000fe20000000000 */
[----:B------:R-:W-:Y:S02]  /*94f0*/  SEL R44, R31, 0xff800000, P0 ;  /* 0xff8000001f2c7807 */ /* 0x000fe40000000000 */
[-C--:B------:R-:W-:Y:S01]  /*9500*/  ISETP.GE.U32.AND P3, PT, R0, R89.reuse, PT ;  /* 0x000000590000720c */ /* 0x080fe20003f66070 */
[----:B------:R-:W-:Y:S01]  /*9510*/  VIADD R0, R88, 0x45 ;  /* 0x0000004558007836 */ /* 0x000fe20000000000 */
[-C--:B------:R-:W-:Y:S01]  /*9520*/  ISETP.GE.U32.AND P0, PT, R4, R89.reuse, PT ;  /* 0x000000590400720c */ /* 0x080fe20003f06070 */
[----:B------:R-:W-:Y:S01]  /*9530*/  VIADD R4, R88, 0x44 ;  /* 0x0000004458047836 */ /* 0x000fe20000000000 */
[----:B------:R-:W-:Y:S02]  /*9540*/  SEL R38, R34, 0xff800000, P1 ;  /* 0xff80000022267807 */ /* 0x000fe40000800000 */
[-C--:B------:R-:W-:Y:S01]  /*9550*/  ISETP.GE.U32.AND P1, PT, R0, R89.reuse, PT ;  /* 0x000000590000720c */ /* 0x080fe20003f26070 */
[C---:B------:R-:W-:Y:S01]  /*9560*/  VIADD R0, R88.reuse, 0x47 ;  /* 0x0000004758007836 */ /* 0x040fe20000000000 */
[----:B------:R-:W-:Y:S01]  /*9570*/  SEL R37, R33, 0xff800000, P2 ;  /* 0xff80000021257807 */ /* 0x000fe20001000000 */
[----:B------:R-:W-:Y:S01]  /*9580*/  VIADD R33, R88, 0x4f ;  /* 0x0000004f58217836 */ /* 0x000fe20000000000 */
[-C--:B------:R-:W-:Y:S01]  /*9590*/  ISETP.GE.U32.AND P2, PT, R4, R89.reuse, PT ;  /* 0x000000590400720c */ /* 0x080fe20003f46070 */
[----:B------:R-:W-:Y:S01]  /*95a0*/  VIADD R4, R88, 0x46 ;  /* 0x0000004658047836 */ /* 0x000fe20000000000 */
[----:B-1----:R-:W-:Y:S02]  /*95b0*/  SEL R40, R12, 0xff800000, P5 ;  /* 0xff8000000c287807 */ /* 0x002fe40002800000 */
[-C--:B------:R-:W-:Y:S01]  /*95c0*/  ISETP.GE.U32.AND P5, PT, R0, R89.reuse, PT ;  /* 0x000000590000720c */ /* 0x080fe20003fa6070 */
[----:B------:R-:W-:Y:S01]  /*95d0*/  VIADD R0, R88, 0x49 ;  /* 0x0000004958007836 */ /* 0x000fe20000000000 */
[----:B------:R-:W-:Y:S02]  /*95e0*/  SEL R39, R35, 0xff800000, P6 ;  /* 0xff80000023277807 */ /* 0x000fe40003000000 */
[-C--:B------:R-:W-:Y:S01]  /*95f0*/  ISETP.GE.U32.AND P6, PT, R4, R89.reuse, PT ;  /* 0x000000590400720c */ /* 0x080fe20003fc6070 */
[----:B------:R-:W-:Y:S01]  /*9600*/  VIADD R4, R88, 0x48 ;  /* 0x0000004858047836 */ /* 0x000fe20000000000 */
[----:B------:R-:W-:Y:S02]  /*9610*/  SEL R42, R14, 0xff800000, P0 ;  /* 0xff8000000e2a7807 */ /* 0x000fe40000000000 */
[----:B------:R-:W-:Y:S02]  /*9620*/  SEL R41, R13, 0xff800000, P4 ;  /* 0xff8000000d297807 */ /* 0x000fe40002000000 */
[-C--:B------:R-:W-:Y:S02]  /*9630*/  ISETP.GE.U32.AND P0, PT, R0, R89.reuse, PT ;  /* 0x000000590000720c */ /* 0x080fe40003f06070 */
[-C--:B------:R-:W-:Y:S01]  /*9640*/  ISETP.GE.U32.AND P4, PT, R4, R89.reuse, PT ;  /* 0x000000590400720c */ /* 0x080fe20003f86070 */
[----:B------:R-:W-:Y:S01]  /*9650*/  VIADD R4, R88, 0x4b ;  /* 0x0000004b58047836 */ /* 0x000fe20000000000 */
[----:B------:R-:W-:Y:S02]  /*9660*/  SHF.R.U32.HI R0, RZ, 0x1, R2 ;  /* 0x00000001ff007819 */ /* 0x000fe40000011602 */
[----:B------:R-:W-:Y:S02]  /*9670*/  SEL R66, R16, 0xff800000, P2 ;  /* 0xff80000010427807 */ /* 0x000fe40001000000 */
[----:B------:R-:W-:Y:S02]  /*9680*/  LOP3.LUT R0, R0, 0x40, RZ, 0xc0, !PT ;  /* 0x0000004000007812 */ /* 0x000fe400078ec0ff */
[-C--:B------:R-:W-:Y:S01]  /*9690*/  ISETP.GE.U32.AND P2, PT, R4, R89.reuse, PT ;  /* 0x000000590400720c */ /* 0x080fe20003f46070 */
[----:B------:R-:W-:Y:S01]  /*96a0*/  VIADD R4, R88, 0x4c ;  /* 0x0000004c58047836 */ /* 0x000fe20000000000 */
[----:B------:R-:W-:Y:S01]  /*96b0*/  SEL R43, R15, 0xff800000, P3 ;  /* 0xff8000000f2b7807 */ /* 0x000fe20001800000 */
[----:B------:R-:W-:Y:S01]  /*96c0*/  IMAD.IADD R0, R56, 0x1, R0 ;  /* 0x0000000138007824 */ /* 0x000fe200078e0200 */
[----:B------:R-:W-:Y:S02]  /*96d0*/  SEL R82, R17, 0xff800000, P1 ;  /* 0xff80000011527807 */ /* 0x000fe40000800000 */
[-C--:B------:R-:W-:Y:S01]  /*96e0*/  ISETP.GE.U32.AND P3, PT, R5, R89.reuse, PT ;  /* 0x000000590500720c */ /* 0x080fe20003f66070 */
[----:B------:R-:W-:Y:S01]  /*96f0*/  VIADD R5, R88, 0x4d ;  /* 0x0000004d58057836 */ /* 0x000fe20000000000 */
[-C--:B------:R-:W-:Y:S01]  /*9700*/  ISETP.GE.U32.AND P1, PT, R4, R89.reuse, PT ;  /* 0x000000590400720c */ /* 0x080fe20003f26070 */
[----:B------:R-:W-:Y:S01]  /*9710*/  VIADD R4, R88, 0x4e ;  /* 0x0000004e58047836 */ /* 0x000fe20000000000 */
[----:B------:R-:W1:Y:S01]  /*9720*/  LDS.128 R28, [R0+0x29000] ;  /* 0x02900000001c7984 */ /* 0x000e620000000c00 */
[----:B------:R-:W-:Y:S02]  /*9730*/  SEL R81, R18, 0xff800000, P6 ;  /* 0xff80000012517807 */ /* 0x000fe40003000000 */
[----:B------:R-:W-:Y:S02]  /*9740*/  SEL R80, R19, 0xff800000, P5 ;  /* 0xff80000013507807 */ /* 0x000fe40002800000 */
[-C--:B------:R-:W-:Y:S02]  /*9750*/  ISETP.GE.U32.AND P6, PT, R5, R89.reuse, PT ;  /* 0x000000590500720c */ /* 0x080fe40003fc6070 */
[-C--:B------:R-:W-:Y:S02]  /*9760*/  ISETP.GE.U32.AND P5, PT, R4, R89.reuse, PT ;  /* 0x000000590400720c */ /* 0x080fe40003fa6070 */
[----:B------:R-:W2:Y:S01]  /*9770*/  LDTM.x16 R4, tmem[UR4] ;  /* 0x00000004000479ee */ /* 0x000ea20008240000 */
[----:B------:R-:W-:Y:S02]  /*9780*/  SEL R79, R20, 0xff800000, P4 ;  /* 0xff800000144f7807 */ /* 0x000fe40002000000 */
[----:B------:R-:W3:Y:S01]  /*9790*/  LDC R20, c[0x0][0x448] ;  /* 0x00011200ff147b82 */ /* 0x000ee20000000800 */
[----:B------:R-:W-:Y:S01]  /*97a0*/  SEL R78, R21, 0xff800000, P0 ;  /* 0xff800000154e7807 */ /* 0x000fe20000000000 */
[----:B------:R-:W-:Y:S01]  /*97b0*/  VIADD R21, R88, 0x62 ;  /* 0x0000006258157836 */ /* 0x000fe20000000000 */
[-C--:B------:R-:W-:Y:S01]  /*97c0*/  ISETP.GE.U32.AND P0, PT, R32, R89.reuse, PT ;  /* 0x000000592000720c */ /* 0x080fe20003f06070 */
[----:B------:R-:W-:Y:S01]  /*97d0*/  VIADD R32, R88, 0x61 ;  /* 0x0000006158207836 */ /* 0x000fe20000000000 */
[----:B------:R-:W-:Y:S01]  /*97e0*/  SEL R77, R22, 0xff800000, P3 ;  /* 0xff800000164d7807 */ /* 0x000fe20001800000 */
[----:B------:R-:W-:Y:S01]  /*97f0*/  VIADD R22, R88, 0x63 ;  /* 0x0000006358167836 */ /* 0x000fe20000000000 */
[----:B------:R-:W-:Y:S02]  /*9800*/  SEL R76, R23, 0xff800000, P2 ;  /* 0xff800000174c7807 */ /* 0x000fe40001000000 */
[-C--:B------:R-:W-:Y:S02]  /*9810*/  ISETP.GE.U32.AND P3, PT, R32, R89.reuse, PT ;  /* 0x000000592000720c */ /* 0x080fe40003f66070 */
[----:B------:R-:W-:Y:S02]  /*9820*/  SEL R73, R24, 0xff800000, P1 ;  /* 0xff80000018497807 */ /* 0x000fe40000800000 */
[-C--:B------:R-:W-:Y:S01]  /*9830*/  ISETP.GE.U32.AND P2, PT, R21, R89.reuse, PT ;  /* 0x000000591500720c */ /* 0x080fe20003f46070 */
[----:B------:R-:W-:Y:S01]  /*9840*/  VIADD R21, R88, 0x64 ;  /* 0x0000006458157836 */ /* 0x000fe20000000000 */
[-C--:B------:R-:W-:Y:S01]  /*9850*/  ISETP.GE.U32.AND P1, PT, R22, R89.reuse, PT ;  /* 0x000000591600720c */ /* 0x080fe20003f26070 */
[C---:B------:R-:W-:Y:S01]  /*9860*/  VIADD R22, R88.reuse, 0x65 ;  /* 0x0000006558167836 */ /* 0x040fe20000000000 */
[----:B------:R-:W-:Y:S02]  /*9870*/  SEL R72, R25, 0xff800000, P6 ;  /* 0xff80000019487807 */ /* 0x000fe40003000000 */
[----:B------:R-:W-:Y:S01]  /*9880*/  ISETP.GE.U32.AND P6, PT, R21, R89, PT ;  /* 0x000000591500720c */ /* 0x000fe20003fc6070 */
[----:B------:R-:W-:Y:S01]  /*9890*/  VIADD R21, R88, 0x66 ;  /* 0x0000006658157836 */ /* 0x000fe20000000000 */
[----:B--2---:R-:W-:Y:S02]  /*98a0*/  SEL R69, R4, 0xff800000, P0 ;  /* 0xff80000004457807 */ /* 0x004fe40000000000 */
[----:B------:R-:W-:Y:S02]  /*98b0*/  ISETP.GE.U32.AND P0, PT, R89, UR36, PT ;  /* 0x0000002459007c0c */ /* 0x000fe4000bf06070 */
[----:B------:R-:W-:Y:S02]  /*98c0*/  SEL R68, R5, 0xff800000, P3 ;  /* 0xff80000005447807 */ /* 0x000fe40001800000 */
[----:B------:R-:W-:Y:S02]  /*98d0*/  SEL R4, R67, 0xff800000, !P0 ;  /* 0xff80000043047807 */ /* 0x000fe40004000000 */
[----:B------:R-:W-:Y:S01]  /*98e0*/  SEL R5, R3, 0xff800000, !P0 ;  /* 0xff80000003057807 */ /* 0x000fe20004000000 */
[----:B---3--:R-:W-:Y:S01]  /*98f0*/  FMUL R3, R20, 1.4426950216293334961 ;  /* 0x3fb8aa3b14037820 */ /* 0x008fe20000400000 */
[----:B------:R-:W-:Y:S01]  /*9900*/  SEL R67, R6, 0xff800000, P2 ;  /* 0xff80000006437807 */ /* 0x000fe20001000000 */
[----:B------:R-:W-:Y:S01]  /*9910*/  VIADD R20, R88, 0x69 ;  /* 0x0000006958147836 */ /* 0x000fe20000000000 */
[----:B------:R-:W-:Y:S01]  /*9920*/  SEL R87, R7, 0xff800000, P1 ;  /* 0xff80000007577807 */ /* 0x000fe20000800000 */
[----:B-1----:R-:W-:Y:S01]  /*9930*/  FFMA2 R28, R3.F32, R4.F32x2.HI_LO, R28.F32x2.HI_LO ;  /* 0x00000004031c7249 */ /* 0x002fe2000004001c */
[-C--:B------:R-:W-:Y:S01]  /*9940*/  ISETP.GE.U32.AND P4, PT, R33, R89.reuse, PT ;  /* 0x000000592100720c */ /* 0x080fe20003f86070 */
[----:B------:R-:W1:Y:S01]  /*9950*/  LDS.128 R4, [R0+0x29010] ;  /* 0x0290100000047984 */ /* 0x000e620000000c00 */
[----:B------:R-:W-:Y:S02]  /*9960*/  SEL R86, R8, 0xff800000, P6 ;  /* 0xff80000008567807 */ /* 0x000fe40003000000 */
[-C--:B------:R-:W-:Y:S01]  /*9970*/  ISETP.GE.U32.AND P1, PT, R20, R89.reuse, PT ;  /* 0x000000591400720c */ /* 0x080fe20003f26070 */
[----:B------:R-:W-:Y:S01]  /*9980*/  VIADD R20, R88, 0x6a ;  /* 0x0000006a58147836 */ /* 0x000fe20000000000 */
[----:B------:R-:W-:Y:S02]  /*9990*/  SEL R24, R55, 0xff800000, !P0 ;  /* 0xff80000037187807 */ /* 0x000fe40004000000 */
[----:B------:R-:W-:Y:S02]  /*99a0*/  SEL R90, R13, 0xff800000, P1 ;  /* 0xff8000000d5a7807 */ /* 0x000fe40000800000 */
[----:B------:R-:W-:Y:S02]  /*99b0*/  SEL R25, R54, 0xff800000, !P0 ;  /* 0xff80000036197807 */ /* 0x000fe40004000000 */
[----:B------:R-:W-:Y:S02]  /*99c0*/  SEL R70, R27, 0xff800000, P4 ;  /* 0xff8000001b467807 */ /* 0x000fe40002000000 */
[----:B------:R-:W-:Y:S02]  /*99d0*/  SEL R27, R52, 0xff800000, !P0 ;  /* 0xff800000341b7807 */ /* 0x000fe40004000000 */
[-C--:B------:R-:W-:Y:S01]  /*99e0*/  ISETP.GE.U32.AND P4, PT, R21, R89.reuse, PT ;  /* 0x000000591500720c */ /* 0x080fe20003f86070 */
[----:B------:R-:W-:Y:S01]  /*99f0*/  VIADD R21, R88, 0x67 ;  /* 0x0000006758157836 */ /* 0x000fe20000000000 */
[----:B------:R-:W-:Y:S02]  /*9a00*/  SEL R71, R26, 0xff800000, P5 ;  /* 0xff8000001a477807 */ /* 0x000fe40002800000 */
[----:B------:R-:W-:Y:S02]  /*9a10*/  SEL R26, R53, 0xff800000, !P0 ;  /* 0xff800000351a7807 */ /* 0x000fe40004000000 */
[-C--:B------:R-:W-:Y:S02]  /*9a20*/  ISETP.GE.U32.AND P5, PT, R22, R89.reuse, PT ;  /* 0x000000591600720c */ /* 0x080fe40003fa6070 */
[-C--:B------:R-:W-:Y:S01]  /*9a30*/  ISETP.GE.U32.AND P3, PT, R21, R89.reuse, PT ;  /* 0x000000591500720c */ /* 0x080fe20003f66070 */
[----:B------:R-:W-:Y:S01]  /*9a40*/  VIADD R21, R88, 0x68 ;  /* 0x0000006858157836 */ /* 0x000fe20000000000 */
[----:B------:R-:W-:Y:S02]  /*9a50*/  SEL R85, R9, 0xff800000, P5 ;  /* 0xff80000009557807 */ /* 0x000fe40002800000 */
[-C--:B------:R-:W-:Y:S01]  /*9a60*/  ISETP.GE.U32.AND P5, PT, R20, R89.reuse, PT ;  /* 0x000000591400720c */ /* 0x080fe20003fa6070 */
[----:B------:R-:W-:Y:S01]  /*9a70*/  VIADD R20, R88, 0x6b ;  /* 0x0000006b58147836 */ /* 0x000fe20000000000 */
[----:B------:R-:W-:Y:S02]  /*9a80*/  ISETP.GE.U32.AND P2, PT, R21, R89, PT ;  /* 0x000000591500720c */ /* 0x000fe40003f46070 */
[----:B------:R-:W-:Y:S02]  /*9a90*/  SEL R93, R14, 0xff800000, P5 ;  /* 0xff8000000e5d7807 */ /* 0x000fe40002800000 */
[----:B------:R-:W-:Y:S02]  /*9aa0*/  SEL R91, R12, 0xff800000, P2 ;  /* 0xff8000000c5b7807 */ /* 0x000fe40001000000 */
[----:B------:R-:W-:Y:S02]  /*9ab0*/  SEL R21, R60, 0xff800000, !P0 ;  /* 0xff8000003c157807 */ /* 0x000fe40004000000 */
[----:B------:R-:W-:Y:S02]  /*9ac0*/  SEL R8, R84, 0xff800000, !P0 ;  /* 0xff80000054087807 */ /* 0x000fe40004000000 */
[----:B------:R-:W-:Y:S02]  /*9ad0*/  SEL R84, R10, 0xff800000, P4 ;  /* 0xff8000000a547807 */ /* 0x000fe40002000000 */
[----:B------:R-:W-:Y:S02]  /*9ae0*/  SEL R10, R95, 0xff800000, !P0 ;  /* 0xff8000005f0a7807 */ /* 0x000fe40004000000 */
[----:B------:R-:W-:Y:S02]  /*9af0*/  SEL R9, R83, 0xff800000, !P0 ;  /* 0xff80000053097807 */ /* 0x000fe40004000000 */
[----:B------:R-:W-:Y:S02]  /*9b00*/  SEL R83, R11, 0xff800000, P3 ;  /* 0xff8000000b537807 */ /* 0x000fe40001800000 */
[----:B------:R-:W-:Y:S01]  /*9b10*/  SEL R11, R94, 0xff800000, !P0 ;  /* 0xff8000005e0b7807 */ /* 0x000fe20004000000 */
[----:B------:R-:W-:Y:S01]  /*9b20*/  FFMA2 R30, R3.F32, R8.F32x2.HI_LO, R30.F32x2.HI_LO ;  /* 0x00000008031e7249 */ /* 0x000fe2000004001e */
[-C--:B------:R-:W-:Y:S01]  /*9b30*/  ISETP.GE.U32.AND P3, PT, R20, R89.reuse, PT ;  /* 0x000000591400720c */ /* 0x080fe20003f66070 */
[C---:B------:R-:W-:Y:S01]  /*9b40*/  VIADD R9, R88.reuse, 0x6c ;  /* 0x0000006c58097836 */ /* 0x040fe20000000000 */
[----:B------:R-:W-:Y:S01]  /*9b50*/  SEL R20, R61, 0xff800000, !P0 ;  /* 0xff8000003d147807 */ /* 0x000fe20004000000 */
[----:B------:R-:W-:Y:S01]  /*9b60*/  VIADD R8, R88, 0x6d ;  /* 0x0000006d58087836 */ /* 0x000fe20000000000 */
[----:B------:R-:W-:Y:S02]  /*9b70*/  SEL R92, R15, 0xff800000, P3 ;  /* 0xff8000000f5c7807 */ /* 0x000fe40001800000 */
[----:B------:R-:W-:Y:S01]  /*9b80*/  LDS.128 R12, [R0+0x29030] ;  /* 0x02903000000c7984 */ /* 0x000fe20000000c00 */
[----:B------:R-:W-:Y:S02]  /*9b90*/  SEL R61, R87, 0xff800000, !P0 ;  /* 0xff800000573d7807 */ /* 0x000fe40004000000 */
[----:B------:R-:W-:Y:S02]  /*9ba0*/  FSETP.GEU.AND P2, PT, R30, -126, PT ;  /* 0xc2fc00001e00780b */ /* 0x000fe40003f4e000 */
[-C--:B------:R-:W-:Y:S01]  /*9bb0*/  ISETP.GE.U32.AND P1, PT, R9, R89.reuse, PT ;  /* 0x000000590900720c */ /* 0x080fe20003f26070 */
[----:B------:R-:W-:Y:S01]  /*9bc0*/  VIADD R9, R88, 0x6f ;  /* 0x0000006f58097836 */ /* 0x000fe20000000000 */
[----:B------:R-:W-:Y:S02]  /*9bd0*/  P2R R107, PR, RZ, 0x4 ;  /* 0x00000004ff6b7803 */ /* 0x000fe40000000000 */
[----:B------:R-:W-:Y:S02]  /*9be0*/  SEL R98, R16, 0xff800000, P1 ;  /* 0xff80000010627807 */ /* 0x000fe40000800000 */
[----:B------:R-:W-:Y:S02]  /*9bf0*/  ISETP.NE.AND P5, PT, R107, RZ, PT ;  /* 0x000000ff6b00720c */ /* 0x000fe40003fa5270 */
[----:B------:R-:W-:Y:S02]  /*9c00*/  SEL R16, R65, 0xff800000, !P0 ;  /* 0xff80000041107807 */ /* 0x000fe40004000000 */
[-C--:B------:R-:W-:Y:S01]  /*9c10*/  ISETP.GE.U32.AND P2, PT, R8, R89.reuse, PT ;  /* 0x000000590800720c */ /* 0x080fe20003f46070 */
[----:B------:R-:W-:Y:S01]  /*9c20*/  VIADD R8, R88, 0x6e ;  /* 0x0000006e58087836 */ /* 0x000fe20000000000 */
[----:B------:R-:W-:Y:S02]  /*9c30*/  FSETP.GEU.AND P6, PT, R28, -126, PT ;  /* 0xc2fc00001c00780b */ /* 0x000fe40003fce000 */
[----:B------:R-:W-:Y:S02]  /*9c40*/  SEL R88, R17, 0xff800000, P2 ;  /* 0xff80000011587807 */ /* 0x000fe40001000000 */
[-C--:B------:R-:W-:Y:S02]  /*9c50*/  ISETP.GE.U32.AND P1, PT, R8, R89.reuse, PT ;  /* 0x000000590800720c */ /* 0x080fe40003f26070 */
[----:B------:R-:W-:Y:S01]  /*9c60*/  SEL R8, R97, 0xff800000, !P0 ;  /* 0xff80000061087807 */ /* 0x000fe20004000000 */
[----:B------:R-:W-:Y:S01]  /*9c70*/  @!P5 FMUL R30, R30, 0.5 ;  /* 0x3f0000001e1ed820 */ /* 0x000fe20000400000 */
[----:B------:R-:W-:Y:S02]  /*9c80*/  ISETP.GE.U32.AND P2, PT, R9, R89, PT ;  /* 0x000000590900720c */ /* 0x000fe40003f46070 */
[----:B------:R-:W-:Y:S01]  /*9c90*/  SEL R9, R96, 0xff800000, !P0 ;  /* 0xff80000060097807 */ /* 0x000fe20004000000 */
[----:B------:R2:W-:Y:S01]  /*9ca0*/  MUFU.EX2 R122, R30 ;  /* 0x0000001e007a7308 */ /* 0x0005e20000000800 */
[----:B------:R-:W-:Y:S01]  /*9cb0*/  SEL R89, R19, 0xff800000, P2 ;  /* 0xff80000013597807 */ /* 0x000fe20001000000 */
[----:B------:R-:W-:Y:S01]  /*9cc0*/  @!P6 FMUL R28, R28, 0.5 ;  /* 0x3f0000001c1ce820 */ /* 0x000fe20000400000 */
[----:B------:R-:W-:Y:S01]  /*9cd0*/  SEL R94, R18, 0xff800000, P1 ;  /* 0xff800000125e7807 */ /* 0x000fe20000800000 */
[C---:B-1----:R-:W-:Y:S01]  /*9ce0*/  FFMA2 R4, R3.reuse.F32, R8.F32x2.HI_LO, R4.F32x2.HI_LO ;  /* 0x0000000803047249 */ /* 0x042fe20000040004 */
[----:B------:R-:W-:Y:S01]  /*9cf0*/  SEL R17, R64, 0xff800000, !P0 ;  /* 0xff80000040117807 */ /* 0x000fe20004000000 */
[----:B------:R-:W-:Y:S01]  /*9d00*/  FFMA2 R6, R3.F32, R10.F32x2.HI_LO, R6.F32x2.HI_LO ;  /* 0x0000000a03067249 */ /* 0x000fe20000040006 */
[----:B------:R-:W-:Y:S03]  /*9d10*/  SEL R18, R63, 0xff800000, !P0 ;  /* 0xff8000003f127807 */ /* 0x000fe60004000000 */
[----:B------:R-:W1:Y:S01]  /*9d20*/  MUFU.EX2 R124, R28 ;  /* 0x0000001c007c7308 */ /* 0x000e620000000800 */
[----:B------:R-:W3:Y:S01]  /*9d30*/  LDS.128 R8, [R0+0x29020] ;  /* 0x0290200000087984 */ /* 0x000ee20000000c00 */
[----:B------:R-:W-:Y:S02]  /*9d40*/  FSETP.GEU.AND P2, PT, R4, -126, PT ;  /* 0xc2fc00000400780b */ /* 0x000fe40003f4e000 */
[----:B------:R-:W-:Y:S02]  /*9d50*/  SEL R19, R62, 0xff800000, !P0 ;  /* 0xff8000003e137807 */ /* 0x000fe40004000000 */
[----:B------:R-:W-:Y:S02]  /*9d60*/  SEL R62, R86, 0xff800000, !P0 ;  /* 0xff800000563e7807 */ /* 0x000fe40004000000 */
[----:B------:R-:W-:Y:S02]  /*9d70*/  SEL R63, R85, 0xff800000, !P0 ;  /* 0xff800000553f7807 */ /* 0x000fe40004000000 */
[----:B--2---:R-:W-:Y:S02]  /*9d80*/  SEL R30, R49, 0xff800000, !P0 ;  /* 0xff800000311e7807 */ /* 0x004fe40004000000 */
[----:B------:R-:W-:Y:S02]  /*9d90*/  SEL R64, R84, 0xff800000, !P0 ;  /* 0xff80000054407807 */ /* 0x000fe40004000000 */
[----:B------:R-:W-:Y:S01]  /*9da0*/  FSETP.GEU.AND P1, PT, R5, -126, PT ;  /* 0xc2fc00000500780b */ /* 0x000fe20003f2e000 */
[----:B------:R-:W-:Y:S01]  /*9db0*/  @!P2 FMUL R4, R4, 0.5 ;  /* 0x3f0000000404a820 */ /* 0x000fe20000400000 */
[----:B------:R-:W-:Y:S01]  /*9dc0*/  FSETP.GEU.AND P5, PT, R7, -126, PT ;  /* 0xc2fc00000700780b */ /* 0x000fe20003fae000 */
[----:B-1----:R-:W-:Y:S01]  /*9dd0*/  @!P6 FMUL R124, R124, R124 ;  /* 0x0000007c7c7ce220 */ /* 0x002fe20000400000 */
[----:B------:R-:W-:Y:S01]  /*9de0*/  SEL R28, R51, 0xff800000, !P0 ;  /* 0xff800000331c7807 */ /* 0x000fe20004000000 */
[----:B------:R-:W1:Y:S01]  /*9df0*/  MUFU.EX2 R120, R4 ;  /* 0x0000000400787308 */ /* 0x000e620000000800 */
[----:B------:R-:W-:Y:S02]  /*9e00*/  ISETP.NE.AND P6, PT, R107, RZ, PT ;  /* 0x000000ff6b00720c */ /* 0x000fe40003fc5270 */
[----:B------:R-:W-:Y:S02]  /*9e10*/  FSETP.GEU.AND P4, PT, R29, -126, PT ;  /* 0xc2fc00001d00780b */ /* 0x000fe40003f8e000 */
[----:B------:R-:W-:Y:S02]  /*9e20*/  FSETP.GEU.AND P3, PT, R31, -126, PT ;  /* 0xc2fc00001f00780b */ /* 0x000fe40003f6e000 */
[----:B------:R-:W-:Y:S01]  /*9e30*/  SEL R22, R59, 0xff800000, !P0 ;  /* 0xff8000003b167807 */ /* 0x000fe20004000000 */
[----:B------:R-:W-:Y:S01]  /*9e40*/  @!P1 FMUL R5, R5, 0.5 ;  /* 0x3f00000005059820 */ /* 0x000fe20000400000 */
[----:B------:R-:W-:Y:S01]  /*9e50*/  SEL R59, R68, 0xff800000, !P0 ;  /* 0xff800000443b7807 */ /* 0x000fe20004000000 */
[----:B------:R-:W-:Y:S01]  /*9e60*/  @!P5 FMUL R7, R7, 0.5 ;  /* 0x3f0000000707d820 */ /* 0x000fe20000400000 */
[----:B------:R-:W-:Y:S01]  /*9e70*/  SEL R68, R93, 0xff800000, !P0 ;  /* 0xff8000005d447807 */ /* 0x000fe20004000000 */
[----:B------:R-:W2:Y:S01]  /*9e80*/  MUFU.EX2 R121, R5 ;  /* 0x0000000500797308 */ /* 0x000ea20000000800 */
[----:B------:R-:W-:Y:S01]  /*9e90*/  SEL R23, R58, 0xff800000, !P0 ;  /* 0xff8000003a177807 */ /* 0x000fe20004000000 */
[----:B------:R-:W-:Y:S01]  /*9ea0*/  @!P6 FMUL R122, R122, R122 ;  /* 0x0000007a7a7ae220 */ /* 0x000fe20000400000 */
[----:B------:R-:W-:Y:S01]  /*9eb0*/  SEL R58, R69, 0xff800000, !P0 ;  /* 0xff800000453a7807 */ /* 0x000fe20004000000 */
[----:B------:R-:W-:Y:S01]  /*9ec0*/  @!P4 FMUL R29, R29, 0.5 ;  /* 0x3f0000001d1dc820 */ /* 0x000fe20000400000 */
[----:B------:R-:W-:Y:S01]  /*9ed0*/  SEL R69, R92, 0xff800000, !P0 ;  /* 0xff8000005c457807 */ /* 0x000fe20004000000 */
[----:B------:R-:W-:Y:S01]  /*9ee0*/  @!P3 FMUL R31, R31, 0.5 ;  /* 0x3f0000001f1fb820 */ /* 0x000fe20000400000 */
[----:B------:R-:W-:Y:S03]  /*9ef0*/  SEL R35, R44, 0xff800000, !P0 ;  /* 0xff8000002c237807 */ /* 0x000fe60004000000 */
[----:B------:R4:W5:Y:S01]  /*9f00*/  MUFU.EX2 R125, R29 ;  /* 0x0000001d007d7308 */ /* 0x0009620000000800 */
[----:B------:R-:W-:Y:S01]  /*9f10*/  SEL R32, R47, 0xff800000, !P0 ;  /* 0xff8000002f207807 */ /* 0x000fe20004000000 */
[C---:B---3--:R-:W-:Y:S01]  /*9f20*/  FFMA2 R8, R3.reuse.F32, R16.F32x2.HI_LO, R8.F32x2.HI_LO ;  /* 0x0000001003087249 */ /* 0x048fe20000040008 */
[----:B------:R-:W-:Y:S01]  /*9f30*/  SEL R47, R80, 0xff800000, !P0 ;  /* 0xff800000502f7807 */ /* 0x000fe20004000000 */
[C---:B------:R-:W-:Y:S01]  /*9f40*/  FFMA2 R10, R3.reuse.F32, R18.F32x2.HI_LO, R10.F32x2.HI_LO ;  /* 0x00000012030a7249 */ /* 0x040fe2000004000a */
[----:B------:R-:W-:Y:S01]  /*9f50*/  SEL R33, R46, 0xff800000, !P0 ;  /* 0xff8000002e217807 */ /* 0x000fe20004000000 */
[----:B------:R-:W-:Y:S01]  /*9f60*/  FFMA2 R12, R3.F32, R20.F32x2.HI_LO, R12.F32x2.HI_LO ;  /* 0x00000014030c7249 */ /* 0x000fe2000004000c */
[----:B------:R-:W-:Y:S03]  /*9f70*/  SEL R46, R81, 0xff800000, !P0 ;  /* 0xff800000512e7807 */ /* 0x000fe60004000000 */
[----:B------:R3:W3:Y:S01]  /*9f80*/  MUFU.EX2 R123, R31 ;  /* 0x0000001f007b7308 */ /* 0x0006e20000000800 */
[----:B------:R-:W-:Y:S01]  /*9f90*/  FSETP.GEU.AND P6, PT, R9, -126, PT ;  /* 0xc2fc00000900780b */ /* 0x000fe20003fce000 */
[----:B------:R-:W-:Y:S01]  /*9fa0*/  FFMA2 R14, R3.F32, R22.F32x2.HI_LO, R14.F32x2.HI_LO ;  /* 0x00000016030e7249 */ /* 0x000fe2000004000e */
[----:B------:R-:W-:Y:S01]  /*9fb0*/  SEL R34, R45, 0xff800000, !P0 ;  /* 0xff8000002d227807 */ /* 0x000fe20004000000 */
[----:B-1----:R-:W-:Y:S01]  /*9fc0*/  @!P2 FMUL R120, R120, R120 ;  /* 0x000000787878a220 */ /* 0x002fe20000400000 */
[----:B------:R-:W-:Y:S01]  /*9fd0*/  FSETP.GEU.AND P2, PT, R11, -126, PT ;  /* 0xc2fc00000b00780b */ /* 0x000fe20003f4e000 */
[----:B--2---:R-:W-:Y:S01]  /*9fe0*/  @!P1 FMUL R121, R121, R121 ;  /* 0x0000007979799220 */ /* 0x004fe20000400000 */
[----:B------:R-:W-:Y:S02]  /*9ff0*/  FSETP.GEU.AND P1, PT, R12, -126, PT ;  /* 0xc2fc00000c00780b */ /* 0x000fe40003f2e000 */
[----:B----4-:R-:W-:Y:S01]  /*a000*/  SEL R29, R50, 0xff800000, !P0 ;  /* 0xff800000321d7807 */ /* 0x010fe20004000000 */
[----:B-----5:R-:W-:Y:S01]  /*a010*/  @!P4 FMUL R125, R125, R125 ;  /* 0x0000007d7d7dc220 */ /* 0x020fe20000400000 */
[----:B------:R-:W-:Y:S02]  /*a020*/  FSETP.GEU.AND P4, PT, R8, -126, PT ;  /* 0xc2fc00000800780b */ /* 0x000fe40003f8e000 */
[----:B------:R-:W-:Y:S01]  /*a030*/  SEL R44, R66, 0xff800000, !P0 ;  /* 0xff800000422c7807 */ /* 0x000fe20004000000 */
[----:B------:R-:W-:Y:S01]  /*a040*/  @!P6 FMUL R9, R9, 0.5 ;  /* 0x3f0000000909e820 */ /* 0x000fe20000400000 */
[----:B------:R-:W-:Y:S02]  /*a050*/  SEL R66, R91, 0xff800000, !P0 ;  /* 0xff8000005b427807 */ /* 0x000fe40004000000 */
[----:B---3--:R-:W-:Y:S01]  /*a060*/  SEL R31, R48, 0xff800000, !P0 ;  /* 0xff800000301f7807 */ /* 0x008fe20004000000 */
[----:B------:R-:W1:Y:S01]  /*a070*/  MUFU.EX2 R119, R9 ;  /* 0x0000000900777308 */ /* 0x000e620000000800 */
[----:B------:R-:W-:Y:S01]  /*a080*/  @!P2 FMUL R11, R11, 0.5 ;  /* 0x3f0000000b0ba820 */ /* 0x000fe20000400000 */
[----:B------:R-:W-:Y:S01]  /*a090*/  @!P1 FMUL R12, R12, 0.5 ;  /* 0x3f0000000c0c9820 */ /* 0x000fe20000400000 */
[----:B------:R-:W-:Y:S01]  /*a0a0*/  SEL R52, R73, 0xff800000, !P0 ;  /* 0xff80000049347807 */ /* 0x000fe20004000000 */
[----:B------:R-:W-:Y:S01]  /*a0b0*/  @!P3 FMUL R123, R123, R123 ;  /* 0x0000007b7b7bb220 */ /* 0x000fe20000400000 */
[----:B------:R-:W-:Y:S01]  /*a0c0*/  SEL R73, R89, 0xff800000, !P0 ;  /* 0xff80000059497807 */ /* 0x000fe20004000000 */
[----:B------:R-:W-:Y:S01]  /*a0d0*/  @!P4 FMUL R8, R8, 0.5 ;  /* 0x3f0000000808c820 */ /* 0x000fe20000400000 */
[----:B------:R-:W-:Y:S03]  /*a0e0*/  FSETP.GEU.AND P3, PT, R10, -126, PT ;  /* 0xc2fc00000a00780b */ /* 0x000fe60003f6e000 */
[----:B------:R-:W2:Y:S01]  /*a0f0*/  MUFU.EX2 R117, R11 ;  /* 0x0000000b00757308 */ /* 0x000ea20000000800 */
[----:B------:R-:W-:Y:S02]  /*a100*/  SEL R53, R72, 0xff800000, !P0 ;  /* 0xff80000048357807 */ /* 0x000fe40004000000 */
[----:B------:R-:W-:Y:S02]  /*a110*/  SEL R72, R94, 0xff800000, !P0 ;  /* 0xff8000005e487807 */ /* 0x000fe40004000000 */
[----:B------:R-:W-:Y:S02]  /*a120*/  SEL R54, R71, 0xff800000, !P0 ;  /* 0xff80000047367807 */ /* 0x000fe40004000000 */
[----:B------:R-:W-:Y:S03]  /*a130*/  SEL R71, R88, 0xff800000, !P0 ;  /* 0xff80000058477807 */ /* 0x000fe60004000000 */
[----:B------:R-:W3:Y:S01]  /*a140*/  MUFU.EX2 R118, R8 ;  /* 0x0000000800767308 */ /* 0x000ee20000000800 */
[----:B------:R-:W-:Y:S01]  /*a150*/  SEL R55, R70, 0xff800000, !P0 ;  /* 0xff80000046377807 */ /* 0x000fe20004000000 */
[----:B-1----:R-:W-:Y:S01]  /*a160*/  @!P6 FMUL R119, R119, R119 ;  /* 0x000000777777e220 */ /* 0x002fe20000400000 */
[----:B------:R-:W-:Y:S01]  /*a170*/  SEL R60, R67, 0xff800000, !P0 ;  /* 0xff800000433c7807 */ /* 0x000fe20004000000 */
[----:B------:R-:W-:Y:S01]  /*a180*/  @!P3 FMUL R10, R10, 0.5 ;  /* 0x3f0000000a0ab820 */ /* 0x000fe20000400000 */
[----:B------:R-:W-:Y:S02]  /*a190*/  SEL R67, R90, 0xff800000, !P0 ;  /* 0xff8000005a437807 */ /* 0x000fe40004000000 */
[----:B------:R-:W-:Y:S03]  /*a1a0*/  SEL R70, R98, 0xff800000, !P0 ;  /* 0xff80000062467807 */ /* 0x000fe60004000000 */
[----:B------:R1:W4:Y:S01]  /*a1b0*/  MUFU.EX2 R116, R10 ;  /* 0x0000000a00747308 */ /* 0x0003220000000800 */
[----:B------:R-:W-:Y:S01]  /*a1c0*/  SEL R36, R36, 0xff800000, !P0 ;  /* 0xff80000024247807 */ /* 0x000fe20004000000 */
[----:B--2---:R-:W-:Y:S01]  /*a1d0*/  @!P2 FMUL R117, R117, R117 ;  /* 0x000000757575a220 */ /* 0x004fe20000400000 */
[----:B------:R-:W-:Y:S02]  /*a1e0*/  SEL R37, R37, 0xff800000, !P0 ;  /* 0xff80000025257807 */ /* 0x000fe40004000000 */
[----:B------:R-:W-:Y:S02]  /*a1f0*/  SEL R38, R38, 0xff800000, !P0 ;  /* 0xff80000026267807 */ /* 0x000fe40004000000 */
[----:B------:R-:W-:Y:S03]  /*a200*/  SEL R39, R39, 0xff800000, !P0 ;  /* 0xff80000027277807 */ /* 0x000fe60004000000 */
[----:B------:R-:W2:Y:S01]  /*a210*/  MUFU.EX2 R98, R7 ;  /* 0x0000000700627308 */ /* 0x000ea20000000800 */
[----:B------:R-:W-:Y:S01]  /*a220*/  SEL R40, R40, 0xff800000, !P0 ;  /* 0xff80000028287807 */ /* 0x000fe20004000000 */
[----:B---3--:R-:W-:Y:S01]  /*a230*/  @!P4 FMUL R118, R118, R118 ;  /* 0x000000767676c220 */ /* 0x008fe20000400000 */
[----:B------:R-:W-:Y:S02]  /*a240*/  SEL R41, R41, 0xff800000, !P0 ;  /* 0xff80000029297807 */ /* 0x000fe40004000000 */
[----:B------:R-:W-:Y:S02]  /*a250*/  SEL R42, R42, 0xff800000, !P0 ;  /* 0xff8000002a2a7807 */ /* 0x000fe40004000000 */
[----:B------:R-:W-:Y:S03]  /*a260*/  SEL R43, R43, 0xff800000, !P0 ;  /* 0xff8000002b2b7807 */ /* 0x000fe60004000000 */
[----:B------:R-:W3:Y:S01]  /*a270*/  MUFU.EX2 R114, R12 ;  /* 0x0000000c00727308 */ /* 0x000ee20000000800 */
[----:B------:R-:W-:Y:S01]  /*a280*/  SEL R45, R82, 0xff800000, !P0 ;  /* 0xff800000522d7807 */ /* 0x000fe20004000000 */
[----:B-1----:R-:W-:Y:S01]  /*a290*/  LDS.128 R8, [R0+0x29090] ;  /* 0x0290900000087984 */ /* 0x002fe20000000c00 */
[----:B------:R-:W-:Y:S01]  /*a2a0*/  SEL R48, R79, 0xff800000, !P0 ;  /* 0xff8000004f307807 */ /* 0x000fe20004000000 */
[----:B----4-:R-:W-:Y:S01]  /*a2b0*/  @!P3 FMUL R116, R116, R116 ;  /* 0x000000747474b220 */ /* 0x010fe20000400000 */
[----:B------:R-:W-:Y:S02]  /*a2c0*/  SEL R49, R78, 0xff800000, !P0 ;  /* 0xff8000004e317807 */ /* 0x000fe40004000000 */
[----:B------:R-:W-:Y:S02]  /*a2d0*/  SEL R50, R77, 0xff800000, !P0 ;  /* 0xff8000004d327807 */ /* 0x000fe40004000000 */
[----:B------:R-:W-:Y:S01]  /*a2e0*/  SEL R51, R76, 0xff800000, !P0 ;  /* 0xff8000004c337807 */ /* 0x000fe20004000000 */
[----:B--2---:R-:W-:Y:S01]  /*a2f0*/  @!P5 FMUL R98, R98, R98 ;  /* 0x000000626262d220 */ /* 0x004fe20000400000 */
[----:B------:R-:W-:Y:S02]  /*a300*/  SEL R65, R83, 0xff800000, !P0 ;  /* 0xff80000053417807 */ /* 0x000fe40004000000 */
[----:B------:R-:W-:Y:S02]  /*a310*/  FSETP.GEU.AND P0, PT, R6, -126, PT ;  /* 0xc2fc00000600780b */ /* 0x000fe40003f0e000 */
[----:B------:R-:W-:Y:S02]  /*a320*/  FSETP.GEU.AND P5, PT, R14, -126, PT ;  /* 0xc2fc00000e00780b */ /* 0x000fe40003fae000 */
[C---:B------:R-:W-:Y:S01]  /*a330*/  FSETP.GEU.AND P4, PT, R15.reuse, -126, PT ;  /* 0xc2fc00000f00780b */ /* 0x040fe20003f8e000 */
[----:B---3--:R-:W-:Y:S08]  /*a340*/  @!P1 FMUL R114, R114, R114 ;  /* 0x0000007272729220 */ /* 0x008ff00000400000 */
[----:B------:R-:W-:Y:S02]  /*a350*/  @!P0 FMUL R6, R6, 0.5 ;  /* 0x3f00000006068820 */ /* 0x000fe40000400000 */
[----:B------:R-:W-:Y:S02]  /*a360*/  @!P5 FMUL R14, R14, 0.5 ;  /* 0x3f0000000e0ed820 */ /* 0x000fe40000400000 */
[----:B------:R1:W2:Y:S01]  /*a370*/  MUFU.EX2 R81, R6 ;  /* 0x0000000600517308 */ /* 0x0002a20000000800 */
[----:B------:R-:W-:Y:S09]  /*a380*/  @!P4 FMUL R15, R15, 0.5 ;  /* 0x3f0000000f0fc820 */ /* 0x000ff20000400000 */
[----:B------:R-:W3:Y:S10]  /*a390*/  MUFU.EX2 R112, R14 ;  /* 0x0000000e00707308 */ /* 0x000ef40000000800 */
[----:B------:R-:W4:Y:S01]  /*a3a0*/  MUFU.EX2 R113, R15 ;  /* 0x0000000f00717308 */ /* 0x000f220000000800 */
[----:B-1----:R-:W1:Y:S01]  /*a3b0*/  LDS.128 R4, [R0+0x29080] ;  /* 0x0290800000047984 */ /* 0x002e620000000c00 */
[----:B--2---:R-:W-:Y:S01]  /*a3c0*/  @!P0 FMUL R81, R81, R81 ;  /* 0x0000005151518220 */ /* 0x004fe20000400000 */
[C---:B------:R-:W-:Y:S03]  /*a3d0*/  FSETP.GEU.AND P0, PT, R13.reuse, -126, PT ;  /* 0xc2fc00000d00780b */ /* 0x040fe60003f0e000 */
[----:B------:R-:W-:Y:S02]  /*a3e0*/  IMAD.MOV.U32 R23, RZ, RZ, R81 ;  /* 0x000000ffff177224 */ /* 0x000fe400078e0051 */
[----:B---3--:R-:W-:Y:S02]  /*a3f0*/  @!P5 FMUL R112, R112, R112 ;  /* 0x000000707070d220 */ /* 0x008fe40000400000 */
[----:B------:R-:W-:Y:S06]  /*a400*/  IMAD.MOV.U32 R22, RZ, RZ, R23 ;  /* 0x000000ffff167224 */ /* 0x000fec00078e0017 */
[----:B------:R-:W-:Y:S01]  /*a410*/  @!P0 FMUL R13, R13, 0.5 ;  /* 0x3f0000000d0d8820 */ /* 0x000fe20000400000 */
[----:B----4-:R-:W-:Y:S03]  /*a420*/  @!P4 FMUL R113, R113, R113 ;  /* 0x000000717171c220 */ /* 0x010fe60000400000 */
[----:B------:R2:W3:Y:S02]  /*a430*/  MUFU.EX2 R115, R13 ;  /* 0x0000000d00737308 */ /* 0x0004e40000000800 */
[----:B--2---:R-:W2:Y:S01]  /*a440*/  LDS.128 R12, [R0+0x290a0] ;  /* 0x0290a000000c7984 */ /* 0x004ea20000000c00 */
[----:B---3--:R-:W-:Y:S01]  /*a450*/  @!P0 FMUL R115, R115, R115 ;  /* 0x0000007373738220 */ /* 0x008fe20000400000 */
[C---:B-1----:R-:W-:Y:S02]  /*a460*/  FFMA2 R4, R3.reuse.F32, R24.F32x2.HI_LO, R4.F32x2.HI_LO ;  /* 0x0000001803047249 */ /* 0x042fe40000040004 */
[C---:B------:R-:W-:Y:S02]  /*a470*/  FFMA2 R6, R3.reuse.F32, R26.F32x2.HI_LO, R6.F32x2.HI_LO ;  /* 0x0000001a03067249 */ /* 0x040fe40000040006 */
[C---:B------:R-:W-:Y:S01]  /*a480*/  FFMA2 R8, R3.reuse.F32, R28.F32x2.HI_LO, R8.F32x2.HI_LO ;  /* 0x0000001c03087249 */ /* 0x040fe20000040008 */
[----:B------:R-:W-:Y:S01]  /*a490*/  FSETP.GEU.AND P6, PT, R4, -126, PT ;  /* 0xc2fc00000400780b */ /* 0x000fe20003fce000 */
[----:B------:R-:W-:Y:S01]  /*a4a0*/  FFMA2 R10, R3.F32, R30.F32x2.HI_LO, R10.F32x2.HI_LO ;  /* 0x0000001e030a7249 */ /* 0x000fe2000004000a */
[----:B------:R-:W-:Y:S02]  /*a4b0*/  FSETP.GEU.AND P3, PT, R5, -126, PT ;  /* 0xc2fc00000500780b */ /* 0x000fe40003f6e000 */
[----:B------:R-:W-:Y:S02]  /*a4c0*/  FSETP.GEU.AND P2, PT, R6, -126, PT ;  /* 0xc2fc00000600780b */ /* 0x000fe40003f4e000 */
[----:B------:R-:W-:Y:S02]  /*a4d0*/  FSETP.GEU.AND P1, PT, R7, -126, PT ;  /* 0xc2fc00000700780b */ /* 0x000fe40003f2e000 */
[----:B------:R-:W-:Y:S02]  /*a4e0*/  FSETP.GEU.AND P0, PT, R8, -126, PT ;  /* 0xc2fc00000800780b */ /* 0x000fe40003f0e000 */
[----:B------:R-:W-:Y:S02]  /*a4f0*/  FSETP.GEU.AND P5, PT, R9, -126, PT ;  /* 0xc2fc00000900780b */ /* 0x000fe40003fae000 */
[----:B------:R-:W-:Y:S01]  /*a500*/  FSETP.GEU.AND P4, PT, R10, -126, PT ;  /* 0xc2fc00000a00780b */ /* 0x000fe20003f8e000 */
[----:B------:R-:W-:Y:S02]  /*a510*/  @!P6 FMUL R4, R4, 0.5 ;  /* 0x3f0000000404e820 */ /* 0x000fe40000400000 */
[----:B------:R-:W-:Y:S02]  /*a520*/  @!P3 FMUL R5, R5, 0.5 ;  /* 0x3f0000000505b820 */ /* 0x000fe40000400000 */
[----:B------:R-:W1:Y:S01]  /*a530*/  MUFU.EX2 R110, R4 ;  /* 0x00000004006e7308 */ /* 0x000e620000000800 */
[----:B------:R-:W-:Y:S01]  /*a540*/  @!P2 FMUL R6, R6, 0.5 ;  /* 0x3f0000000606a820 */ /* 0x000fe20000400000 */
[----:B------:R-:W-:Y:S02]  /*a550*/  @!P1 FMUL R7, R7, 0.5 ;  /* 0x3f00000007079820 */ /* 0x000fe40000400000 */
[----:B------:R-:W-:Y:S02]  /*a560*/  @!P0 FMUL R8, R8, 0.5 ;  /* 0x3f00000008088820 */ /* 0x000fe40000400000 */
[----:B------:R-:W-:Y:S04]  /*a570*/  @!P5 FMUL R9, R9, 0.5 ;  /* 0x3f0000000909d820 */ /* 0x000fe80000400000 */
[----:B------:R-:W3:Y:S01]  /*a580*/  MUFU.EX2 R111, R5 ;  /* 0x00000005006f7308 */ /* 0x000ee20000000800 */
[----:B------:R-:W-:Y:S01]  /*a590*/  @!P4 FMUL R10, R10, 0.5 ;  /* 0x3f0000000a0ac820 */ /* 0x000fe20000400000 */
[C---:B--2---:R-:W-:Y:S08]  /*a5a0*/  FFMA2 R12, R3.reuse.F32, R32.F32x2.HI_LO, R12.F32x2.HI_LO ;  /* 0x00000020030c7249 */ /* 0x044ff0000004000c */
[----:B------:R-:W2:Y:S01]  /*a5b0*/  MUFU.EX2 R108, R6 ;  /* 0x00000006006c7308 */ /* 0x000ea20000000800 */
[----:B------:R-:W-:Y:S02]  /*a5c0*/  FFMA2 R14, R3.F32, R34.F32x2.HI_LO, R14.F32x2.HI_LO ;  /* 0x00000022030e7249 */ /* 0x000fe4000004000e */
[----:B-1----:R-:W-:Y:S01]  /*a5d0*/  @!P6 FMUL R110, R110, R110 ;  /* 0x0000006e6e6ee220 */ /* 0x002fe20000400000 */
[----:B------:R-:W-:Y:S06]  /*a5e0*/  FSETP.GEU.AND P6, PT, R11, -126, PT ;  /* 0xc2fc00000b00780b */ /* 0x000fec0003fce000 */
[----:B------:R1:W4:Y:S01]  /*a5f0*/  MUFU.EX2 R109, R7 ;  /* 0x00000007006d7308 */ /* 0x0003220000000800 */
[----:B---3--:R-:W-:Y:S01]  /*a600*/  @!P3 FMUL R111, R111, R111 ;  /* 0x0000006f6f6fb220 */ /* 0x008fe20000400000 */
[----:B------:R-:W-:Y:S08]  /*a610*/  FSETP.GEU.AND P3, PT, R12, -126, PT ;  /* 0xc2fc00000c00780b */ /* 0x000ff00003f6e000 */
[----:B------:R-:W3:Y:S01]  /*a620*/  MUFU.EX2 R18, R8 ;  /* 0x0000000800127308 */ /* 0x000ee20000000800 */
[----:B------:R-:W-:Y:S01]  /*a630*/  @!P6 FMUL R11, R11, 0.5 ;  /* 0x3f0000000b0be820 */ /* 0x000fe20000400000 */
[----:B--2---:R-:W-:Y:S01]  /*a640*/  @!P2 FMUL R108, R108, R108 ;  /* 0x0000006c6c6ca220 */ /* 0x004fe20000400000 */
[----:B------:R-:W-:Y:S02]  /*a650*/  FSETP.GEU.AND P2, PT, R13, -126, PT ;  /* 0xc2fc00000d00780b */ /* 0x000fe40003f4e000 */
[----:B------:R-:W-:Y:S05]  /*a660*/  @!P3 FMUL R12, R12, 0.5 ;  /* 0x3f0000000c0cb820 */ /* 0x000fea0000400000 */
[----:B------:R-:W2:Y:S01]  /*a670*/  MUFU.EX2 R19, R9 ;  /* 0x0000000900137308 */ /* 0x000ea20000000800 */
[----:B-1----:R-:W1:Y:S01]  /*a680*/  LDS.128 R4, [R0+0x290b0] ;  /* 0x0290b00000047984 */ /* 0x002e620000000c00 */
[----:B----4-:R-:W-:Y:S01]  /*a690*/  @!P1 FMUL R109, R109, R109 ;  /* 0x0000006d6d6d9220 */ /* 0x010fe20000400000 */
[----:B------:R-:W-:Y:S07]  /*a6a0*/  FSETP.GEU.AND P1, PT, R14, -126, PT ;  /* 0xc2fc00000e00780b */ /* 0x000fee0003f2e000 */
[----:B------:R-:W4:Y:S01]  /*a6b0*/  MUFU.EX2 R16, R10 ;  /* 0x0000000a00107308 */ /* 0x000f220000000800 */
[----:B------:R-:W-:Y:S01]  /*a6c0*/  @!P2 FMUL R13, R13, 0.5 ;  /* 0x3f0000000d0da820 */ /* 0x000fe20000400000 */
[----:B---3--:R-:W-:Y:S01]  /*a6d0*/  @!P0 FMUL R18, R18, R18 ;  /* 0x0000001212128220 */ /* 0x008fe20000400000 */
[----:B------:R-:W-:Y:S07]  /*a6e0*/  FSETP.GEU.AND P0, PT, R15, -126, PT ;  /* 0xc2fc00000f00780b */ /* 0x000fee0003f0e000 */
[----:B------:R3:W5:Y:S01]  /*a6f0*/  MUFU.EX2 R17, R11 ;  /* 0x0000000b00117308 */ /* 0x0007620000000800 */
[----:B------:R-:W-:Y:S01]  /*a700*/  @!P1 FMUL R14, R14, 0.5 ;  /* 0x3f0000000e0e9820 */ /* 0x000fe20000400000 */
[----:B--2---:R-:W-:Y:S08]  /*a710*/  @!P5 FMUL R19, R19, R19 ;  /* 0x000000131313d220 */ /* 0x004ff00000400000 */
[----:B------:R-:W2:Y:S01]  /*a720*/  MUFU.EX2 R20, R12 ;  /* 0x0000000c00147308 */ /* 0x000ea20000000800 */
[----:B------:R-:W-:Y:S01]  /*a730*/  @!P0 FMUL R15, R15, 0.5 ;  /* 0x3f0000000f0f8820 */ /* 0x000fe20000400000 */
[----:B----4-:R-:W-:Y:S08]  /*a740*/  @!P4 FMUL R16, R16, R16 ;  /* 0x000000101010c220 */ /* 0x010ff00000400000 */
[----:B------:R-:W4:Y:S01]  /*a750*/  MUFU.EX2 R107, R13 ;  /* 0x0000000d006b7308 */ /* 0x000f220000000800 */
[----:B---3--:R-:W3:Y:S01]  /*a760*/  LDS.128 R8, [R0+0x29100] ;  /* 0x0291000000087984 */ /* 0x008ee20000000c00 */
[----:B-----5:R-:W-:Y:S08]  /*a770*/  @!P6 FMUL R17, R17, R17 ;  /* 0x000000111111e220 */ /* 0x020ff00000400000 */
[----:B------:R-:W5:Y:S01]  /*a780*/  MUFU.EX2 R96, R14 ;  /* 0x0000000e00607308 */ /* 0x000f620000000800 */
[C---:B-1----:R-:W-:Y:S02]  /*a790*/  FFMA2 R4, R3.reuse.F32, R36.F32x2.HI_LO, R4.F32x2.HI_LO ;  /* 0x0000002403047249 */ /* 0x042fe40000040004 */
[----:B------:R-:W-:Y:S02]  /*a7a0*/  FFMA2 R6, R3.F32, R38.F32x2.HI_LO, R6.F32x2.HI_LO ;  /* 0x0000002603067249 */ /* 0x000fe40000040006 */
[----:B--2---:R-:W-:Y:S01]  /*a7b0*/  @!P3 FMUL R20, R20, R20 ;  /* 0x000000141414b220 */ /* 0x004fe20000400000 */
[----:B------:R-:W-:Y:S04]  /*a7c0*/  FSETP.GEU.AND P5, PT, R4, -126, PT ;  /* 0xc2fc00000400780b */ /* 0x000fe80003fae000 */
[----:B------:R1:W2:Y:S01]  /*a7d0*/  MUFU.EX2 R97, R15 ;  /* 0x0000000f00617308 */ /* 0x0002a20000000800 */
[----:B------:R-:W-:Y:S01]  /*a7e0*/  FSETP.GEU.AND P4, PT, R5, -126, PT ;  /* 0xc2fc00000500780b */ /* 0x000fe20003f8e000 */
[----:B----4-:R-:W-:Y:S01]  /*a7f0*/  @!P2 FMUL R107, R107, R107 ;  /* 0x0000006b6b6ba220 */ /* 0x010fe20000400000 */
[----:B------:R-:W-:Y:S02]  /*a800*/  FSETP.GEU.AND P6, PT, R6, -126, PT ;  /* 0xc2fc00000600780b */ /* 0x000fe40003fce000 */
[----:B------:R-:W-:Y:S01]  /*a810*/  FSETP.GEU.AND P3, PT, R7, -126, PT ;  /* 0xc2fc00000700780b */ /* 0x000fe20003f6e000 */
[----:B-----5:R-:W-:Y:S03]  /*a820*/  @!P1 FMUL R96, R96, R96 ;  /* 0x0000006060609220 */ /* 0x020fe60000400000 */
[----:B------:R-:W-:Y:S05]  /*a830*/  @!P5 FMUL R4, R4, 0.5 ;  /* 0x3f0000000404d820 */ /* 0x000fea0000400000 */
[----:B------:R-:W-:Y:S01]  /*a840*/  @!P4 FMUL R5, R5, 0.5 ;  /* 0x3f0000000505c820 */ /* 0x000fe20000400000 */
[----:B------:R-:W4:Y:S01]  /*a850*/  MUFU.EX2 R94, R4 ;  /* 0x00000004005e7308 */ /* 0x000f220000000800 */
[----:B------:R-:W-:Y:S01]  /*a860*/  @!P6 FMUL R6, R6, 0.5 ;  /* 0x3f0000000606e820 */ /* 0x000fe20000400000 */
[----:B-1----:R-:W1:Y:S01]  /*a870*/  LDS.128 R12, [R0+0x29110] ;  /* 0x02911000000c7984 */ /* 0x002e620000000c00 */
[----:B------:R-:W-:Y:S01]  /*a880*/  @!P3 FMUL R7, R7, 0.5 ;  /* 0x3f0000000707b820 */ /* 0x000fe20000400000 */
[----:B--2---:R-:W-:Y:S06]  /*a890*/  @!P0 FMUL R97, R97, R97 ;  /* 0x0000006161618220 */ /* 0x004fec0000400000 */
[----:B------:R-:W2:Y:S01]  /*a8a0*/  MUFU.EX2 R95, R5 ;  /* 0x00000005005f7308 */ /* 0x000ea20000000800 */
[----:B---3--:R-:W-:Y:S01]  /*a8b0*/  FFMA2 R8, R3.F32, R40.F32x2.HI_LO, R8.F32x2.HI_LO ;  /* 0x0000002803087249 */ /* 0x008fe20000040008 */
[----:B------:R-:W-:Y:S01]  /*a8c0*/  F2FP.F16.F32.PACK_AB R40, R111, R110 ;  /* 0x0000006e6f28723e */ /* 0x000fe200000000ff */
[----:B------:R-:W-:Y:S01]  /*a8d0*/  FFMA2 R10, R3.F32, R42.F32x2.HI_LO, R10.F32x2.HI_LO ;  /* 0x0000002a030a7249 */ /* 0x000fe2000004000a */
[----:B------:R-:W-:Y:S02]  /*a8e0*/  F2FP.F16.F32.PACK_AB R41, R109, R108 ;  /* 0x0000006c6d29723e */ /* 0x000fe400000000ff */
[----:B------:R-:W-:Y:S04]  /*a8f0*/  FSETP.GEU.AND P2, PT, R8, -126, PT ;  /* 0xc2fc00000800780b */ /* 0x000fe80003f4e000 */
[----:B------:R-:W3:Y:S01]  /*a900*/  MUFU.EX2 R92, R6 ;  /* 0x00000006005c7308 */ /* 0x000ee20000000800 */
[----:B------:R-:W-:Y:S01]  /*a910*/  FSETP.GEU.AND P1, PT, R9, -126, PT ;  /* 0xc2fc00000900780b */ /* 0x000fe20003f2e000 */
[----:B----4-:R-:W-:Y:S01]  /*a920*/  @!P5 FMUL R94, R94, R94 ;  /* 0x0000005e5e5ed220 */ /* 0x010fe20000400000 */
[----:B------:R-:W-:Y:S02]  /*a930*/  FSETP.GEU.AND P0, PT, R10, -126, PT ;  /* 0xc2fc00000a00780b */ /* 0x000fe40003f0e000 */
[----:B------:R-:W-:Y:S02]  /*a940*/  FSETP.GEU.AND P5, PT, R11, -126, PT ;  /* 0xc2fc00000b00780b */ /* 0x000fe40003fae000 */
[----:B------:R-:W-:Y:S03]  /*a950*/  F2FP.F16.F32.PACK_AB R42, R19, R18 ;  /* 0x00000012132a723e */ /* 0x000fe600000000ff */
[----:B------:R4:W5:Y:S01]  /*a960*/  MUFU.EX2 R93, R7 ;  /* 0x00000007005d7308 */ /* 0x0009620000000800 */
[----:B--2---:R-:W-:Y:S01]  /*a970*/  @!P4 FMUL R95, R95, R95 ;  /* 0x0000005f5f5fc220 */ /* 0x004fe20000400000 */
[----:B------:R-:W-:Y:S01]  /*a980*/  F2FP.F16.F32.PACK_AB R43, R17, R16 ;  /* 0x00000010112b723e */ /* 0x000fe200000000ff */
[----:B------:R-:W-:Y:S01]  /*a990*/  @!P2 FMUL R8, R8, 0.5 ;  /* 0x3f0000000808a820 */ /* 0x000fe20000400000 */
[----:B------:R-:W-:Y:S06]  /*a9a0*/  @!P1 FMUL R9, R9, 0.5 ;  /* 0x3f00000009099820 */ /* 0x000fec0000400000 */
[----:B------:R-:W2:Y:S01]  /*a9b0*/  MUFU.EX2 R90, R8 ;  /* 0x00000008005a7308 */ /* 0x000ea20000000800 */
[----:B------:R-:W-:Y:S01]  /*a9c0*/  @!P0 FMUL R10, R10, 0.5 ;  /* 0x3f0000000a0a8820 */ /* 0x000fe20000400000 */
[----:B------:R-:W-:Y:S01]  /*a9d0*/  @!P5 FMUL R11, R11, 0.5 ;  /* 0x3f0000000b0bd820 */ /* 0x000fe20000400000 */
[----:B---3--:R-:W-:Y:S07]  /*a9e0*/  @!P6 FMUL R92, R92, R92 ;  /* 0x0000005c5c5ce220 */ /* 0x008fee0000400000 */
[----:B------:R-:W3:Y:S01]  /*a9f0*/  MUFU.EX2 R91, R9 ;  /* 0x00000009005b7308 */ /* 0x000ee20000000800 */
[----:B----4-:R-:W4:Y:S01]  /*aa00*/  LDS.128 R4, [R0+0x29120] ;  /* 0x0291200000047984 */ /* 0x010f220000000c00 */
[----:B-1----:R-:W-:Y:S01]  /*aa10*/  FFMA2 R12, R3.F32, R44.F32x2.HI_LO, R12.F32x2.HI_LO ;  /* 0x0000002c030c7249 */ /* 0x002fe2000004000c */
[----:B------:R-:W-:Y:S01]  /*aa20*/  F2FP.F16.F32.PACK_AB R44, R107, R20 ;  /* 0x000000146b2c723e */ /* 0x000fe200000000ff */
[----:B------:R-:W-:Y:S01]  /*aa30*/  FFMA2 R14, R3.F32, R46.F32x2.HI_LO, R14.F32x2.HI_LO ;  /* 0x0000002e030e7249 */ /* 0x000fe2000004000e */
[----:B------:R-:W-:Y:S01]  /*aa40*/  F2FP.F16.F32.PACK_AB R45, R97, R96 ;  /* 0x00000060612d723e */ /* 0x000fe200000000ff */
[----:B-----5:R-:W-:Y:S01]  /*aa50*/  @!P3 FMUL R93, R93, R93 ;  /* 0x0000005d5d5db220 */ /* 0x020fe20000400000 */
[----:B------:R-:W-:Y:S03]  /*aa60*/  FSETP.GEU.AND P4, PT, R12, -126, PT ;  /* 0xc2fc00000c00780b */ /* 0x000fe60003f8e000 */
[----:B------:R-:W1:Y:S01]  /*aa70*/  MUFU.EX2 R88, R10 ;  /* 0x0000000a00587308 */ /* 0x000e620000000800 */
[----:B------:R-:W-:Y:S01]  /*aa80*/  FSETP.GEU.AND P6, PT, R13, -126, PT ;  /* 0xc2fc00000d00780b */ /* 0x000fe20003fce000 */
[----:B--2---:R-:W-:Y:S01]  /*aa90*/  @!P2 FMUL R90, R90, R90 ;  /* 0x0000005a5a5aa220 */ /* 0x004fe20000400000 */
[----:B------:R-:W-:Y:S02]  /*aaa0*/  FSETP.GEU.AND P3, PT, R14, -126, PT ;  /* 0xc2fc00000e00780b */ /* 0x000fe40003f6e000 */
[----:B------:R-:W-:Y:S02]  /*aab0*/  FSETP.GEU.AND P2, PT, R15, -126, PT ;  /* 0xc2fc00000f00780b */ /* 0x000fe40003f4e000 */
[----:B------:R-:W-:Y:S03]  /*aac0*/  F2FP.F16.F32.PACK_AB R46, R95, R94 ;  /* 0x0000005e5f2e723e */ /* 0x000fe600000000ff */
[----:B------:R2:W5:Y:S01]  /*aad0*/  MUFU.EX2 R89, R11 ;  /* 0x0000000b00597308 */ /* 0x0005620000000800 */
[----:B---3--:R-:W-:Y:S01]  /*aae0*/  @!P1 FMUL R91, R91, R91 ;  /* 0x0000005b5b5b9220 */ /* 0x008fe20000400000 */
[----:B------:R-:W-:Y:S01]  /*aaf0*/  F2FP.F16.F32.PACK_AB R47, R93, R92 ;  /* 0x0000005c5d2f723e */ /* 0x000fe200000000ff */
[----:B------:R-:W-:Y:S01]  /*ab00*/  @!P4 FMUL R12, R12, 0.5 ;  /* 0x3f0000000c0cc820 */ /* 0x000fe20000400000 */
[----:B------:R-:W-:Y:S02]  /*ab10*/  @!P6 FMUL R13, R13, 0.5 ;  /* 0x3f0000000d0de820 */ /* 0x000fe40000400000 */
[----:B------:R-:W-:Y:S04]  /*ab20*/  F2FP.F16.F32.PACK_AB R32, R91, R90 ;  /* 0x0000005a5b20723e */ /* 0x000fe800000000ff */
[----:B------:R-:W3:Y:S01]  /*ab30*/  MUFU.EX2 R86, R12 ;  /* 0x0000000c00567308 */ /* 0x000ee20000000800 */
[----:B------:R-:W-:Y:S01]  /*ab40*/  @!P3 FMUL R14, R14, 0.5 ;  /* 0x3f0000000e0eb820 */ /* 0x000fe20000400000 */
[----:B------:R-:W-:Y:S01]  /*ab50*/  @!P2 FMUL R15, R15, 0.5 ;  /* 0x3f0000000f0fa820 */ /* 0x000fe20000400000 */
[----:B-1----:R-:W-:Y:S07]  /*ab60*/  @!P0 FMUL R88, R88, R88 ;  /* 0x0000005858588220 */ /* 0x002fee0000400000 */
[----:B------:R-:W1:Y:S01]  /*ab70*/  MUFU.EX2 R87, R13 ;  /* 0x0000000d00577308 */ /* 0x000e620000000800 */
[----:B--2---:R-:W2:Y:S01]  /*ab80*/  LDS.128 R8, [R0+0x29130] ;  /* 0x0291300000087984 */ /* 0x004ea20000000c00 */
[----:B-----5:R-:W-:Y:S05]  /*ab90*/  @!P5 FMUL R89, R89, R89 ;  /* 0x000000595959d220 */ /* 0x020fea0000400000 */
[----:B------:R-:W-:Y:S03]  /*aba0*/  F2FP.F16.F32.PACK_AB R33, R89, R88 ;  /* 0x000000585921723e */ /* 0x000fe600000000ff */
[----:B------:R-:W5:Y:S01]  /*abb0*/  MUFU.EX2 R84, R14 ;  /* 0x0000000e00547308 */ /* 0x000f620000000800 */
[----:B----4-:R-:W-:Y:S01]  /*abc0*/  FFMA2 R4, R3.F32, R48.F32x2.HI_LO, R4.F32x2.HI_LO ;  /* 0x0000003003047249 */ /* 0x010fe20000040004 */
[----:B------:R-:W-:Y:S01]  /*abd0*/  F2FP.F16.F32.PACK_AB R48, R125, R124 ;  /* 0x0000007c7d30723e */ /* 0x000fe200000000ff */
[----:B------:R-:W-:Y:S01]  /*abe0*/  FFMA2 R6, R3.F32, R50.F32x2.HI_LO, R6.F32x2.HI_LO ;  /* 0x0000003203067249 */ /* 0x000fe20000040006 */
[----:B------:R-:W-:Y:S01]  /*abf0*/  F2FP.F16.F32.PACK_AB R51, R98, R23 ;  /* 0x000000176233723e */ /* 0x000fe200000000ff */
[----:B---3--:R-:W-:Y:S01]  /*ac00*/  @!P4 FMUL R86, R86, R86 ;  /* 0x000000565656c220 */ /* 0x008fe20000400000 */
[----:B------:R-:W-:Y:S01]  /*ac10*/  FSETP.GEU.AND P1, PT, R4, -126, PT ;  /* 0xc2fc00000400780b */ /* 0x000fe20003f2e000 */
[----:B------:R-:W-:Y:S03]  /*ac20*/  IMAD.MOV.U32 R23, RZ, RZ, R98 ;  /* 0x000000ffff177224 */ /* 0x000fe600078e0062 */
[----:B------:R3:W4:Y:S01]  /*ac30*/  MUFU.EX2 R85, R15 ;  /* 0x0000000f00557308 */ /* 0x0007220000000800 */
[----:B------:R-:W-:Y:S01]  /*ac40*/  FSETP.GEU.AND P0, PT, R5, -126, PT ;  /* 0xc2fc00000500780b */ /* 0x000fe20003f0e000 */
[----:B-1----:R-:W-:Y:S01]  /*ac50*/  @!P6 FMUL R87, R87, R87 ;  /* 0x000000575757e220 */ /* 0x002fe20000400000 */
[----:B------:R-:W-:Y:S02]  /*ac60*/  FSETP.GEU.AND P5, PT, R6, -126, PT ;  /* 0xc2fc00000600780b */ /* 0x000fe40003fae000 */
[----:B------:R-:W-:Y:S02]  /*ac70*/  FSETP.GEU.AND P4, PT, R7, -126, PT ;  /* 0xc2fc00000700780b */ /* 0x000fe40003f8e000 */
[----:B------:R-:W-:Y:S01]  /*ac80*/  F2FP.F16.F32.PACK_AB R49, R123, R122 ;  /* 0x0000007a7b31723e */ /* 0x000fe200000000ff */
[----:B-----5:R-:W-:Y:S01]  /*ac90*/  @!P3 FMUL R84, R84, R84 ;  /* 0x000000545454b220 */ /* 0x020fe20000400000 */
[----:B------:R-:W-:Y:S01]  /*aca0*/  F2FP.F16.F32.PACK_AB R50, R121, R120 ;  /* 0x000000787932723e */ /* 0x000fe200000000ff */
[----:B------:R-:W-:Y:S01]  /*acb0*/  @!P1 FMUL R4, R4, 0.5 ;  /* 0x3f00000004049820 */ /* 0x000fe20000400000 */
[----:B------:R-:W-:Y:S03]  /*acc0*/  F2FP.F16.F32.PACK_AB R34, R87, R86 ;  /* 0x000000565722723e */ /* 0x000fe600000000ff */
[----:B------:R-:W-:Y:S01]  /*acd0*/  @!P0 FMUL R5, R5, 0.5 ;  /* 0x3f00000005058820 */ /* 0x000fe20000400000 */
[----:B------:R-:W1:Y:S01]  /*ace0*/  MUFU.EX2 R24, R4 ;  /* 0x0000000400187308 */ /* 0x000e620000000800 */
[----:B------:R-:W-:Y:S01]  /*acf0*/  @!P5 FMUL R6, R6, 0.5 ;  /* 0x3f0000000606d820 */ /* 0x000fe20000400000 */
[----:B---3--:R-:W3:Y:S01]  /*ad00*/  LDS.128 R12, [R0+0x29180] ;  /* 0x02918000000c7984 */ /* 0x008ee20000000c00 */
[----:B------:R-:W-:Y:S01]  /*ad10*/  @!P4 FMUL R7, R7, 0.5 ;  /* 0x3f0000000707c820 */ /* 0x000fe20000400000 */
[----:B----4-:R-:W-:Y:S06]  /*ad20*/  @!P2 FMUL R85, R85, R85 ;  /* 0x000000555555a220 */ /* 0x010fec0000400000 */
[----:B------:R-:W4:Y:S01]  /*ad30*/  MUFU.EX2 R21, R5 ;  /* 0x0000000500157308 */ /* 0x000f220000000800 */
[----:B------:R-:W-:Y:S01]  /*ad40*/  F2FP.F16.F32.PACK_AB R35, R85, R84 ;  /* 0x000000545523723e */ /* 0x000fe200000000ff */
[----:B--2---:R-:W-:Y:S01]  /*ad50*/  FFMA2 R8, R3.F32, R52.F32x2.HI_LO, R8.F32x2.HI_LO ;  /* 0x0000003403087249 */ /* 0x004fe20000040008 */
[----:B------:R-:W-:Y:S01]  /*ad60*/  F2FP.F16.F32.PACK_AB R52, R119, R118 ;  /* 0x000000767734723e */ /* 0x000fe200000000ff */
[----:B------:R-:W-:Y:S01]  /*ad70*/  FFMA2 R10, R3.F32, R54.F32x2.HI_LO, R10.F32x2.HI_LO ;  /* 0x00000036030a7249 */ /* 0x000fe2000004000a */
[----:B------:R-:W-:Y:S02]  /*ad80*/  F2FP.F16.F32.PACK_AB R53, R117, R116 ;  /* 0x000000747535723e */ /* 0x000fe400000000ff */
[----:B------:R-:W-:Y:S03]  /*ad90*/  FSETP.GEU.AND P6, PT, R8, -126, PT ;  /* 0xc2fc00000800780b */ /* 0x000fe60003fce000 */
[----:B------:R-:W2:Y:S01]  /*ada0*/  MUFU.EX2 R26, R6 ;  /* 0x00000006001a7308 */ /* 0x000ea20000000800 */
[----:B------:R-:W-:Y:S01]  /*adb0*/  FSETP.GEU.AND P3, PT, R9, -126, PT ;  /* 0xc2fc00000900780b */ /* 0x000fe20003f6e000 */
[----:B-1----:R-:W-:Y:S01]  /*adc0*/  @!P1 FMUL R24, R24, R24 ;  /* 0x0000001818189220 */ /* 0x002fe20000400000 */
[----:B------:R-:W-:Y:S02]  /*add0*/  FSETP.GEU.AND P2, PT, R10, -126, PT ;  /* 0xc2fc00000a00780b */ /* 0x000fe40003f4e000 */
[----:B------:R-:W-:Y:S02]  /*ade0*/  FSETP.GEU.AND P1, PT, R11, -126, PT ;  /* 0xc2fc00000b00780b */ /* 0x000fe40003f2e000 */
[----:B------:R-:W-:Y:S03]  /*adf0*/  F2FP.F16.F32.PACK_AB R54, R115, R114 ;  /* 0x000000727336723e */ /* 0x000fe600000000ff */
[----:B------:R1:W5:Y:S01]  /*ae00*/  MUFU.EX2 R25, R7 ;  /* 0x0000000700197308 */ /* 0x0003620000000800 */
[----:B----4-:R-:W-:Y:S01]  /*ae10*/  @!P0 FMUL R21, R21, R21 ;  /* 0x0000001515158220 */ /* 0x010fe20000400000 */
[----:B------:R-:W-:Y:S01]  /*ae20*/  F2FP.F16.F32.PACK_AB R55, R113, R112 ;  /* 0x000000707137723e */ /* 0x000fe200000000ff */
[----:B------:R-:W-:Y:S01]  /*ae30*/  @!P6 FMUL R8, R8, 0.5 ;  /* 0x3f0000000808e820 */ /* 0x000fe20000400000 */
[----:B------:R-:W-:Y:S02]  /*ae40*/  @!P3 FMUL R9, R9, 0.5 ;  /* 0x3f0000000909b820 */ /* 0x000fe40000400000 */
[----:B------:R-:W-:Y:S04]  /*ae50*/  F2FP.F16.F32.PACK_AB R36, R21, R24 ;  /* 0x000000181524723e */ /* 0x000fe800000000ff */
[----:B------:R-:W4:Y:S01]  /*ae60*/  MUFU.EX2 R28, R8 ;  /* 0x00000008001c7308 */ /* 0x000f220000000800 */
[----:B------:R-:W-:Y:S01]  /*ae70*/  @!P2 FMUL R10, R10, 0.5 ;  /* 0x3f0000000a0aa820 */ /* 0x000fe20000400000 */
[----:B------:R-:W-:Y:S01]  /*ae80*/  @!P1 FMUL R11, R11, 0.5 ;  /* 0x3f0000000b0b9820 */ /* 0x000fe20000400000 */
[----:B--2---:R-:W-:Y:S07]  /*ae90*/  @!P5 FMUL R26, R26, R26 ;  /* 0x0000001a1a1ad220 */ /* 0x004fee0000400000 */
[----:B------:R-:W2:Y:S01]  /*aea0*/  MUFU.EX2 R27, R9 ;  /* 0x00000009001b7308 */ /* 0x000ea20000000800 */
[----:B-1----:R-:W1:Y:S01]  /*aeb0*/  LDS.128 R4, [R0+0x29190] ;  /* 0x0291900000047984 */ /* 0x002e620000000c00 */
[C---:B---3--:R-:W-:Y:S02]  /*aec0*/  FFMA2 R12, R3.reuse.F32, R58.F32x2.HI_LO, R12.F32x2.HI_LO ;  /* 0x0000003a030c7249 */ /* 0x048fe4000004000c */
[----:B------:R-:W-:Y:S02]  /*aed0*/  FFMA2 R14, R3.F32, R60.F32x2.HI_LO, R14.F32x2.HI_LO ;  /* 0x0000003c030e7249 */ /* 0x000fe4000004000e */
[----:B-----5:R-:W-:Y:S01]  /*aee0*/  @!P4 FMUL R25, R25, R25 ;  /* 0x000000191919c220 */ /* 0x020fe20000400000 */
[----:B------:R-:W-:Y:S03]  /*aef0*/  FSETP.GEU.AND P0, PT, R12, -126, PT ;  /* 0xc2fc00000c00780b */ /* 0x000fe60003f0e000 */
[----:B------:R-:W3:Y:S01]  /*af00*/  MUFU.EX2 R58, R10 ;  /* 0x0000000a003a7308 */ /* 0x000ee20000000800 */
[----:B------:R-:W-:Y:S01]  /*af10*/  FSETP.GEU.AND P5, PT, R13, -126, PT ;  /* 0xc2fc00000d00780b */ /* 0x000fe20003fae000 */
[----:B----4-:R-:W-:Y:S01]  /*af20*/  @!P6 FMUL R28, R28, R28 ;  /* 0x0000001c1c1ce220 */ /* 0x010fe20000400000 */
[----:B------:R-:W-:Y:S02]  /*af30*/  FSETP.GEU.AND P4, PT, R14, -126, PT ;  /* 0xc2fc00000e00780b */ /* 0x000fe40003f8e000 */
[----:B------:R-:W-:Y:S01]  /*af40*/  FSETP.GEU.AND P6, PT, R15, -126, PT ;  /* 0xc2fc00000f00780b */ /* 0x000fe20003fce000 */
[----:B------:R-:W-:Y:S01]  /*af50*/  IMAD.MOV.U32 R60, RZ, RZ, R28 ;  /* 0x000000ffff3c7224 */ /* 0x000fe200078e001c */
[----:B------:R-:W-:Y:S03]  /*af60*/  F2FP.F16.F32.PACK_AB R37, R25, R26 ;  /* 0x0000001a1925723e */ /* 0x000fe600000000ff */
[----:B------:R4:W5:Y:S01]  /*af70*/  MUFU.EX2 R59, R11 ;  /* 0x0000000b003b7308 */ /* 0x0009620000000800 */
[----:B--2---:R-:W-:Y:S01]  /*af80*/  @!P3 FMUL R27, R27, R27 ;  /* 0x0000001b1b1bb220 */ /* 0x004fe20000400000 */
[----:B------:R-:W-:Y:S03]  /*af90*/  @!P0 FMUL R12, R12, 0.5 ;  /* 0x3f0000000c0c8820 */ /* 0x000fe60000400000 */
[----:B------:R-:W-:Y:S02]  /*afa0*/  IMAD.MOV.U32 R61, RZ, RZ, R27 ;  /* 0x000000ffff3d7224 */ /* 0x000fe400078e001b */
[----:B------:R-:W-:Y:S01]  /*afb0*/  @!P5 FMUL R13, R13, 0.5 ;  /* 0x3f0000000d0dd820 */ /* 0x000fe20000400000 */
[----:B------:R-:W-:Y:S02]  /*afc0*/  F2FP.F16.F32.PACK_AB R38, R27, R28 ;  /* 0x0000001c1b26723e */ /* 0x000fe400000000ff */
[----:B------:R-:W2:Y:S01]  /*afd0*/  MUFU.EX2 R30, R12 ;  /* 0x0000000c001e7308 */ /* 0x000ea20000000800 */
[----:B------:R-:W-:Y:S01]  /*afe0*/  @!P4 FMUL R14, R14, 0.5 ;  /* 0x3f0000000e0ec820 */ /* 0x000fe20000400000 */
[----:B------:R-:W-:Y:S01]  /*aff0*/  @!P6 FMUL R15, R15, 0.5 ;  /* 0x3f0000000f0fe820 */ /* 0x000fe20000400000 */
[----:B---3--:R-:W-:Y:S07]  /*b000*/  @!P2 FMUL R58, R58, R58 ;  /* 0x0000003a3a3aa220 */ /* 0x008fee0000400000 */
[----:B------:R-:W3:Y:S01]  /*b010*/  MUFU.EX2 R29, R13 ;  /* 0x0000000d001d7308 */ /* 0x000ee20000000800 */
[----:B----4-:R-:W4:Y:S01]  /*b020*/  LDS.128 R8, [R0+0x291a0] ;  /* 0x0291a00000087984 */ /* 0x010f220000000c00 */
[----:B-----5:R-:W-:Y:S05]  /*b030*/  @!P1 FMUL R59, R59, R59 ;  /* 0x0000003b3b3b9220 */ /* 0x020fea0000400000 */
[----:B------:R-:W-:Y:S03]  /*b040*/  F2FP.F16.F32.PACK_AB R39, R59, R58 ;  /* 0x0000003a3b27723e */ /* 0x000fe600000000ff */
[----:B------:R-:W-:Y:S01]  /*b050*/  MUFU.EX2 R80, R14 ;  /* 0x0000000e00507308 */ /* 0x000fe20000000800 */
[C---:B-1----:R-:W-:Y:S02]  /*b060*/  FFMA2 R4, R3.reuse.F32, R62.F32x2.HI_LO, R4.F32x2.HI_LO ;  /* 0x0000003e03047249 */ /* 0x042fe40000040004 */
[----:B------:R-:W-:Y:S02]  /*b070*/  IMAD.MOV.U32 R63, RZ, RZ, R25 ;  /* 0x000000ffff3f7224 */ /* 0x000fe400078e0019 */
[----:B------:R-:W-:Y:S02]  /*b080*/  FFMA2 R6, R3.F32, R64.F32x2.HI_LO, R6.F32x2.HI_LO ;  /* 0x0000004003067249 */ /* 0x000fe40000040006 */
[----:B------:R-:W-:Y:S02]  /*b090*/  IMAD.MOV.U32 R64, RZ, RZ, R24 ;  /* 0x000000ffff407224 */ /* 0x000fe400078e0018 */
[----:B--2---:R-:W-:Y:S01]  /*b0a0*/  @!P0 FMUL R30, R30, R30 ;  /* 0x0000001e1e1e8220 */ /* 0x004fe20000400000 */
[----:B------:R-:W-:Y:S01]  /*b0b0*/  FSETP.GEU.AND P3, PT, R4, -126, PT ;  /* 0xc2fc00000400780b */ /* 0x000fe20003f6e000 */
[----:B------:R-:W-:Y:S01]  /*b0c0*/  IMAD.MOV.U32 R62, RZ, RZ, R26 ;  /* 0x000000ffff3e7224 */ /* 0x000fe200078e001a */
[----:B------:R1:W2:Y:S01]  /*b0d0*/  MUFU.EX2 R31, R15 ;  /* 0x0000000f001f7308 */ /* 0x0002a20000000800 */
[----:B------:R-:W-:Y:S01]  /*b0e0*/  FSETP.GEU.AND P1, PT, R6, -126, PT ;  /* 0xc2fc00000600780b */ /* 0x000fe20003f2e000 */
[----:B---3--:R-:W-:Y:S01]  /*b0f0*/  @!P5 FMUL R29, R29, R29 ;  /* 0x0000001d1d1dd220 */ /* 0x008fe20000400000 */
[----:B------:R-:W-:Y:S01]  /*b100*/  FSETP.GEU.AND P2, PT, R5, -126, PT ;  /* 0xc2fc00000500780b */ /* 0x000fe20003f4e000 */
[----:B------:R-:W-:Y:S01]  /*b110*/  IMAD.MOV.U32 R65, RZ, RZ, R21 ;  /* 0x000000ffff417224 */ /* 0x000fe200078e0015 */
[----:B------:R-:W-:Y:S02]  /*b120*/  FSETP.GEU.AND P0, PT, R7, -126, PT ;  /* 0xc2fc00000700780b */ /* 0x000fe40003f0e000 */
[----:B------:R-:W-:Y:S04]  /*b130*/  F2FP.F16.F32.PACK_AB R24, R29, R30 ;  /* 0x0000001e1d18723e */ /* 0x000fe800000000ff */
[----:B------:R-:W-:Y:S03]  /*b140*/  @!P3 FMUL R4, R4, 0.5 ;  /* 0x3f0000000404b820 */ /* 0x000fe60000400000 */
[----:B------:R-:W-:Y:S02]  /*b150*/  @!P1 FMUL R6, R6, 0.5 ;  /* 0x3f00000006069820 */ /* 0x000fe40000400000 */
[----:B------:R-:W-:Y:S01]  /*b160*/  @!P2 FMUL R5, R5, 0.5 ;  /* 0x3f0000000505a820 */ /* 0x000fe20000400000 */
[----:B------:R-:W3:Y:S01]  /*b170*/  MUFU.EX2 R4, R4 ;  /* 0x0000000400047308 */ /* 0x000ee20000000800 */
[----:B-1----:R1:W5:Y:S01]  /*b180*/  LDS.128 R12, [R0+0x291b0] ;  /* 0x0291b000000c7984 */ /* 0x0023620000000c00 */
[----:B------:R-:W-:Y:S01]  /*b190*/  NOP ;  /* 0x0000000000007918 */ /* 0x000fe20000000000 */
[----:B--2---:R-:W-:Y:S01]  /*b1a0*/  @!P6 FMUL R31, R31, R31 ;  /* 0x0000001f1f1fe220 */ /* 0x004fe20000400000 */
[----:B------:R-:W-:Y:S06]  /*b1b0*/  @!P0 FMUL R7, R7, 0.5 ;  /* 0x3f00000007078820 */ /* 0x000fec0000400000 */
[----:B------:R2:W1:Y:S01]  /*b1c0*/  MUFU.EX2 R82, R6 ;  /* 0x0000000600527308 */ /* 0x0004620000000800 */
[C---:B----4-:R-:W-:Y:S01]  /*b1d0*/  FFMA2 R8, R3.reuse.F32, R66.F32x2.HI_LO, R8.F32x2.HI_LO ;  /* 0x0000004203087249 */ /* 0x050fe20000040008 */
[----:B------:R-:W-:Y:S01]  /*b1e0*/  BAR.SYNC.DEFER_BLOCKING 0x3, 0x100 ;  /* 0x00c4000000007b1d */ /* 0x000fe20000010000 */
[----:B------:R-:W-:Y:S02]  /*b1f0*/  FFMA2 R10, R3.F32, R68.F32x2.HI_LO, R10.F32x2.HI_LO ;  /* 0x00000044030a7249 */ /* 0x000fe4000004000a */
[----:B------:R-:W-:Y:S01]  /*b200*/  IMAD.MOV.U32 R66, RZ, RZ, R30 ;  /* 0x000000ffff427224 */ /* 0x000fe200078e001e */
[----:B------:R-:W-:Y:S01]  /*b210*/  FSETP.GEU.AND P5, PT, R8, -126, PT ;  /* 0xc2fc00000800780b */ /* 0x000fe20003fae000 */
[----:B------:R-:W-:Y:S03]  /*b220*/  IMAD.MOV.U32 R67, RZ, RZ, R29 ;  /* 0x000000ffff437224 */ /* 0x000fe600078e001d */
[----:B------:R-:W4:Y:S01]  /*b230*/  MUFU.EX2 R5, R5 ;  /* 0x0000000500057308 */ /* 0x000f220000000800 */
[----:B---3--:R-:W-:Y:S01]  /*b240*/  @!P3 FMUL R4, R4, R4 ;  /* 0x000000040404b220 */ /* 0x008fe20000400000 */
[----:B------:R-:W-:Y:S01]  /*b250*/  FSETP.GEU.AND P6, PT, R10, -126, PT ;  /* 0xc2fc00000a00780b */ /* 0x000fe20003fce000 */
[----:B------:R-:W-:Y:S01]  /*b260*/  IMAD.MOV.U32 R69, RZ, RZ, R31 ;  /* 0x000000ffff457224 */ /* 0x000fe200078e001f */
[----:B------:R-:W-:Y:S06]  /*b270*/  FSETP.GEU.AND P3, PT, R11, -126, PT ;  /* 0xc2fc00000b00780b */ /* 0x000fec0003f6e000 */
[----:B------:R-:W3:Y:S01]  /*b280*/  MUFU.EX2 R83, R7 ;  /* 0x0000000700537308 */ /* 0x000ee20000000800 */
[----:B--2---:R-:W-:Y:S02]  /*b290*/  IMAD.MOV.U32 R6, RZ, RZ, R80 ;  /* 0x000000ffff067224 */ /* 0x004fe400078e0050 */
[----:B-1----:R-:W-:Y:S01]  /*b2a0*/  @!P1 FMUL R82, R82, R82 ;  /* 0x0000005252529220 */ /* 0x002fe20000400000 */
[----:B------:R-:W-:Y:S01]  /*b2b0*/  @!P5 FMUL R8, R8, 0.5 ;  /* 0x3f0000000808d820 */ /* 0x000fe20000400000 */
[----:B------:R-:W-:Y:S01]  /*b2c0*/  SHF.R.U32.HI R0, RZ, 0x4, R2 ;  /* 0x00000004ff007819 */ /* 0x000fe20000011602 */
[----:B------:R-:W-:Y:S01]  /*b2d0*/  @!P4 FMUL R6, R6, R6 ;  /* 0x000000060606c220 */ /* 0x000fe20000400000 */
[----:B------:R-:W-:Y:S01]  /*b2e0*/  FSETP.GEU.AND P4, PT, R9, -126, PT ;  /* 0xc2fc00000900780b */ /* 0x000fe20003f8e000 */
[----:B------:R-:W-:Y:S02]  /*b2f0*/  @!P6 FMUL R10, R10, 0.5 ;  /* 0x3f0000000a0ae820 */ /* 0x000fe40000400000 */
[----:B------:R-:W1:Y:S01]  /*b300*/  MUFU.EX2 R80, R8 ;  /* 0x0000000800507308 */ /* 0x000e620000000800 */
[----:B----4-:R-:W-:Y:S01]  /*b310*/  @!P2 FMUL R5, R5, R5 ;  /* 0x000000050505a220 */ /* 0x010fe20000400000 */
[----:B------:R-:W-:Y:S01]  /*b320*/  LOP3.LUT R0, R0, 0x8, RZ, 0xc0, !PT ;  /* 0x0000000800007812 */ /* 0x000fe200078ec0ff */
[----:B------:R-:W-:Y:S01]  /*b330*/  @!P3 FMUL R11, R11, 0.5 ;  /* 0x3f0000000b0bb820 */ /* 0x000fe20000400000 */
[----:B------:R-:W-:Y:S01]  /*b340*/  F2FP.F16.F32.PACK_AB R25, R31, R6 ;  /* 0x000000061f19723e */ /* 0x000fe200000000ff */
[----:B------:R-:W-:Y:S01]  /*b350*/  IMAD.MOV.U32 R68, RZ, RZ, R6 ;  /* 0x000000ffff447224 */ /* 0x000fe200078e0006 */
[----:B------:R-:W-:Y:S01]  /*b360*/  F2FP.F16.F32.PACK_AB R26, R5, R4 ;  /* 0x00000004051a723e */ /* 0x000fe200000000ff */
[----:B------:R-:W-:Y:S03]  /*b370*/  IMAD.IADD R75, R75, 0x1, -R0 ;  /* 0x000000014b4b7824 */ /* 0x000fe600078e0a00 */
[----:B------:R-:W2:Y:S01]  /*b380*/  MUFU.EX2 R78, R10 ;  /* 0x0000000a004e7308 */ /* 0x000ea20000000800 */
[----:B-----5:R-:W-:Y:S02]  /*b390*/  FFMA2 R12, R3.F32, R70.F32x2.HI_LO, R12.F32x2.HI_LO ;  /* 0x00000046030c7249 */ /* 0x020fe4000004000c */
[----:B------:R-:W-:Y:S02]  /*b3a0*/  IMAD.MOV.U32 R70, RZ, RZ, R4 ;  /* 0x000000ffff467224 */ /* 0x000fe400078e0004 */
[----:B------:R-:W-:Y:S01]  /*b3b0*/  @!P4 FMUL R9, R9, 0.5 ;  /* 0x3f0000000909c820 */ /* 0x000fe20000400000 */
[----:B------:R-:W-:Y:S01]  /*b3c0*/  FFMA2 R14, R3.F32, R72.F32x2.HI_LO, R14.F32x2.HI_LO ;  /* 0x00000048030e7249 */ /* 0x000fe2000004000e */
[----:B------:R-:W-:Y:S01]  /*b3d0*/  SHF.R.U32.HI R0, RZ, 0x15, R75 ;  /* 0x00000015ff007819 */ /* 0x000fe2000001164b */
[----:B---3--:R-:W-:Y:S01]  /*b3e0*/  @!P0 FMUL R83, R83, R83 ;  /* 0x0000005353538220 */ /* 0x008fe20000400000 */
[----:B------:R-:W-:Y:S01]  /*b3f0*/  FSETP.GEU.AND P2, PT, R12, -126, PT ;  /* 0xc2fc00000c00780b */ /* 0x000fe20003f4e000 */
[----:B------:R-:W3:Y:S01]  /*b400*/  MUFU.EX2 R81, R9 ;  /* 0x0000000900517308 */ /* 0x000ee20000000800 */
[----:B-1----:R-:W-:Y:S01]  /*b410*/  @!P5 FMUL R80, R80, R80 ;  /* 0x000000505050d220 */ /* 0x002fe20000400000 */
[----:B------:R-:W-:Y:S01]  /*b420*/  FSETP.GEU.AND P1, PT, R13, -126, PT ;  /* 0xc2fc00000d00780b */ /* 0x000fe20003f2e000 */
[----:B------:R-:W-:Y:S01]  /*b430*/  IMAD.MOV.U32 R71, RZ, RZ, R5 ;  /* 0x000000ffff477224 */ /* 0x000fe200078e0005 */
[----:B------:R-:W-:Y:S02]  /*b440*/  FSETP.GEU.AND P5, PT, R14, -126, PT ;  /* 0xc2fc00000e00780b */ /* 0x000fe40003fae000 */
[----:B------:R-:W-:Y:S01]  /*b450*/  ISETP.NE.AND P0, PT, R106, R0, PT ;  /* 0x000000006a00720c */ /* 0x000fe20003f05270 */
[----:B------:R-:W-:Y:S03]  /*b460*/  IMAD.MOV.U32 R106, RZ, RZ, R20 ;  /* 0x000000ffff6a7224 */ /* 0x000fe600078e0014 */
[----:B------:R-:W1:Y:S01]  /*b470*/  MUFU.EX2 R79, R11 ;  /* 0x0000000b004f7308 */ /* 0x000e620000000800 */
[----:B--2---:R-:W-:Y:S01]  /*b480*/  @!P6 FMUL R78, R78, R78 ;  /* 0x0000004e4e4ee220 */ /* 0x004fe20000400000 */
[----:B------:R-:W-:Y:S01]  /*b490*/  F2FP.F16.F32.PACK_AB R27, R83, R82 ;  /* 0x00000052531b723e */ /* 0x000fe200000000ff */
[----:B------:R-:W-:Y:S02]  /*b4a0*/  @!P2 FMUL R12, R12, 0.5 ;  /* 0x3f0000000c0ca820 */ /* 0x000fe40000400000 */
[----:B------:R-:W-:Y:S05]  /*b4b0*/  @!P1 FMUL R13, R13, 0.5 ;  /* 0x3f0000000d0d9820 */ /* 0x000fea0000400000 */
[----:B------:R-:W2:Y:S01]  /*b4c0*/  MUFU.EX2 R76, R12 ;  /* 0x0000000c004c7308 */ /* 0x000ea20000000800 */
[----:B---3--:R-:W-:Y:S01]  /*b4d0*/  @!P4 FMUL R81, R81, R81 ;  /* 0x000000515151c220 */ /* 0x008fe20000400000 */
[----:B------:R-:W-:Y:S01]  /*b4e0*/  FSETP.GEU.AND P4, PT, R15, -126, PT ;  /* 0xc2fc00000f00780b */ /* 0x000fe20003f8e000 */
[----:B------:R-:W-:Y:S03]  /*b4f0*/  @!P5 FMUL R14, R14, 0.5 ;  /* 0x3f0000000e0ed820 */ /* 0x000fe60000400000 */
[----:B------:R-:W-:Y:S04]  /*b500*/  F2FP.F16.F32.PACK_AB R28, R81, R80 ;  /* 0x00000050511c723e */ /* 0x000fe800000000ff */
[----:B------:R-:W3:Y:S01]  /*b510*/  MUFU.EX2 R77, R13 ;  /* 0x0000000d004d7308 */ /* 0x000ee20000000800 */
[----:B-1----:R-:W-:Y:S05]  /*b520*/  @!P3 FMUL R79, R79, R79 ;  /* 0x0000004f4f4fb220 */ /* 0x002fea0000400000 */
[----:B------:R-:W-:Y:S01]  /*b530*/  F2FP.F16.F32.PACK_AB R29, R79, R78 ;  /* 0x0000004e4f1d723e */ /* 0x000fe200000000ff */
[----:B------:R-:W-:Y:S03]  /*b540*/  @!P4 FMUL R15, R15, 0.5 ;  /* 0x3f0000000f0fc820 */ /* 0x000fe60000400000 */
[----:B------:R-:W1:Y:S01]  /*b550*/  MUFU.EX2 R72, R14 ;  /* 0x0000000e00487308 */ /* 0x000e620000000800 */
[----:B--2---:R-:W-:Y:S09]  /*b560*/  @!P2 FMUL R76, R76, R76 ;  /* 0x0000004c4c4ca220 */ /* 0x004ff20000400000 */
[----:B------:R-:W2:Y:S01]  /*b570*/  MUFU.EX2 R73, R15 ;  /* 0x0000000f00497308 */ /* 0x000ea20000000800 */
[----:B---3--:R-:W-:Y:S05]  /*b580*/  @!P1 FMUL R77, R77, R77 ;  /* 0x0000004d4d4d9220 */ /* 0x008fea0000400000 */
[----:B------:R-:W-:Y:S01]  /*b590*/  F2FP.F16.F32.PACK_AB R30, R77, R76 ;  /* 0x0000004c4d1e723e */ /* 0x000fe200000000ff */
[----:B-1----:R-:W-:Y:S01]  /*b5a0*/  @!P5 FMUL R72, R72, R72 ;  /* 0x000000484848d220 */ /* 0x002fe20000400000 */
[----:B--2---:R-:W-:Y:S05]  /*b5b0*/  @!P4 FMUL R73, R73, R73 ;  /* 0x000000494949c220 */ /* 0x004fea0000400000 */
[----:B------:R-:W-:Y:S01]  /*b5c0*/  F2FP.F16.F32.PACK_AB R31, R73, R72 ;  /* 0x00000048491f723e */ /* 0x000fe200000000ff */
[----:B------:R-:W-:Y:S06]  /*b5d0*/  @!P0 BRA `(.L_x_181) ;  /* 0x0000000000408947 */ /* 0x000fec0003800000 */
[----:B------:R-:W1:Y:S01]  /*b5e0*/  LDCU.64 UR8, c[0x4][0x80] ;  /* 0x01001000ff0877ac */ /* 0x000e620008000a00 */
[----:B------:R-:W-:Y:S01]  /*b5f0*/  MOV R15, 0x0 ;  /* 0x00000000000f7802 */ /* 0x000fe20000000f00 */
[----:B------:R-:W-:Y:S02]  /*b600*/  HFMA2 R12, -RZ, RZ, 0, 5.9604644775390625e-08 ;  /* 0x00000001ff0c7431 */ /* 0x000fe400000001ff */
[----:B------:R-:W-:Y:S02]  /*b610*/  IMAD.MOV.U32 R8, RZ, RZ, 0x1be ;  /* 0x000001beff087424 */ /* 0x000fe400078e00ff */
[----:B------:R-:W-:Y:S01]  /*b620*/  IMAD.MOV.U32 R13, RZ, RZ, RZ ;  /* 0x000000ffff0d7224 */ /* 0x000fe200078e00ff */
[----:B------:R-:W2:Y:S01]  /*b630*/  LDCU.64 UR6, c[0x4][0x88] ;  /* 0x01001100ff0677ac */ /* 0x000ea20008000a00 */
[----:B------:R-:W3:Y:S01]  /*b640*/  LDC.64 R14, c[0x4][R15] ;  /* 0x010000000f0e7b82 */ /* 0x000ee20000000a00 */
[----:B------:R-:W4:Y:S01]  /*b650*/  LDCU.64 UR4, c[0x4][0x10] ;  /* 0x01000200ff0477ac */ /* 0x000f220008000a00 */
[----:B-1----:R-:W-:Y:S01]  /*b660*/  MOV R5, UR9 ;  /* 0x0000000900057c02 */ /* 0x002fe20008000f00 */
[----:B------:R-:W-:Y:S01]  /*b670*/  IMAD.U32 R4, RZ, RZ, UR8 ;  /* 0x00000008ff047e24 */ /* 0x000fe2000f8e00ff */
[----:B--2---:R-:W-:Y:S01]  /*b680*/  MOV R7, UR7 ;  /* 0x0000000700077c02 */ /* 0x004fe20008000f00 */
[----:B------:R-:W-:Y:S01]  /*b690*/  IMAD.U32 R6, RZ, RZ, UR6 ;  /* 0x00000006ff067e24 */ /* 0x000fe2000f8e00ff */
[----:B----4-:R-:W-:Y:S01]  /*b6a0*/  MOV R11, UR5 ;  /* 0x00000005000b7c02 */ /* 0x010fe20008000f00 */
[----:B------:R-:W-:Y:S02]  /*b6b0*/  IMAD.U32 R10, RZ, RZ, UR4 ;  /* 0x00000004ff0a7e24 */ /* 0x000fe4000f8e00ff */
[----:B------:R-:W-:Y:S07]  /*b6c0*/  LEPC R20, `(.L_x_181) ;  /* 0x000000001014794e */ /* 0x000fee0000000000 */
[----:B---3--:R-:W-:Y:S05]  /*b6d0*/  CALL.ABS.NOINC R14 ;  /* 0x000000000e007343 */ /* 0x008fea0003c00000 */
.L_x_181:
[----:B------:R-:W-:Y:S05]  /*b6e0*/  WARPSYNC.ALL ;  /* 0x0000000000007948 */ /* 0x000fea0003800000 */
[C---:B------:R-:W-:Y:S01]  /*b6f0*/  R2UR UR4, R75.reuse ;  /* 0x000000004b0472ca */ /* 0x040fe200000e0000 */
[----:B------:R-:W-:Y:S05]  /*b700*/  VIADD R0, R75, 0x10 ;  /* 0x000000104b007836 */ /* 0x000fea0000000000 */
[----:B------:R-:W-:Y:S07]  /*b710*/  SHF.R.U32.HI R0, RZ, 0x15, R0 ;  /* 0x00000015ff007819 */ /* 0x000fee0000011600 */
[----:B------:R1:W-:Y:S02]  /*b720*/  STTM.x8 tmem[UR4], R48 ;  /* 0x00000030000079ed */ /* 0x0003e400081c0004 */
[----:B-1----:R-:W-:Y:S04]  /*b730*/  SHF.R.U32.HI R48, RZ, 0x5, R2 ;  /* 0x00000005ff307819 */ /* 0x002fe80000011602 */
[----:B------:R-:W-:Y:S04]  /*b740*/  LOP3.LUT R48, R48, 0x3, RZ, 0xc0, !PT ;  /* 0x0000000330307812 */ /* 0x000fe800078ec0ff */
[----:B------:R-:W-:Y:S11]  /*b750*/  ISETP.NE.AND P0, PT, R48, R0, PT ;  /* 0x000000003000720c */ /* 0x000ff60003f05270 */
[----:B------:R-:W-:Y:S02]  /*b760*/  @!UPT UIADD3 URZ, UPT, UPT, URZ, URZ, URZ ;  /* 0x000000fffffff290 */ /* 0x000fe4000fffe0ff */
[----:B------:R-:W-:Y:S05]  /*b770*/  @!P0 BRA `(.L_x_182) ;  /* 0x0000000000408947 */ /* 0x000fea0003800000 */
        /* <DEDUP_REMOVED lines=16> */
.L_x_182:
[----:B------:R-:W-:Y:S05]  /*b880*/  WARPSYNC.ALL ;  /* 0x0000000000007948 */ /* 0x000fea0003800000 */
[C---:B------:R-:W-:Y:S01]  /*b890*/  R2UR UR4, R75.reuse ;  /* 0x000000004b0472ca */ /* 0x040fe200000e0000 */
[----:B------:R-:W-:Y:S05]  /*b8a0*/  VIADD R0, R75, 0x20 ;  /* 0x000000204b007836 */ /* 0x000fea0000000000 */
[----:B------:R-:W-:Y:S04]  /*b8b0*/  SHF.R.U32.HI R0, RZ, 0x15, R0 ;  /* 0x00000015ff007819 */ /* 0x000fe80000011600 */
[----:B------:R-:W-:Y:S03]  /*b8c0*/  ISETP.NE.AND P0, PT, R48, R0, PT ;  /* 0x000000003000720c */ /* 0x000fe60003f05270 */
[----:B------:R1:W-:Y:S10]  /*b8d0*/  STTM.x8 tmem[UR4+0x10], R40 ;  /* 0x00001028000079ed */ /* 0x0003f400081c0004 */
[----:B------:R-:W-:Y:S05]  /*b8e0*/  @!P0 BRA `(.L_x_183) ;  /* 0x0000000000408947 */ /* 0x000fea0003800000 */
[----:B------:R-:W2:Y:S01]  /*b8f0*/  LDCU.64 UR8, c[0x4][0x80] ;  /* 0x01001000ff0877ac */ /* 0x000ea20008000a00 */
[----:B------:R-:W-:Y:S01]  /*b900*/  MOV R15, 0x0 ;  /* 0x00000000000f7802 */ /* 0x000fe20000000f00 */
[----:B------:R-:W-:Y:S02]  /*b910*/  HFMA2 R12, -RZ, RZ, 0, 5.9604644775390625e-08 ;  /* 0x00000001ff0c7431 */ /* 0x000fe400000001ff */
[----:B------:R-:W-:Y:S02]  /*b920*/  IMAD.MOV.U32 R8, RZ, RZ, 0x1be ;  /* 0x000001beff087424 */ /* 0x000fe400078e00ff */
[----:B------:R-:W-:Y:S01]  /*b930*/  IMAD.MOV.U32 R13, RZ, RZ, RZ ;  /* 0x000000ffff0d7224 */ /* 0x000fe200078e00ff */
[----:B------:R-:W3:Y:S01]  /*b940*/  LDCU.64 UR6, c[0x4][0x88] ;  /* 0x01001100ff0677ac */ /* 0x000ee20008000a00 */
[----:B------:R-:W4:Y:S01]  /*b950*/  LDC.64 R14, c[0x4][R15] ;  /* 0x010000000f0e7b82 */ /* 0x000f220000000a00 */
[----:B------:R-:W5:Y:S01]  /*b960*/  LDCU.64 UR4, c[0x4][0x10] ;  /* 0x01000200ff0477ac */ /* 0x000f620008000a00 */
[----:B--2---:R-:W-:Y:S01]  /*b970*/  MOV R5, UR9 ;  /* 0x0000000900057c02 */ /* 0x004fe20008000f00 */
[----:B------:R-:W-:Y:S01]  /*b980*/  IMAD.U32 R4, RZ, RZ, UR8 ;  /* 0x00000008ff047e24 */ /* 0x000fe2000f8e00ff */
[----:B---3--:R-:W-:Y:S01]  /*b990*/  MOV R7, UR7 ;  /* 0x0000000700077c02 */ /* 0x008fe20008000f00 */
[----:B------:R-:W-:Y:S01]  /*b9a0*/  IMAD.U32 R6, RZ, RZ, UR6 ;  /* 0x00000006ff067e24 */ /* 0x000fe2000f8e00ff */
[----:B-----5:R-:W-:Y:S01]  /*b9b0*/  MOV R11, UR5 ;  /* 0x00000005000b7c02 */ /* 0x020fe20008000f00 */
[----:B------:R-:W-:Y:S02]  /*b9c0*/  IMAD.U32 R10, RZ, RZ, UR4 ;  /* 0x00000004ff0a7e24 */ /* 0x000fe4000f8e00ff */
[----:B------:R-:W-:Y:S07]  /*b9d0*/  LEPC R20, `(.L_x_183) ;  /* 0x000000001014794e */ /* 0x000fee0000000000 */
[----:B-1--4-:R-:W-:Y:S05]  /*b9e0*/  CALL.ABS.NOINC R14 ;  /* 0x000000000e007343 */ /* 0x012fea0003c00000 */
.L_x_183:
[----:B------:R-:W-:Y:S05]  /*b9f0*/  WARPSYNC.ALL ;  /* 0x0000000000007948 */ /* 0x000fea0003800000 */
[C---:B------:R-:W-:Y:S01]  /*ba00*/  R2UR UR4, R75.reuse ;  /* 0x000000004b0472ca */ /* 0x040fe200000e0000 */
[----:B------:R-:W-:Y:S05]  /*ba10*/  VIADD R0, R75, 0x30 ;  /* 0x000000304b007836 */ /* 0x000fea0000000000 */
[----:B------:R-:W-:Y:S04]  /*ba20*/  SHF.R.U32.HI R0, RZ, 0x15, R0 ;  /* 0x00000015ff007819 */ /* 0x000fe80000011600 */
[----:B------:R-:W-:Y:S03]  /*ba30*/  ISETP.NE.AND P0, PT, R48, R0, PT ;  /* 0x000000003000720c */ /* 0x000fe60003f05270 */
[----:B------:R2:W-:Y:S10]  /*ba40*/  STTM.x8 tmem[UR4+0x20], R32 ;  /* 0x00002020000079ed */ /* 0x0005f400081c0004 */
[----:B------:R-:W-:Y:S05]  /*ba50*/  @!P0 BRA `(.L_x_184) ;  /* 0x0000000000408947 */ /* 0x000fea0003800000 */
[----:B------:R-:W3:Y:S01]  /*ba60*/  LDCU.64 UR8, c[0x4][0x80] ;  /* 0x01001000ff0877ac */ /* 0x000ee20008000a00 */
[----:B------:R-:W-:Y:S01]  /*ba70*/  MOV R15, 0x0 ;  /* 0x00000000000f7802 */ /* 0x000fe20000000f00 */
[----:B------:R-:W-:Y:S02]  /*ba80*/  HFMA2 R12, -RZ, RZ, 0, 5.9604644775390625e-08 ;  /* 0x00000001ff0c7431 */ /* 0x000fe400000001ff */
[----:B------:R-:W-:Y:S02]  /*ba90*/  IMAD.MOV.U32 R8, RZ, RZ, 0x1be ;  /* 0x000001beff087424 */ /* 0x000fe400078e00ff */
[----:B------:R-:W-:Y:S01]  /*baa0*/  IMAD.MOV.U32 R13, RZ, RZ, RZ ;  /* 0x000000ffff0d7224 */ /* 0x000fe200078e00ff */
[----:B------:R-:W4:Y:S01]  /*bab0*/  LDCU.64 UR6, c[0x4][0x88] ;  /* 0x01001100ff0677ac */ /* 0x000f220008000a00 */
[----:B------:R-:W1:Y:S01]  /*bac0*/  LDC.64 R14, c[0x4][R15] ;  /* 0x010000000f0e7b82 */ /* 0x000e620000000a00 */
[----:B------:R-:W5:Y:S01]  /*bad0*/  LDCU.64 UR4, c[0x4][0x10] ;  /* 0x01000200ff0477ac */ /* 0x000f620008000a00 */
[----:B---3--:R-:W-:Y:S01]  /*bae0*/  MOV R5, UR9 ;  /* 0x0000000900057c02 */ /* 0x008fe20008000f00 */
[----:B------:R-:W-:Y:S01]  /*baf0*/  IMAD.U32 R4, RZ, RZ, UR8 ;  /* 0x00000008ff047e24 */ /* 0x000fe2000f8e00ff */
[----:B----4-:R-:W-:Y:S01]  /*bb00*/  MOV R7, UR7 ;  /* 0x0000000700077c02 */ /* 0x010fe20008000f00 */
[----:B------:R-:W-:Y:S01]  /*bb10*/  IMAD.U32 R6, RZ, RZ, UR6 ;  /* 0x00000006ff067e24 */ /* 0x000fe2000f8e00ff */
[----:B-----5:R-:W-:Y:S01]  /*bb20*/  MOV R11, UR5 ;  /* 0x00000005000b7c02 */ /* 0x020fe20008000f00 */
[----:B------:R-:W-:Y:S02]  /*bb30*/  IMAD.U32 R10, RZ, RZ, UR4 ;  /* 0x00000004ff0a7e24 */ /* 0x000fe4000f8e00ff */
[----:B------:R-:W-:Y:S07]  /*bb40*/  LEPC R20, `(.L_x_184) ;  /* 0x000000001014794e */ /* 0x000fee0000000000 */
[----:B-12---:R-:W-:Y:S05]  /*bb50*/  CALL.ABS.NOINC R14 ;  /* 0x000000000e007343 */ /* 0x006fea0003c00000 */
.L_x_184:
[----:B------:R-:W-:Y:S05]  /*bb60*/  WARPSYNC.ALL ;  /* 0x0000000000007948 */ /* 0x000fea0003800000 */
[----:B------:R-:W-:Y:S11]  /*bb70*/  R2UR UR4, R75 ;  /* 0x000000004b0472ca */ /* 0x000ff600000e0000 */
[----:B------:R-:W-:Y:S02]  /*bb80*/  @!UPT UIADD3 URZ, UPT, UPT, URZ, URZ, URZ ;  /* 0x000000fffffff290 */ /* 0x000fe4000fffe0ff */
[----:B------:R3:W-:Y:S01]  /*bb90*/  STTM.x8 tmem[UR4+0x30], R24 ;  /* 0x00003018000079ed */ /* 0x0007e200081c0004 */
[----:B------:R-:W-:Y:S05]  /*bba0*/  BRA `(.L_x_185) ;  /* 0x0000001c00387947 */ /* 0x000fea0003800000 */
.L_x_180:
[--C-:B-1----:R-:W-:Y:S01]  /*bbb0*/  SHF.R.U32.HI R0, RZ, 0x1, R2.reuse ;  /* 0x00000001ff007819 */ /* 0x102fe20000011602 */
[----:B------:R-:W1:Y:S01]  /*bbc0*/  LDC R3, c[0x0][0x448] ;  /* 0x00011200ff037b82 */ /* 0x000e620000000800 */
[----:B------:R-:W-:Y:S05]  /*bbd0*/  WARPSYNC.ALL ;  /* 0x0000000000007948 */ /* 0x000fea0003800000 */
[C---:B------:R-:W-:Y:S02]  /*bbe0*/  R2UR UR4, R75.reuse ;  /* 0x000000004b0472ca */ /* 0x040fe400000e0000 */
[----:B------:R-:W-:Y:S02]  /*bbf0*/  LOP3.LUT R0, R0, 0x40, RZ, 0xc0, !PT ;  /* 0x0000004000007812 */ /* 0x000fe400078ec0ff */
[----:B------:R-:W-:Y:S02]  /*bc00*/  LOP3.LUT R36, R36, 0x180, RZ, 0xfc, !PT ;  /* 0x0000018024247812 */ /* 0x000fe400078efcff */
[----:B------:R-:W-:Y:S02]  /*bc10*/  IADD3 R0, PT, PT, R56, R0, RZ ;  /* 0x0000000038007210 */ /* 0x000fe40007ffe0ff */
[----:B------:R-:W-:Y:S03]  /*bc20*/  SHF.R.U32.HI R98, RZ, 0x4, R2 ;  /* 0x00000004ff627819 */ /* 0x000fe60000011602 */
[----:B--2---:R-:W2:Y:S01]  /*bc30*/  LDS.128 R4, [R0+0x29000] ;  /* 0x0290000000047984 */ /* 0x004ea20000000c00 */
[----:B------:R-:W-:Y:S04]  /*bc40*/  LOP3.LUT R98, R98, 0x8, RZ, 0xc0, !PT ;  /* 0x0000000862627812 */ /* 0x000fe800078ec0ff */
[----:B------:R-:W-:Y:S01]  /*bc50*/  IADD3 R75, PT, PT, R75, -R98, RZ ;  /* 0x800000624b4b7210 */ /* 0x000fe20007ffe0ff */
[----:B------:R-:W2:Y:S02]  /*bc60*/  LDTM.x16 R16, tmem[UR4] ;  /* 0x00000004001079ee */ /* 0x000ea40008240000 */
[----:B------:R-:W4:Y:S01]  /*bc70*/  LDS.128 R8, [R0+0x29010] ;  /* 0x0290100000087984 */ /* 0x000f220000000c00 */
[----:B------:R-:W-:Y:S02]  /*bc80*/  R2UR UR4, R34 ;  /* 0x00000000220472ca */ /* 0x000fe400000e0000 */
[----:B------:R-:W-:Y:S05]  /*bc90*/  SHF.R.U32.HI R75, RZ, 0x15, R75 ;  /* 0x00000015ff4b7819 */ /* 0x000fea000001164b */
[----:B---3--:R-:W3:Y:S01]  /*bca0*/  LDS.128 R12, [R0+0x29020] ;  /* 0x02902000000c7984 */ /* 0x008ee20000000c00 */
[----:B-1----:R-:W-:Y:S04]  /*bcb0*/  FMUL R3, R3, 1.4426950216293334961 ;  /* 0x3fb8aa3b03037820 */ /* 0x002fe80000400000 */
[C---:B--2---:R-:W-:Y:S02]  /*bcc0*/  FFMA2 R4, R3.reuse.F32, R16.F32x2.HI_LO, R4.F32x2.HI_LO ;  /* 0x0000001003047249 */ /* 0x044fe40000040004 */
[----:B------:R-:W-:Y:S03]  /*bcd0*/  FFMA2 R6, R3.F32, R18.F32x2.HI_LO, R6.F32x2.HI_LO ;  /* 0x0000001203067249 */ /* 0x000fe60000040006 */
[----:B------:R-:W-:Y:S02]  /*bce0*/  FSETP.GEU.AND P2, PT, R4, -126, PT ;  /* 0xc2fc00000400780b */ /* 0x000fe40003f4e000 */
[----:B------:R-:W-:Y:S01]  /*bcf0*/  FSETP.GEU.AND P1, PT, R5, -126, PT ;  /* 0xc2fc00000500780b */ /* 0x000fe20003f2e000 */
[C---:B----4-:R-:W-:Y:S01]  /*bd00*/  FFMA2 R8, R3.reuse.F32, R20.F32x2.HI_LO, R8.F32x2.HI_LO ;  /* 0x0000001403087249 */ /* 0x050fe20000040008 */
[----:B------:R-:W-:Y:S01]  /*bd10*/  FSETP.GEU.AND P6, PT, R6, -126, PT ;  /* 0xc2fc00000600780b */ /* 0x000fe20003fce000 */
[----:B------:R-:W-:Y:S01]  /*bd20*/  FFMA2 R10, R3.F32, R22.F32x2.HI_LO, R10.F32x2.HI_LO ;  /* 0x00000016030a7249 */ /* 0x000fe2000004000a */
[----:B------:R-:W-:Y:S02]  /*bd30*/  FSETP.GEU.AND P5, PT, R7, -126, PT ;  /* 0xc2fc00000700780b */ /* 0x000fe40003fae000 */
[----:B------:R-:W-:Y:S02]  /*bd40*/  FSETP.GEU.AND P4, PT, R8, -126, PT ;  /* 0xc2fc00000800780b */ /* 0x000fe40003f8e000 */
[----:B------:R-:W-:Y:S01]  /*bd50*/  FSETP.GEU.AND P3, PT, R9, -126, PT ;  /* 0xc2fc00000900780b */ /* 0x000fe20003f6e000 */
[----:B---3--:R-:W-:Y:S01]  /*bd60*/  FFMA2 R12, R3.F32, R24.F32x2.HI_LO, R12.F32x2.HI_LO ;  /* 0x00000018030c7249 */ /* 0x008fe2000004000c */
[----:B------:R-:W-:Y:S01]  /*bd70*/  FSETP.GEU.AND P0, PT, R10, -126, PT ;  /* 0xc2fc00000a00780b */ /* 0x000fe20003f0e000 */
[----:B------:R-:W-:Y:S02]  /*bd80*/  @!P2 FMUL R4, R4, 0.5 ;  /* 0x3f0000000404a820 */ /* 0x000fe40000400000 */
[----:B------:R-:W-:Y:S01]  /*bd90*/  @!P1 FMUL R5, R5, 0.5 ;  /* 0x3f00000005059820 */ /* 0x000fe20000400000 */
[----:B------:R-:W-:Y:S01]  /*bda0*/  FFMA2 R32, R3.F32, R26.F32x2.HI_LO, R14.F32x2.HI_LO ;  /* 0x0000001a03207249 */ /* 0x000fe2000004000e */
[----:B------:R-:W1:Y:S01]  /*bdb0*/  MUFU.EX2 R124, R4 ;  /* 0x00000004007c7308 */ /* 0x000e620000000800 */
[----:B------:R-:W-:Y:S01]  /*bdc0*/  @!P6 FMUL R6, R6, 0.5 ;  /* 0x3f0000000606e820 */ /* 0x000fe20000400000 */
[----:B------:R-:W-:Y:S02]  /*bdd0*/  @!P5 FMUL R7, R7, 0.5 ;  /* 0x3f0000000707d820 */ /* 0x000fe40000400000 */
[----:B------:R-:W-:Y:S02]  /*bde0*/  @!P4 FMUL R8, R8, 0.5 ;  /* 0x3f0000000808c820 */ /* 0x000fe40000400000 */
[----:B------:R-:W-:Y:S04]  /*bdf0*/  @!P3 FMUL R9, R9, 0.5 ;  /* 0x3f0000000909b820 */ /* 0x000fe80000400000 */
[----:B------:R-:W2:Y:S01]  /*be00*/  MUFU.EX2 R125, R5 ;  /* 0x00000005007d7308 */ /* 0x000ea20000000800 */
[----:B------:R-:W-:Y:S09]  /*be10*/  @!P0 FMUL R10, R10, 0.5 ;  /* 0x3f0000000a0a8820 */ /* 0x000ff20000400000 */
[----:B------:R-:W3:Y:S01]  /*be20*/  MUFU.EX2 R122, R6 ;  /* 0x00000006007a7308 */ /* 0x000ee20000000800 */
[----:B-1----:R-:W-:Y:S01]  /*be30*/  @!P2 FMUL R124, R124, R124 ;  /* 0x0000007c7c7ca220 */ /* 0x002fe20000400000 */
[----:B------:R-:W-:Y:S08]  /*be40*/  FSETP.GEU.AND P2, PT, R11, -126, PT ;  /* 0xc2fc00000b00780b */ /* 0x000ff00003f4e000 */
[----:B------:R1:W4:Y:S01]  /*be50*/  MUFU.EX2 R123, R7 ;  /* 0x00000007007b7308 */ /* 0x0003220000000800 */
[----:B--2---:R-:W-:Y:S01]  /*be60*/  @!P1 FMUL R125, R125, R125 ;  /* 0x0000007d7d7d9220 */ /* 0x004fe20000400000 */
[----:B------:R-:W-:Y:S04]  /*be70*/  FSETP.GEU.AND P1, PT, R12, -126, PT ;  /* 0xc2fc00000c00780b */ /* 0x000fe80003f2e000 */
[----:B------:R-:W-:Y:S01]  /*be80*/  F2FP.F16.F32.PACK_AB R48, R125, R124 ;  /* 0x0000007c7d30723e */ /* 0x000fe200000000ff */
[----:B------:R-:W-:Y:S03]  /*be90*/  @!P2 FMUL R11, R11, 0.5 ;  /* 0x3f0000000b0ba820 */ /* 0x000fe60000400000 */
[----:B------:R-:W2:Y:S01]  /*bea0*/  MUFU.EX2 R120, R8 ;  /* 0x0000000800787308 */ /* 0x000ea20000000800 */
[----:B---3--:R-:W-:Y:S01]  /*beb0*/  @!P6 FMUL R122, R122, R122 ;  /* 0x0000007a7a7ae220 */ /* 0x008fe20000400000 */
[----:B------:R-:W-:Y:S03]  /*bec0*/  FSETP.GEU.AND P6, PT, R13, -126, PT ;  /* 0xc2fc00000d00780b */ /* 0x000fe60003fce000 */
[----:B------:R-:W-:Y:S05]  /*bed0*/  @!P1 FMUL R12, R12, 0.5 ;  /* 0x3f0000000c0c9820 */ /* 0x000fea0000400000 */
[----:B------:R-:W3:Y:S01]  /*bee0*/  MUFU.EX2 R121, R9 ;  /* 0x0000000900797308 */ /* 0x000ee20000000800 */
[----:B-1----:R-:W1:Y:S01]  /*bef0*/  LDS.128 R4, [R0+0x29030] ;  /* 0x0290300000047984 */ /* 0x002e620000000c00 */
[----:B----4-:R-:W-:Y:S01]  /*bf00*/  @!P5 FMUL R123, R123, R123 ;  /* 0x0000007b7b7bd220 */ /* 0x010fe20000400000 */
[----:B------:R-:W-:Y:S02]  /*bf10*/  FSETP.GEU.AND P5, PT, R32, -126, PT ;  /* 0xc2fc00002000780b */ /* 0x000fe40003fae000 */
[----:B------:R-:W-:Y:S05]  /*bf20*/  @!P6 FMUL R13, R13, 0.5 ;  /* 0x3f0000000d0de820 */ /* 0x000fea0000400000 */
[----:B------:R-:W4:Y:S01]  /*bf30*/  MUFU.EX2 R39, R10 ;  /* 0x0000000a00277308 */ /* 0x000f220000000800 */
[----:B--2---:R-:W-:Y:S01]  /*bf40*/  @!P4 FMUL R120, R120, R120 ;  /* 0x000000787878c220 */ /* 0x004fe20000400000 */
[----:B------:R-:W-:Y:S02]  /*bf50*/  FSETP.GEU.AND P4, PT, R33, -126, PT ;  /* 0xc2fc00002100780b */ /* 0x000fe40003f8e000 */
[----:B------:R-:W-:Y:S06]  /*bf60*/  F2FP.F16.F32.PACK_AB R49, R123, R122 ;  /* 0x0000007a7b31723e */ /* 0x000fec00000000ff */
[----:B------:R2:W5:Y:S01]  /*bf70*/  MUFU.EX2 R38, R11 ;  /* 0x0000000b00267308 */ /* 0x0005620000000800 */
[----:B------:R-:W-:Y:S01]  /*bf80*/  @!P5 FMUL R32, R32, 0.5 ;  /* 0x3f0000002020d820 */ /* 0x000fe20000400000 */
[----:B---3--:R-:W-:Y:S03]  /*bf90*/  @!P3 FMUL R121, R121, R121 ;  /* 0x000000797979b220 */ /* 0x008fe60000400000 */
[----:B------:R-:W-:Y:S05]  /*bfa0*/  @!P4 FMUL R33, R33, 0.5 ;  /* 0x3f0000002121c820 */ /* 0x000fea0000400000 */
[----:B------:R-:W3:Y:S01]  /*bfb0*/  MUFU.EX2 R118, R12 ;  /* 0x0000000c00767308 */ /* 0x000ee20000000800 */
[----:B----4-:R-:W-:Y:S01]  /*bfc0*/  @!P0 FMUL R39, R39, R39 ;  /* 0x0000002727278220 */ /* 0x010fe20000400000 */
[----:B------:R-:W-:Y:S08]  /*bfd0*/  F2FP.F16.F32.PACK_AB R50, R121, R120 ;  /* 0x000000787932723e */ /* 0x000ff000000000ff */
[----:B------:R-:W4:Y:S01]  /*bfe0*/  MUFU.EX2 R119, R13 ;  /* 0x0000000d00777308 */ /* 0x000f220000000800 */
[----:B--2---:R-:W2:Y:S01]  /*bff0*/  LDS.128 R8, [R0+0x29080] ;  /* 0x0290800000087984 */ /* 0x004ea20000000c00 */
[----:B-----5:R-:W-:Y:S05]  /*c000*/  @!P2 FMUL R38, R38, R38 ;  /* 0x000000262626a220 */ /* 0x020fea0000400000 */
[----:B------:R-:W-:Y:S03]  /*c010*/  F2FP.F16.F32.PACK_AB R51, R38, R39 ;  /* 0x000000272633723e */ /* 0x000fe600000000ff */
[----:B------:R-:W5:Y:S01]  /*c020*/  MUFU.EX2 R116, R32 ;  /* 0x0000002000747308 */ /* 0x000f620000000800 */
[C---:B-1----:R-:W-:Y:S02]  /*c030*/  FFMA2 R4, R3.reuse.F32, R28.F32x2.HI_LO, R4.F32x2.HI_LO ;  /* 0x0000001c03047249 */ /* 0x042fe40000040004 */
[----:B------:R-:W-:Y:S02]  /*c040*/  FFMA2 R6, R3.F32, R30.F32x2.HI_LO, R6.F32x2.HI_LO ;  /* 0x0000001e03067249 */ /* 0x000fe40000040006 */
[----:B------:R-:W1:Y:S01]  /*c050*/  LDS.128 R28, [R0+0x29090] ;  /* 0x02909000001c7984 */ /* 0x000e620000000c00 */
[----:B------:R-:W-:Y:S01]  /*c060*/  FSETP.GEU.AND P3, PT, R4, -126, PT ;  /* 0xc2fc00000400780b */ /* 0x000fe20003f6e000 */
[----:B---3--:R-:W-:Y:S03]  /*c070*/  @!P1 FMUL R118, R118, R118 ;  /* 0x0000007676769220 */ /* 0x008fe60000400000 */
[----:B------:R3:W3:Y:S01]  /*c080*/  MUFU.EX2 R117, R33 ;  /* 0x0000002100757308 */ /* 0x0006e20000000800 */
[----:B------:R-:W-:Y:S01]  /*c090*/  FSETP.GEU.AND P0, PT, R5, -126, PT ;  /* 0xc2fc00000500780b */ /* 0x000fe20003f0e000 */
[----:B----4-:R-:W-:Y:S01]  /*c0a0*/  @!P6 FMUL R119, R119, R119 ;  /* 0x000000777777e220 */ /* 0x010fe20000400000 */
[----:B------:R-:W-:Y:S01]  /*c0b0*/  FSETP.GEU.AND P2, PT, R6, -126, PT ;  /* 0xc2fc00000600780b */ /* 0x000fe20003f4e000 */
[----:B------:R-:W2:Y:S01]  /*c0c0*/  LDTM.x16 R12, tmem[UR4] ;  /* 0x00000004000c79ee */ /* 0x000ea20008240000 */
[----:B------:R-:W-:Y:S02]  /*c0d0*/  R2UR UR4, R37 ;  /* 0x00000000250472ca */ /* 0x000fe400000e0000 */
[----:B------:R-:W-:Y:S01]  /*c0e0*/  FSETP.GEU.AND P1, PT, R7, -126, PT ;  /* 0xc2fc00000700780b */ /* 0x000fe20003f2e000 */
[----:B-----5:R-:W-:Y:S01]  /*c0f0*/  @!P5 FMUL R116, R116, R116 ;  /* 0x000000747474d220 */ /* 0x020fe20000400000 */
[----:B------:R-:W-:Y:S01]  /*c100*/  F2FP.F16.F32.PACK_AB R52, R119, R118 ;  /* 0x000000767734723e */ /* 0x000fe200000000ff */
[----:B------:R-:W-:Y:S04]  /*c110*/  @!P3 FMUL R4, R4, 0.5 ;  /* 0x3f0000000404b820 */ /* 0x000fe80000400000 */
[----:B------:R-:W-:Y:S01]  /*c120*/  @!P0 FMUL R5, R5, 0.5 ;  /* 0x3f00000005058820 */ /* 0x000fe20000400000 */
[----:B------:R-:W4:Y:S01]  /*c130*/  MUFU.EX2 R114, R4 ;  /* 0x0000000400727308 */ /* 0x000f220000000800 */
[----:B------:R-:W-:Y:S01]  /*c140*/  @!P2 FMUL R6, R6, 0.5 ;  /* 0x3f0000000606a820 */ /* 0x000fe20000400000 */
[----:B---3--:R-:W-:Y:S01]  /*c150*/  LDS.128 R32, [R0+0x290b0] ;  /* 0x0290b00000207984 */ /* 0x008fe20000000c00 */
[----:B------:R-:W-:Y:S02]  /*c160*/  @!P4 FMUL R117, R117, R117 ;  /* 0x000000757575c220 */ /* 0x000fe40000400000 */
[----:B------:R-:W-:Y:S05]  /*c170*/  @!P1 FMUL R7, R7, 0.5 ;  /* 0x3f00000007079820 */ /* 0x000fea0000400000 */
[----:B------:R-:W3:Y:S01]  /*c180*/  MUFU.EX2 R115, R5 ;  /* 0x0000000500737308 */ /* 0x000ee20000000800 */
[----:B------:R-:W-:Y:S01]  /*c190*/  F2FP.F16.F32.PACK_AB R53, R117, R116 ;  /* 0x000000747535723e */ /* 0x000fe200000000ff */
[C---:B--2---:R-:W-:Y:S08]  /*c1a0*/  FFMA2 R8, R3.reuse.F32, R12.F32x2.HI_LO, R8.F32x2.HI_LO ;  /* 0x0000000c03087249 */ /* 0x044ff00000040008 */
[----:B------:R-:W2:Y:S01]  /*c1b0*/  MUFU.EX2 R112, R6 ;  /* 0x0000000600707308 */ /* 0x000ea20000000800 */
[----:B------:R-:W-:Y:S01]  /*c1c0*/  FFMA2 R10, R3.F32, R14.F32x2.HI_LO, R10.F32x2.HI_LO ;  /* 0x0000000e030a7249 */ /* 0x000fe2000004000a */
[----:B------:R-:W-:Y:S01]  /*c1d0*/  FSETP.GEU.AND P6, PT, R8, -126, PT ;  /* 0xc2fc00000800780b */ /* 0x000fe20003fce000 */
[----:B----4-:R-:W-:Y:S01]  /*c1e0*/  @!P3 FMUL R114, R114, R114 ;  /* 0x000000727272b220 */ /* 0x010fe20000400000 */
[----:B------:R-:W-:Y:S01]  /*c1f0*/  FSETP.GEU.AND P5, PT, R9, -126, PT ;  /* 0xc2fc00000900780b */ /* 0x000fe20003fae000 */
[C---:B-1----:R-:W-:Y:S01]  /*c200*/  FFMA2 R28, R3.reuse.F32, R16.F32x2.HI_LO, R28.F32x2.HI_LO ;  /* 0x00000010031c7249 */ /* 0x042fe2000004001c */
[----:B------:R-:W-:Y:S04]  /*c210*/  FSETP.GEU.AND P4, PT, R10, -126, PT ;  /* 0xc2fc00000a00780b */ /* 0x000fe80003f8e000 */
[----:B------:R1:W4:Y:S01]  /*c220*/  MUFU.EX2 R113, R7 ;  /* 0x0000000700717308 */ /* 0x0003220000000800 */
[----:B------:R-:W-:Y:S01]  /*c230*/  FFMA2 R30, R3.F32, R18.F32x2.HI_LO, R30.F32x2.HI_LO ;  /* 0x00000012031e7249 */ /* 0x000fe2000004001e */
[----:B------:R-:W-:Y:S01]  /*c240*/  FSETP.GEU.AND P3, PT, R11, -126, PT ;  /* 0xc2fc00000b00780b */ /* 0x000fe20003f6e000 */
[----:B---3--:R-:W-:Y:S01]  /*c250*/  @!P0 FMUL R115, R115, R115 ;  /* 0x0000007373738220 */ /* 0x008fe20000400000 */
[----:B------:R-:W-:Y:S01]  /*c260*/  FSETP.GEU.AND P0, PT, R28, -126, PT ;  /* 0xc2fc00001c00780b */ /* 0x000fe20003f0e000 */
[----:B------:R-:W-:Y:S01]  /*c270*/  @!P6 FMUL R8, R8, 0.5 ;  /* 0x3f0000000808e820 */ /* 0x000fe20000400000 */
[----:B--2---:R-:W-:Y:S01]  /*c280*/  @!P2 FMUL R112, R112, R112 ;  /* 0x000000707070a220 */ /* 0x004fe20000400000 */
[----:B------:R-:W-:Y:S01]  /*c290*/  @!P5 FMUL R9, R9, 0.5 ;  /* 0x3f0000000909d820 */ /* 0x000fe20000400000 */
[----:B------:R-:W-:Y:S02]  /*c2a0*/  FSETP.GEU.AND P2, PT, R29, -126, PT ;  /* 0xc2fc00001d00780b */ /* 0x000fe40003f4e000 */
[----:B------:R-:W2:Y:S01]  /*c2b0*/  MUFU.EX2 R110, R8 ;  /* 0x00000008006e7308 */ /* 0x000ea20000000800 */
[----:B------:R-:W-:Y:S01]  /*c2c0*/  @!P4 FMUL R10, R10, 0.5 ;  /* 0x3f0000000a0ac820 */ /* 0x000fe20000400000 */
[----:B------:R-:W-:Y:S03]  /*c2d0*/  F2FP.F16.F32.PACK_AB R54, R115, R114 ;  /* 0x000000727336723e */ /* 0x000fe600000000ff */
[----:B------:R-:W-:Y:S01]  /*c2e0*/  @!P3 FMUL R11, R11, 0.5 ;  /* 0x3f0000000b0bb820 */ /* 0x000fe20000400000 */
[----:B-1----:R-:W1:Y:S01]  /*c2f0*/  LDS.128 R4, [R0+0x290a0] ;  /* 0x0290a00000047984 */ /* 0x002e620000000c00 */
[----:B------:R-:W-:Y:S01]  /*c300*/  @!P0 FMUL R28, R28, 0.5 ;  /* 0x3f0000001c1c8820 */ /* 0x000fe20000400000 */
[----:B----4-:R-:W-:Y:S02]  /*c310*/  @!P1 FMUL R113, R113, R113 ;  /* 0x0000007171719220 */ /* 0x010fe40000400000 */
[----:B------:R-:W3:Y:S01]  /*c320*/  MUFU.EX2 R111, R9 ;  /* 0x00000009006f7308 */ /* 0x000ee20000000800 */
[----:B------:R-:W-:Y:S01]  /*c330*/  FSETP.GEU.AND P1, PT, R30, -126, PT ;  /* 0xc2fc00001e00780b */ /* 0x000fe20003f2e000 */
[----:B------:R-:W-:Y:S01]  /*c340*/  @!P2 FMUL R29, R29, 0.5 ;  /* 0x3f0000001d1da820 */ /* 0x000fe20000400000 */
[----:B------:R-:W-:Y:S07]  /*c350*/  F2FP.F16.F32.PACK_AB R55, R113, R112 ;  /* 0x000000707137723e */ /* 0x000fee00000000ff */
[----:B------:R-:W4:Y:S01]  /*c360*/  MUFU.EX2 R42, R28 ;  /* 0x0000001c002a7308 */ /* 0x000f220000000800 */
[----:B--2---:R-:W-:Y:S01]  /*c370*/  @!P6 FMUL R110, R110, R110 ;  /* 0x0000006e6e6ee220 */ /* 0x004fe20000400000 */
[----:B------:R-:W-:Y:S02]  /*c380*/  FSETP.GEU.AND P6, PT, R31, -126, PT ;  /* 0xc2fc00001f00780b */ /* 0x000fe40003fce000 */
[----:B------:R-:W-:Y:S06]  /*c390*/  @!P1 FMUL R30, R30, 0.5 ;  /* 0x3f0000001e1e9820 */ /* 0x000fec0000400000 */
[----:B------:R-:W2:Y:S01]  /*c3a0*/  MUFU.EX2 R43, R29 ;  /* 0x0000001d002b7308 */ /* 0x000ea20000000800 */
[----:B---3--:R-:W-:Y:S05]  /*c3b0*/  @!P5 FMUL R111, R111, R111 ;  /* 0x0000006f6f6fd220 */ /* 0x008fea0000400000 */
[----:B------:R-:W-:Y:S01]  /*c3c0*/  F2FP.F16.F32.PACK_AB R40, R111, R110 ;  /* 0x0000006e6f28723e */ /* 0x000fe200000000ff */
[----:B------:R-:W-:Y:S03]  /*c3d0*/  @!P6 FMUL R31, R31, 0.5 ;  /* 0x3f0000001f1fe820 */ /* 0x000fe60000400000 */
[----:B------:R-:W3:Y:S01]  /*c3e0*/  MUFU.EX2 R45, R30 ;  /* 0x0000001e002d7308 */ /* 0x000ee20000000800 */
[----:B----4-:R-:W-:Y:S09]  /*c3f0*/  @!P0 FMUL R42, R42, R42 ;  /* 0x0000002a2a2a8220 */ /* 0x010ff20000400000 */
[----:B------:R-:W4:Y:S01]  /*c400*/  MUFU.EX2 R44, R31 ;  /* 0x0000001f002c7308 */ /* 0x000f220000000800 */
[----:B--2---:R-:W-:Y:S01]  /*c410*/  @!P2 FMUL R43, R43, R43 ;  /* 0x0000002b2b2ba220 */ /* 0x004fe20000400000 */
[C---:B-1----:R-:W-:Y:S02]  /*c420*/  FFMA2 R4, R3.reuse.F32, R20.F32x2.HI_LO, R4.F32x2.HI_LO ;  /* 0x0000001403047249 */ /* 0x042fe40000040004 */
[C---:B------:R-:W-:Y:S06]  /*c430*/  FFMA2 R6, R3.reuse.F32, R22.F32x2.HI_LO, R6.F32x2.HI_LO ;  /* 0x0000001603067249 */ /* 0x040fec0000040006 */
[----:B------:R-:W1:Y:S01]  /*c440*/  MUFU.EX2 R108, R10 ;  /* 0x0000000a006c7308 */ /* 0x000e620000000800 */
[C---:B------:R-:W-:Y:S01]  /*c450*/  FFMA2 R32, R3.reuse.F32, R24.F32x2.HI_LO, R32.F32x2.HI_LO ;  /* 0x0000001803207249 */ /* 0x040fe20000040020 */
[----:B------:R-:W-:Y:S01]  /*c460*/  FSETP.GEU.AND P5, PT, R4, -126, PT ;  /* 0xc2fc00000400780b */ /* 0x000fe20003fae000 */
[----:B------:R-:W-:Y:S01]  /*c470*/  FFMA2 R34, R3.F32, R26.F32x2.HI_LO, R34.F32x2.HI_LO ;  /* 0x0000001a03227249 */ /* 0x000fe20000040022 */
[----:B------:R-:W-:Y:S01]  /*c480*/  FSETP.GEU.AND P0, PT, R7, -126, PT ;  /* 0xc2fc00000700780b */ /* 0x000fe20003f0e000 */
[----:B------:R-:W-:Y:S01]  /*c490*/  LDS.128 R24, [R0+0x29130] ;  /* 0x0291300000187984 */ /* 0x000fe20000000c00 */
[----:B------:R-:W-:Y:S01]  /*c4a0*/  FSETP.GEU.AND P2, PT, R32, -126, PT ;  /* 0xc2fc00002000780b */ /* 0x000fe20003f4e000 */
[----:B---3--:R-:W-:Y:S03]  /*c4b0*/  @!P1 FMUL R45, R45, R45 ;  /* 0x0000002d2d2d9220 */ /* 0x008fe60000400000 */
[----:B------:R2:W3:Y:S01]  /*c4c0*/  MUFU.EX2 R109, R11 ;  /* 0x0000000b006d7308 */ /* 0x0004e20000000800 */
[----:B------:R-:W-:Y:S01]  /*c4d0*/  FSETP.GEU.AND P1, PT, R33, -126, PT ;  /* 0xc2fc00002100780b */ /* 0x000fe20003f2e000 */
[----:B----4-:R-:W-:Y:S01]  /*c4e0*/  @!P6 FMUL R44, R44, R44 ;  /* 0x0000002c2c2ce220 */ /* 0x010fe20000400000 */
[----:B------:R-:W-:Y:S01]  /*c4f0*/  FSETP.GEU.AND P6, PT, R34, -126, PT ;  /* 0xc2fc00002200780b */ /* 0x000fe20003fce000 */
[----:B------:R-:W4:Y:S01]  /*c500*/  LDS.128 R28, [R0+0x29100] ;  /* 0x02910000001c7984 */ /* 0x000f220000000c00 */
[----:B------:R-:W-:Y:S02]  /*c510*/  @!P5 FMUL R4, R4, 0.5 ;  /* 0x3f0000000404d820 */ /* 0x000fe40000400000 */
[----:B------:R-:W-:Y:S01]  /*c520*/  @!P0 FMUL R7, R7, 0.5 ;  /* 0x3f00000007078820 */ /* 0x000fe20000400000 */
[----:B-1----:R-:W-:Y:S02]  /*c530*/  @!P4 FMUL R108, R108, R108 ;  /* 0x0000006c6c6cc220 */ /* 0x002fe40000400000 */
[----:B------:R-:W1:Y:S01]  /*c540*/  MUFU.EX2 R37, R4 ;  /* 0x0000000400257308 */ /* 0x000e620000000800 */
[----:B------:R-:W-:Y:S01]  /*c550*/  FSETP.GEU.AND P4, PT, R5, -126, PT ;  /* 0xc2fc00000500780b */ /* 0x000fe20003f8e000 */
[----:B------:R-:W-:Y:S02]  /*c560*/  @!P2 FMUL R32, R32, 0.5 ;  /* 0x3f0000002020a820 */ /* 0x000fe40000400000 */
[----:B------:R-:W-:Y:S02]  /*c570*/  @!P1 FMUL R33, R33, 0.5 ;  /* 0x3f00000021219820 */ /* 0x000fe40000400000 */
[----:B------:R-:W-:Y:S01]  /*c580*/  @!P6 FMUL R34, R34, 0.5 ;  /* 0x3f0000002222e820 */ /* 0x000fe20000400000 */
[----:B--2---:R-:W4:Y:S01]  /*c590*/  LDTM.x16 R8, tmem[UR4] ;  /* 0x00000004000879ee */ /* 0x004f220008240000 */
[----:B------:R-:W-:Y:S02]  /*c5a0*/  R2UR UR4, R36 ;  /* 0x00000000240472ca */ /* 0x000fe400000e0000 */
[----:B------:R-:W2:Y:S01]  /*c5b0*/  MUFU.EX2 R97, R7 ;  /* 0x0000000700617308 */ /* 0x000ea20000000800 */
[----:B---3--:R-:W-:Y:S01]  /*c5c0*/  @!P3 FMUL R109, R109, R109 ;  /* 0x0000006d6d6db220 */ /* 0x008fe20000400000 */
[C---:B------:R-:W-:Y:S02]  /*c5d0*/  FSETP.GEU.AND P3, PT, R6.reuse, -126, PT ;  /* 0xc2fc00000600780b */ /* 0x040fe40003f6e000 */
[----:B------:R-:W-:Y:S02]  /*c5e0*/  @!P4 FMUL R5, R5, 0.5 ;  /* 0x3f0000000505c820 */ /* 0x000fe40000400000 */
[----:B------:R-:W-:Y:S04]  /*c5f0*/  F2FP.F16.F32.PACK_AB R41, R109, R108 ;  /* 0x0000006c6d29723e */ /* 0x000fe800000000ff */
[----:B------:R-:W3:Y:S01]  /*c600*/  MUFU.EX2 R94, R32 ;  /* 0x00000020005e7308 */ /* 0x000ee20000000800 */
[----:B-1----:R-:W-:Y:S01]  /*c610*/  @!P5 FMUL R37, R37, R37 ;  /* 0x000000252525d220 */ /* 0x002fe20000400000 */
[----:B------:R-:W-:Y:S03]  /*c620*/  FSETP.GEU.AND P5, PT, R35, -126, PT ;  /* 0xc2fc00002300780b */ /* 0x000fe60003fae000 */
[----:B------:R-:W-:Y:S05]  /*c630*/  @!P3 FMUL R6, R6, 0.5 ;  /* 0x3f0000000606b820 */ /* 0x000fea0000400000 */
[----:B------:R-:W1:Y:S01]  /*c640*/  MUFU.EX2 R107, R5 ;  /* 0x00000005006b7308 */ /* 0x000e620000000800 */
[----:B--2---:R-:W-:Y:S04]  /*c650*/  @!P0 FMUL R97, R97, R97 ;  /* 0x0000006161618220 */ /* 0x004fe80000400000 */
[----:B------:R-:W-:Y:S05]  /*c660*/  @!P5 FMUL R35, R35, 0.5 ;  /* 0x3f0000002323d820 */ /* 0x000fea0000400000 */
[----:B------:R2:W5:Y:S01]  /*c670*/  MUFU.EX2 R96, R6 ;  /* 0x0000000600607308 */ /* 0x0005620000000800 */
[----:B---3--:R-:W-:Y:S01]  /*c680*/  @!P2 FMUL R94, R94, R94 ;  /* 0x0000005e5e5ea220 */ /* 0x008fe20000400000 */
[C---:B----4-:R-:W-:Y:S02]  /*c690*/  FFMA2 R28, R3.reuse.F32, R8.F32x2.HI_LO, R28.F32x2.HI_LO ;  /* 0x00000008031c7249 */ /* 0x050fe4000004001c */
[----:B------:R-:W-:Y:S02]  /*c6a0*/  FFMA2 R30, R3.F32, R10.F32x2.HI_LO, R30.F32x2.HI_LO ;  /* 0x0000000a031e7249 */ /* 0x000fe4000004001e */
[----:B------:R-:W-:Y:S04]  /*c6b0*/  LDS.128 R8, [R0+0x29120] ;  /* 0x0291200000087984 */ /* 0x000fe80000000c00 */
[----:B------:R-:W3:Y:S01]  /*c6c0*/  MUFU.EX2 R95, R33 ;  /* 0x00000021005f7308 */ /* 0x000ee20000000800 */
[----:B------:R-:W-:Y:S01]  /*c6d0*/  FSETP.GEU.AND P0, PT, R30, -126, PT ;  /* 0xc2fc00001e00780b */ /* 0x000fe20003f0e000 */
[----:B-1----:R-:W-:Y:S01]  /*c6e0*/  @!P4 FMUL R107, R107, R107 ;  /* 0x0000006b6b6bc220 */ /* 0x002fe20000400000 */
[----:B------:R-:W-:Y:S02]  /*c6f0*/  FSETP.GEU.AND P4, PT, R28, -126, PT ;  /* 0xc2fc00001c00780b */ /* 0x000fe40003f8e000 */
[----:B------:R-:W-:Y:S05]  /*c700*/  FSETP.GEU.AND P2, PT, R31, -126, PT ;  /* 0xc2fc00001f00780b */ /* 0x000fea0003f4e000 */
[----:B------:R-:W1:Y:S01]  /*c710*/  MUFU.EX2 R92, R34 ;  /* 0x00000022005c7308 */ /* 0x000e620000000800 */
[----:B--2---:R-:W2:Y:S01]  /*c720*/  LDS.128 R4, [R0+0x29110] ;  /* 0x0291100000047984 */ /* 0x004ea20000000c00 */
[----:B-----5:R-:W-:Y:S01]  /*c730*/  @!P3 FMUL R96, R96, R96 ;  /* 0x000000606060b220 */ /* 0x020fe20000400000 */
[----:B------:R-:W-:Y:S01]  /*c740*/  FSETP.GEU.AND P3, PT, R29, -126, PT ;  /* 0xc2fc00001d00780b */ /* 0x000fe20003f6e000 */
[----:B------:R-:W-:Y:S06]  /*c750*/  @!P0 FMUL R30, R30, 0.5 ;  /* 0x3f0000001e1e8820 */ /* 0x000fec0000400000 */
[----:B------:R-:W4:Y:S01]  /*c760*/  MUFU.EX2 R93, R35 ;  /* 0x00000023005d7308 */ /* 0x000f220000000800 */
[----:B------:R-:W-:Y:S01]  /*c770*/  @!P4 FMUL R28, R28, 0.5 ;  /* 0x3f0000001c1cc820 */ /* 0x000fe20000400000 */
[----:B------:R-:W-:Y:S01]  /*c780*/  @!P2 FMUL R31, R31, 0.5 ;  /* 0x3f0000001f1fa820 */ /* 0x000fe20000400000 */
[----:B---3--:R-:W-:Y:S07]  /*c790*/  @!P1 FMUL R95, R95, R95 ;  /* 0x0000005f5f5f9220 */ /* 0x008fee0000400000 */
[----:B------:R-:W3:Y:S01]  /*c7a0*/  MUFU.EX2 R90, R28 ;  /* 0x0000001c005a7308 */ /* 0x000ee20000000800 */
[----:B------:R-:W-:Y:S01]  /*c7b0*/  @!P3 FMUL R29, R29, 0.5 ;  /* 0x3f0000001d1db820 */ /* 0x000fe20000400000 */
[----:B-1----:R-:W-:Y:S01]  /*c7c0*/  @!P6 FMUL R92, R92, R92 ;  /* 0x0000005c5c5ce220 */ /* 0x002fe20000400000 */
[----:B------:R-:W-:Y:S07]  /*c7d0*/  F2FP.F16.F32.PACK_AB R46, R95, R94 ;  /* 0x0000005e5f2e723e */ /* 0x000fee00000000ff */
[----:B------:R-:W1:Y:S01]  /*c7e0*/  MUFU.EX2 R91, R29 ;  /* 0x0000001d005b7308 */ /* 0x000e620000000800 */
[----:B----4-:R-:W-:Y:S05]  /*c7f0*/  @!P5 FMUL R93, R93, R93 ;  /* 0x0000005d5d5dd220 */ /* 0x010fea0000400000 */
[----:B------:R-:W-:Y:S04]  /*c800*/  F2FP.F16.F32.PACK_AB R47, R93, R92 ;  /* 0x0000005c5d2f723e */ /* 0x000fe800000000ff */
[----:B------:R-:W4:Y:S01]  /*c810*/  MUFU.EX2 R88, R30 ;  /* 0x0000001e00587308 */ /* 0x000f220000000800 */
[----:B---3--:R-:W-:Y:S09]  /*c820*/  @!P4 FMUL R90, R90, R90 ;  /* 0x0000005a5a5ac220 */ /* 0x008ff20000400000 */
[----:B------:R-:W3:Y:S01]  /*c830*/  MUFU.EX2 R89, R31 ;  /* 0x0000001f00597308 */ /* 0x000ee20000000800 */
[C---:B--2---:R-:W-:Y:S02]  /*c840*/  FFMA2 R4, R3.reuse.F32, R12.F32x2.HI_LO, R4.F32x2.HI_LO ;  /* 0x0000000c03047249 */ /* 0x044fe40000040004 */
[C---:B------:R-:W-:Y:S02]  /*c850*/  FFMA2 R6, R3.reuse.F32, R14.F32x2.HI_LO, R6.F32x2.HI_LO ;  /* 0x0000000e03067249 */ /* 0x040fe40000040006 */
[C---:B------:R-:W-:Y:S01]  /*c860*/  FFMA2 R8, R3.reuse.F32, R16.F32x2.HI_LO, R8.F32x2.HI_LO ;  /* 0x0000001003087249 */ /* 0x040fe20000040008 */
[----:B------:R-:W-:Y:S01]  /*c870*/  FSETP.GEU.AND P1, PT, R4, -126, PT ;  /* 0xc2fc00000400780b */ /* 0x000fe20003f2e000 */
[----:B------:R-:W-:Y:S01]  /*c880*/  FFMA2 R32, R3.F32, R18.F32x2.HI_LO, R10.F32x2.HI_LO ;  /* 0x0000001203207249 */ /* 0x000fe2000004000a */
[----:B------:R-:W-:Y:S01]  /*c890*/  FSETP.GEU.AND P6, PT, R5, -126, PT ;  /* 0xc2fc00000500780b */ /* 0x000fe20003fce000 */
[C---:B------:R-:W-:Y:S01]  /*c8a0*/  FFMA2 R24, R3.reuse.F32, R20.F32x2.HI_LO, R24.F32x2.HI_LO ;  /* 0x0000001403187249 */ /* 0x040fe20000040018 */
[----:B------:R-:W-:Y:S01]  /*c8b0*/  FSETP.GEU.AND P5, PT, R6, -126, PT ;  /* 0xc2fc00000600780b */ /* 0x000fe20003fae000 */
[----:B------:R-:W-:Y:S01]  /*c8c0*/  FFMA2 R26, R3.F32, R22.F32x2.HI_LO, R26.F32x2.HI_LO ;  /* 0x00000016031a7249 */ /* 0x000fe2000004001a */
[----:B------:R-:W-:Y:S01]  /*c8d0*/  FSETP.GEU.AND P4, PT, R7, -126, PT ;  /* 0xc2fc00000700780b */ /* 0x000fe20003f8e000 */
[----:B------:R-:W-:Y:S01]  /*c8e0*/  LDS.128 R20, [R0+0x29190] ;  /* 0x0291900000147984 */ /* 0x000fe20000000c00 */
[----:B-1----:R-:W-:Y:S01]  /*c8f0*/  @!P3 FMUL R91, R91, R91 ;  /* 0x0000005b5b5bb220 */ /* 0x002fe20000400000 */
[----:B------:R-:W-:Y:S01]  /*c900*/  FSETP.GEU.AND P3, PT, R8, -126, PT ;  /* 0xc2fc00000800780b */ /* 0x000fe20003f6e000 */
[----:B----4-:R-:W-:Y:S01]  /*c910*/  @!P0 FMUL R88, R88, R88 ;  /* 0x0000005858588220 */ /* 0x010fe20000400000 */
[----:B------:R-:W-:Y:S01]  /*c920*/  FSETP.GEU.AND P0, PT, R9, -126, PT ;  /* 0xc2fc00000900780b */ /* 0x000fe20003f0e000 */
[----:B---3--:R-:W-:Y:S01]  /*c930*/  @!P2 FMUL R89, R89, R89 ;  /* 0x000000595959a220 */ /* 0x008fe20000400000 */
[----:B------:R-:W-:Y:S01]  /*c940*/  @!P1 FMUL R4, R4, 0.5 ;  /* 0x3f00000004049820 */ /* 0x000fe20000400000 */
[----:B------:R-:W-:Y:S01]  /*c950*/  FSETP.GEU.AND P2, PT, R32, -126, PT ;  /* 0xc2fc00002000780b */ /* 0x000fe20003f4e000 */
[----:B------:R-:W1:Y:S01]  /*c960*/  LDS.128 R28, [R0+0x29180] ;  /* 0x02918000001c7984 */ /* 0x000e620000000c00 */
[----:B------:R-:W-:Y:S01]  /*c970*/  @!P6 FMUL R5, R5, 0.5 ;  /* 0x3f0000000505e820 */ /* 0x000fe20000400000 */
[----:B------:R-:W2:Y:S01]  /*c980*/  MUFU.EX2 R86, R4 ;  /* 0x0000000400567308 */ /* 0x000ea20000000800 */
[----:B------:R-:W-:Y:S01]  /*c990*/  @!P5 FMUL R6, R6, 0.5 ;  /* 0x3f0000000606d820 */ /* 0x000fe20000400000 */
[----:B------:R-:W-:Y:S03]  /*c9a0*/  @!P4 FMUL R7, R7, 0.5 ;  /* 0x3f0000000707c820 */ /* 0x000fe60000400000 */
[----:B------:R-:W-:Y:S02]  /*c9b0*/  @!P3 FMUL R8, R8, 0.5 ;  /* 0x3f0000000808b820 */ /* 0x000fe40000400000 */
[----:B------:R-:W-:Y:S03]  /*c9c0*/  @!P0 FMUL R9, R9, 0.5 ;  /* 0x3f00000009098820 */ /* 0x000fe60000400000 */
[----:B------:R-:W3:Y:S01]  /*c9d0*/  MUFU.EX2 R87, R5 ;  /* 0x0000000500577308 */ /* 0x000ee20000000800 */
[----:B------:R-:W-:Y:S09]  /*c9e0*/  @!P2 FMUL R32, R32, 0.5 ;  /* 0x3f0000002020a820 */ /* 0x000ff20000400000 */
[----:B------:R-:W4:Y:S01]  /*c9f0*/  MUFU.EX2 R84, R6 ;  /* 0x0000000600547308 */ /* 0x000f220000000800 */
[----:B--2---:R-:W-:Y:S01]  /*ca00*/  @!P1 FMUL R86, R86, R86 ;  /* 0x0000005656569220 */ /* 0x004fe20000400000 */
[----:B------:R-:W-:Y:S08]  /*ca10*/  FSETP.GEU.AND P1, PT, R33, -126, PT ;  /* 0xc2fc00002100780b */ /* 0x000ff00003f2e000 */
[----:B------:R-:W2:Y:S01]  /*ca20*/  MUFU.EX2 R85, R7 ;  /* 0x0000000700557308 */ /* 0x000ea20000000800 */
[----:B---3--:R-:W-:Y:S01]  /*ca30*/  @!P6 FMUL R87, R87, R87 ;  /* 0x000000575757e220 */ /* 0x008fe20000400000 */
[----:B------:R-:W-:Y:S04]  /*ca40*/  FSETP.GEU.AND P6, PT, R24, -126, PT ;  /* 0xc2fc00001800780b */ /* 0x000fe80003fce000 */
[----:B------:R-:W-:Y:S01]  /*ca50*/  F2FP.F16.F32.PACK_AB R34, R87, R86 ;  /* 0x000000565722723e */ /* 0x000fe200000000ff */
[----:B------:R-:W-:Y:S03]  /*ca60*/  @!P1 FMUL R33, R33, 0.5 ;  /* 0x3f00000021219820 */ /* 0x000fe60000400000 */
[----:B------:R-:W3:Y:S01]  /*ca70*/  MUFU.EX2 R64, R8 ;  /* 0x0000000800407308 */ /* 0x000ee20000000800 */
[----:B----4-:R-:W-:Y:S01]  /*ca80*/  @!P5 FMUL R84, R84, R84 ;  /* 0x000000545454d220 */ /* 0x010fe20000400000 */
[----:B------:R-:W-:Y:S03]  /*ca90*/  FSETP.GEU.AND P5, PT, R25, -126, PT ;  /* 0xc2fc00001900780b */ /* 0x000fe60003fae000 */
[----:B------:R-:W-:Y:S05]  /*caa0*/  @!P6 FMUL R24, R24, 0.5 ;  /* 0x3f0000001818e820 */ /* 0x000fea0000400000 */
[----:B------:R4:W5:Y:S01]  /*cab0*/  MUFU.EX2 R65, R9 ;  /* 0x0000000900417308 */ /* 0x0009620000000800 */
        /* <DEDUP_REMOVED lines=9> */
[----:B----4-:R-:W1:Y:S01]  /*cb50*/  LDTM.x16 R4, tmem[UR4] ;  /* 0x00000004000479ee */ /* 0x010e620008240000 */
[----:B-----5:R-:W-:Y:S03]  /*cb60*/  @!P0 FMUL R65, R65, R65 ;  /* 0x0000004141418220 */ /* 0x020fe60000400000 */
[----:B------:R-:W-:Y:S05]  /*cb70*/  @!P3 FMUL R27, R27, 0.5 ;  /* 0x3f0000001b1bb820 */ /* 0x000fea0000400000 */
[----:B------:R-:W4:Y:S01]  /*cb80*/  MUFU.EX2 R60, R24 ;  /* 0x00000018003c7308 */ /* 0x000f220000000800 */
[----:B--2---:R-:W-:Y:S01]  /*cb90*/  @!P2 FMUL R62, R62, R62 ;  /* 0x0000003e3e3ea220 */ /* 0x004fe20000400000 */
[----:B------:R-:W-:Y:S02]  /*cba0*/  F2FP.F16.F32.PACK_AB R32, R91, R90 ;  /* 0x0000005a5b20723e */ /* 0x000fe400000000ff */
[----:B------:R-:W-:Y:S06]  /*cbb0*/  F2FP.F16.F32.PACK_AB R36, R65, R64 ;  /* 0x000000404124723e */ /* 0x000fec00000000ff */
[----:B------:R-:W2:Y:S01]  /*cbc0*/  MUFU.EX2 R61, R25 ;  /* 0x00000019003d7308 */ /* 0x000ea20000000800 */
[----:B---3--:R-:W-:Y:S01]  /*cbd0*/  @!P1 FMUL R63, R63, R63 ;  /* 0x0000003f3f3f9220 */ /* 0x008fe20000400000 */
[----:B------:R-:W-:Y:S08]  /*cbe0*/  F2FP.F16.F32.PACK_AB R33, R89, R88 ;  /* 0x000000585921723e */ /* 0x000ff000000000ff */
[----:B------:R-:W3:Y:S01]  /*cbf0*/  MUFU.EX2 R58, R26 ;  /* 0x0000001a003a7308 */ /* 0x000ee20000000800 */
[C---:B-1----:R-:W-:Y:S02]  /*cc00*/  FFMA2 R28, R3.reuse.F32, R4.F32x2.HI_LO, R28.F32x2.HI_LO ;  /* 0x00000004031c7249 */ /* 0x042fe4000004001c */
[C---:B------:R-:W-:Y:S02]  /*cc10*/  FFMA2 R30, R3.reuse.F32, R6.F32x2.HI_LO, R30.F32x2.HI_LO ;  /* 0x00000006031e7249 */ /* 0x040fe4000004001e */
[----:B------:R-:W1:Y:S01]  /*cc20*/  LDS.128 R4, [R0+0x291a0] ;  /* 0x0291a00000047984 */ /* 0x000e620000000c00 */
[----:B------:R-:W-:Y:S01]  /*cc30*/  FFMA2 R20, R3.F32, R8.F32x2.HI_LO, R20.F32x2.HI_LO ;  /* 0x0000000803147249 */ /* 0x000fe20000040014 */
[----:B------:R-:W-:Y:S03]  /*cc40*/  FSETP.GEU.AND P2, PT, R29, -126, PT ;  /* 0xc2fc00001d00780b */ /* 0x000fe60003f4e000 */
[----:B------:R-:W5:Y:S01]  /*cc50*/  MUFU.EX2 R59, R27 ;  /* 0x0000001b003b7308 */ /* 0x000f620000000800 */
[----:B------:R-:W-:Y:S01]  /*cc60*/  FFMA2 R22, R3.F32, R10.F32x2.HI_LO, R22.F32x2.HI_LO ;  /* 0x0000000a03167249 */ /* 0x000fe20000040016 */
[----:B------:R-:W-:Y:S01]  /*cc70*/  FSETP.GEU.AND P1, PT, R30, -126, PT ;  /* 0xc2fc00001e00780b */ /* 0x000fe20003f2e000 */
[----:B----4-:R-:W-:Y:S01]  /*cc80*/  @!P6 FMUL R60, R60, R60 ;  /* 0x0000003c3c3ce220 */ /* 0x010fe20000400000 */
[----:B------:R-:W-:Y:S01]  /*cc90*/  FSETP.GEU.AND P0, PT, R28, -126, PT ;  /* 0xc2fc00001c00780b */ /* 0x000fe20003f0e000 */
[----:B------:R-:W4:Y:S01]  /*cca0*/  LDS.128 R8, [R0+0x291b0] ;  /* 0x0291b00000087984 */ /* 0x000f220000000c00 */
[----:B------:R-:W-:Y:S01]  /*ccb0*/  NOP ;  /* 0x0000000000007918 */ /* 0x000fe20000000000 */
[----:B--2---:R-:W-:Y:S01]  /*ccc0*/  @!P5 FMUL R61, R61, R61 ;  /* 0x0000003d3d3dd220 */ /* 0x004fe20000400000 */
[----:B------:R-:W-:Y:S01]  /*ccd0*/  FSETP.GEU.AND P6, PT, R31, -126, PT ;  /* 0xc2fc00001f00780b */ /* 0x000fe20003fce000 */
[----:B---3--:R-:W-:Y:S01]  /*cce0*/  @!P4 FMUL R58, R58, R58 ;  /* 0x0000003a3a3ac220 */ /* 0x008fe20000400000 */
[----:B------:R-:W-:Y:S01]  /*ccf0*/  FSETP.GEU.AND P5, PT, R20, -126, PT ;  /* 0xc2fc00001400780b */ /* 0x000fe20003fae000 */
[----:B------:R-:W-:Y:S01]  /*cd00*/  @!P2 FMUL R29, R29, 0.5 ;  /* 0x3f0000001d1da820 */ /* 0x000fe20000400000 */
[----:B------:R-:W-:Y:S01]  /*cd10*/  BAR.SYNC.DEFER_BLOCKING 0x3, 0x100 ;  /* 0x00c4000000007b1d */ /* 0x000fe20000010000 */
[----:B------:R-:W-:Y:S02]  /*cd20*/  FSETP.GEU.AND P4, PT, R21, -126, PT ;  /* 0xc2fc00001500780b */ /* 0x000fe40003f8e000 */
[----:B------:R-:W-:Y:S01]  /*cd30*/  @!P1 FMUL R30, R30, 0.5 ;  /* 0x3f0000001e1e9820 */ /* 0x000fe20000400000 */
[----:B-----5:R-:W-:Y:S01]  /*cd40*/  @!P3 FMUL R59, R59, R59 ;  /* 0x0000003b3b3bb220 */ /* 0x020fe20000400000 */
[----:B------:R-:W-:Y:S01]  /*cd50*/  FSETP.GEU.AND P3, PT, R22, -126, PT ;  /* 0xc2fc00001600780b */ /* 0x000fe20003f6e000 */
[----:B------:R-:W2:Y:S01]  /*cd60*/  MUFU.EX2 R67, R29 ;  /* 0x0000001d00437308 */ /* 0x000ea20000000800 */
[----:B------:R-:W-:Y:S02]  /*cd70*/  @!P0 FMUL R28, R28, 0.5 ;  /* 0x3f0000001c1c8820 */ /* 0x000fe40000400000 */
[----:B------:R-:W-:Y:S02]  /*cd80*/  @!P6 FMUL R31, R31, 0.5 ;  /* 0x3f0000001f1fe820 */ /* 0x000fe40000400000 */
[----:B------:R-:W-:Y:S05]  /*cd90*/  @!P5 FMUL R20, R20, 0.5 ;  /* 0x3f0000001414d820 */ /* 0x000fea0000400000 */
[----:B------:R-:W3:Y:S01]  /*cda0*/  MUFU.EX2 R68, R30 ;  /* 0x0000001e00447308 */ /* 0x000ee20000000800 */
[----:B------:R-:W-:Y:S01]  /*cdb0*/  @!P4 FMUL R21, R21, 0.5 ;  /* 0x3f0000001515c820 */ /* 0x000fe20000400000 */
[----:B------:R-:W-:Y:S08]  /*cdc0*/  @!P3 FMUL R22, R22, 0.5 ;  /* 0x3f0000001616b820 */ /* 0x000ff00000400000 */
[----:B------:R-:W5:Y:S01]  /*cdd0*/  MUFU.EX2 R66, R28 ;  /* 0x0000001c00427308 */ /* 0x000f620000000800 */
[----:B--2---:R-:W-:Y:S01]  /*cde0*/  @!P2 FMUL R67, R67, R67 ;  /* 0x000000434343a220 */ /* 0x004fe20000400000 */
[C---:B-1----:R-:W-:Y:S02]  /*cdf0*/  FFMA2 R4, R3.reuse.F32, R12.F32x2.HI_LO, R4.F32x2.HI_LO ;  /* 0x0000000c03047249 */ /* 0x042fe40000040004 */
[----:B------:R-:W-:Y:S03]  /*ce00*/  FFMA2 R6, R3.F32, R14.F32x2.HI_LO, R6.F32x2.HI_LO ;  /* 0x0000000e03067249 */ /* 0x000fe60000040006 */
[----:B------:R-:W-:Y:S03]  /*ce10*/  FSETP.GEU.AND P2, PT, R4, -126, PT ;  /* 0xc2fc00000400780b */ /* 0x000fe60003f4e000 */
[----:B------:R-:W1:Y:S01]  /*ce20*/  MUFU.EX2 R69, R31 ;  /* 0x0000001f00457308 */ /* 0x000e620000000800 */
[----:B---3--:R-:W-:Y:S01]  /*ce30*/  @!P1 FMUL R68, R68, R68 ;  /* 0x0000004444449220 */ /* 0x008fe20000400000 */
[----:B------:R-:W-:Y:S01]  /*ce40*/  FSETP.GEU.AND P1, PT, R5, -126, PT ;  /* 0xc2fc00000500780b */ /* 0x000fe20003f2e000 */
[C---:B----4-:R-:W-:Y:S01]  /*ce50*/  FFMA2 R8, R3.reuse.F32, R16.F32x2.HI_LO, R8.F32x2.HI_LO ;  /* 0x0000001003087249 */ /* 0x050fe20000040008 */
[----:B------:R-:W-:Y:S01]  /*ce60*/  MOV R17, R44 ;  /* 0x0000002c00117202 */ /* 0x000fe20000000f00 */
[----:B------:R-:W-:Y:S01]  /*ce70*/  FFMA2 R10, R3.F32, R18.F32x2.HI_LO, R10.F32x2.HI_LO ;  /* 0x00000012030a7249 */ /* 0x000fe2000004000a */
[----:B------:R-:W-:Y:S04]  /*ce80*/  MOV R18, R42 ;  /* 0x0000002a00127202 */ /* 0x000fe80000000f00 */
[----:B------:R-:W2:Y:S01]  /*ce90*/  MUFU.EX2 R70, R20 ;  /* 0x0000001400467308 */ /* 0x000ea20000000800 */
[----:B-----5:R-:W-:Y:S01]  /*cea0*/  @!P0 FMUL R66, R66, R66 ;  /* 0x0000004242428220 */ /* 0x020fe20000400000 */
[----:B------:R-:W-:Y:S01]  /*ceb0*/  FSETP.GEU.AND P0, PT, R23, -126, PT ;  /* 0xc2fc00001700780b */ /* 0x000fe20003f0e000 */
[----:B------:R-:W-:Y:S01]  /*cec0*/  @!P2 FMUL R4, R4, 0.5 ;  /* 0x3f0000000404a820 */ /* 0x000fe20000400000 */
[----:B------:R-:W-:Y:S01]  /*ced0*/  F2FP.F16.F32.PACK_AB R42, R43, R42 ;  /* 0x0000002a2b2a723e */ /* 0x000fe200000000ff */
[----:B------:R-:W-:Y:S05]  /*cee0*/  @!P1 FMUL R5, R5, 0.5 ;  /* 0x3f00000005059820 */ /* 0x000fea0000400000 */
[----:B------:R-:W3:Y:S01]  /*cef0*/  MUFU.EX2 R71, R21 ;  /* 0x0000001500477308 */ /* 0x000ee20000000800 */
[----:B-1----:R-:W-:Y:S01]  /*cf00*/  @!P6 FMUL R69, R69, R69 ;  /* 0x000000454545e220 */ /* 0x002fe20000400000 */
[----:B------:R-:W-:Y:S02]  /*cf10*/  FSETP.GEU.AND P6, PT, R6, -126, PT ;  /* 0xc2fc00000600780b */ /* 0x000fe40003fce000 */
[----:B------:R-:W-:Y:S02]  /*cf20*/  MOV R19, R43 ;  /* 0x0000002b00137202 */ /* 0x000fe40000000f00 */
[-C--:B------:R-:W-:Y:S01]  /*cf30*/  F2FP.F16.F32.PACK_AB R43, R44, R45.reuse ;  /* 0x0000002d2c2b723e */ /* 0x080fe200000000ff */
[----:B------:R-:W-:Y:S03]  /*cf40*/  @!P0 FMUL R23, R23, 0.5 ;  /* 0x3f00000017178820 */ /* 0x000fe60000400000 */
[----:B------:R-:W1:Y:S01]  /*cf50*/  MUFU.EX2 R82, R22 ;  /* 0x0000001600527308 */ /* 0x000e620000000800 */
[----:B--2---:R-:W-:Y:S01]  /*cf60*/  @!P5 FMUL R70, R70, R70 ;  /* 0x000000464646d220 */ /* 0x004fe20000400000 */
[----:B------:R-:W-:Y:S02]  /*cf70*/  FSETP.GEU.AND P5, PT, R7, -126, PT ;  /* 0xc2fc00000700780b */ /* 0x000fe40003fae000 */
[----:B------:R-:W-:Y:S02]  /*cf80*/  MOV R16, R45 ;  /* 0x0000002d00107202 */ /* 0x000fe40000000f00 */
[----:B------:R-:W-:Y:S01]  /*cf90*/  F2FP.F16.F32.PACK_AB R44, R107, R37 ;  /* 0x000000256b2c723e */ /* 0x000fe200000000ff */
[----:B------:R-:W-:Y:S03]  /*cfa0*/  @!P6 FMUL R6, R6, 0.5 ;  /* 0x3f0000000606e820 */ /* 0x000fe60000400000 */
[----:B------:R-:W2:Y:S01]  /*cfb0*/  MUFU.EX2 R80, R4 ;  /* 0x0000000400507308 */ /* 0x000ea20000000800 */
[----:B---3--:R-:W-:Y:S01]  /*cfc0*/  @!P4 FMUL R71, R71, R71 ;  /* 0x000000474747c220 */ /* 0x008fe20000400000 */
[----:B------:R-:W-:Y:S02]  /*cfd0*/  FSETP.GEU.AND P4, PT, R8, -126, PT ;  /* 0xc2fc00000800780b */ /* 0x000fe40003f8e000 */
[----:B------:R-:W-:Y:S02]  /*cfe0*/  F2FP.F16.F32.PACK_AB R45, R97, R96 ;  /* 0x00000060612d723e */ /* 0x000fe400000000ff */
[----:B------:R-:W-:Y:S01]  /*cff0*/  F2FP.F16.F32.PACK_AB R24, R67, R66 ;  /* 0x000000424318723e */ /* 0x000fe200000000ff */
[----:B------:R-:W-:Y:S03]  /*d000*/  @!P5 FMUL R7, R7, 0.5 ;  /* 0x3f0000000707d820 */ /* 0x000fe60000400000 */
[----:B------:R-:W3:Y:S01]  /*d010*/  MUFU.EX2 R81, R5 ;  /* 0x0000000500517308 */ /* 0x000ee20000000800 */
[----:B-1----:R-:W-:Y:S01]  /*d020*/  @!P3 FMUL R82, R82, R82 ;  /* 0x000000525252b220 */ /* 0x002fe20000400000 */
[----:B------:R-:W-:Y:S02]  /*d030*/  FSETP.GEU.AND P3, PT, R9, -126, PT ;  /* 0xc2fc00000900780b */ /* 0x000fe40003f6e000 */
[----:B------:R-:W-:Y:S02]  /*d040*/  MOV R22, R39 ;  /* 0x0000002700167202 */ /* 0x000fe40000000f00 */
[----:B------:R-:W-:Y:S01]  /*d050*/  F2FP.F16.F32.PACK_AB R39, R59, R58 ;  /* 0x0000003a3b27723e */ /* 0x000fe200000000ff */
[----:B------:R-:W-:Y:S03]  /*d060*/  @!P4 FMUL R8, R8, 0.5 ;  /* 0x3f0000000808c820 */ /* 0x000fe60000400000 */
[----:B------:R-:W1:Y:S01]  /*d070*/  MUFU.EX2 R83, R23 ;  /* 0x0000001700537308 */ /* 0x000e620000000800 */
[----:B--2---:R-:W-:Y:S01]  /*d080*/  @!P2 FMUL R80, R80, R80 ;  /* 0x000000505050a220 */ /* 0x004fe20000400000 */
[C---:B------:R-:W-:Y:S02]  /*d090*/  FSETP.GEU.AND P2, PT, R10.reuse, -126, PT ;  /* 0xc2fc00000a00780b */ /* 0x040fe40003f4e000 */
[----:B------:R-:W-:Y:S02]  /*d0a0*/  F2FP.F16.F32.PACK_AB R25, R69, R68 ;  /* 0x000000444519723e */ /* 0x000fe400000000ff */
[----:B------:R-:W-:Y:S01]  /*d0b0*/  F2FP.F16.F32.PACK_AB R26, R71, R70 ;  /* 0x00000046471a723e */ /* 0x000fe200000000ff */
[----:B------:R-:W-:Y:S03]  /*d0c0*/  @!P3 FMUL R9, R9, 0.5 ;  /* 0x3f0000000909b820 */ /* 0x000fe60000400000 */
[----:B------:R-:W2:Y:S01]  /*d0d0*/  MUFU.EX2 R78, R6 ;  /* 0x00000006004e7308 */ /* 0x000ea20000000800 */
[----:B---3--:R-:W-:Y:S01]  /*d0e0*/  @!P1 FMUL R81, R81, R81 ;  /* 0x0000005151519220 */ /* 0x008fe20000400000 */
[----:B------:R-:W-:Y:S04]  /*d0f0*/  FSETP.GEU.AND P1, PT, R11, -126, PT ;  /* 0xc2fc00000b00780b */ /* 0x000fe80003f2e000 */
[----:B------:R-:W-:Y:S01]  /*d100*/  F2FP.F16.F32.PACK_AB R28, R81, R80 ;  /* 0x00000050511c723e */ /* 0x000fe200000000ff */
[----:B------:R-:W-:Y:S03]  /*d110*/  @!P2 FMUL R10, R10, 0.5 ;  /* 0x3f0000000a0aa820 */ /* 0x000fe60000400000 */
[----:B------:R-:W3:Y:S01]  /*d120*/  MUFU.EX2 R79, R7 ;  /* 0x00000007004f7308 */ /* 0x000ee20000000800 */
[----:B-1----:R-:W-:Y:S01]  /*d130*/  @!P0 FMUL R83, R83, R83 ;  /* 0x0000005353538220 */ /* 0x002fe20000400000 */
[----:B------:R-:W-:Y:S02]  /*d140*/  ISETP.NE.AND P0, PT, R106, R75, PT ;  /* 0x0000004b6a00720c */ /* 0x000fe40003f05270 */
[----:B------:R-:W-:Y:S02]  /*d150*/  MOV R23, R38 ;  /* 0x0000002600177202 */ /* 0x000fe40000000f00 */
[----:B------:R-:W-:Y:S01]  /*d160*/  MOV R106, R37 ;  /* 0x00000025006a7202 */ /* 0x000fe20000000f00 */
[----:B------:R-:W-:Y:S03]  /*d170*/  @!P1 FMUL R11, R11, 0.5 ;  /* 0x3f0000000b0b9820 */ /* 0x000fe60000400000 */
[----:B------:R-:W1:Y:S01]  /*d180*/  MUFU.EX2 R76, R8 ;  /* 0x00000008004c7308 */ /* 0x000e620000000800 */
[----:B--2---:R-:W-:Y:S01]  /*d190*/  @!P6 FMUL R78, R78, R78 ;  /* 0x0000004e4e4ee220 */ /* 0x004fe20000400000 */
[----:B------:R-:W-:Y:S02]  /*d1a0*/  F2FP.F16.F32.PACK_AB R37, R63, R62 ;  /* 0x0000003e3f25723e */ /* 0x000fe400000000ff */
[----:B------:R-:W-:Y:S02]  /*d1b0*/  F2FP.F16.F32.PACK_AB R38, R61, R60 ;  /* 0x0000003c3d26723e */ /* 0x000fe400000000ff */
[----:B------:R-:W-:Y:S04]  /*d1c0*/  F2FP.F16.F32.PACK_AB R27, R83, R82 ;  /* 0x00000052531b723e */ /* 0x000fe800000000ff */
[----:B------:R-:W2:Y:S01]  /*d1d0*/  MUFU.EX2 R77, R9 ;  /* 0x00000009004d7308 */ /* 0x000ea20000000800 */
[----:B---3--:R-:W-:Y:S05]  /*d1e0*/  @!P5 FMUL R79, R79, R79 ;  /* 0x0000004f4f4fd220 */ /* 0x008fea0000400000 */
[----:B------:R-:W-:Y:S04]  /*d1f0*/  F2FP.F16.F32.PACK_AB R29, R79, R78 ;  /* 0x0000004e4f1d723e */ /* 0x000fe800000000ff */
[----:B------:R-:W3:Y:S01]  /*d200*/  MUFU.EX2 R72, R10 ;  /* 0x0000000a00487308 */ /* 0x000ee20000000800 */
[----:B-1----:R-:W-:Y:S09]  /*d210*/  @!P4 FMUL R76, R76, R76 ;  /* 0x0000004c4c4cc220 */ /* 0x002ff20000400000 */
[----:B------:R-:W1:Y:S01]  /*d220*/  MUFU.EX2 R73, R11 ;  /* 0x0000000b00497308 */ /* 0x000e620000000800 */
[----:B--2---:R-:W-:Y:S05]  /*d230*/  @!P3 FMUL R77, R77, R77 ;  /* 0x0000004d4d4db220 */ /* 0x004fea0000400000 */
[----:B------:R-:W-:Y:S01]  /*d240*/  F2FP.F16.F32.PACK_AB R30, R77, R76 ;  /* 0x0000004c4d1e723e */ /* 0x000fe200000000ff */
[----:B---3--:R-:W-:Y:S01]  /*d250*/  @!P2 FMUL R72, R72, R72 ;  /* 0x000000484848a220 */ /* 0x008fe20000400000 */
[----:B-1----:R-:W-:Y:S05]  /*d260*/  @!P1 FMUL R73, R73, R73 ;  /* 0x0000004949499220 */ /* 0x002fea0000400000 */
        /* <DEDUP_REMOVED lines=18> */
.L_x_186:
[----:B------:R-:W-:Y:S01]  /*d390*/  SHF.R.U32.HI R0, RZ, 0x3, R2 ;  /* 0x00000003ff007819 */ /* 0x000fe20000011602 */
[----:B------:R-:W-:Y:S05]  /*d3a0*/  WARPSYNC.ALL ;  /* 0x0000000000007948 */ /* 0x000fea0003800000 */
[----:B------:R-:W-:Y:S04]  /*d3b0*/  LOP3.LUT R0, R74, 0x600010, R0, 0xc8, !PT ;  /* 0x006000104a007812 */ /* 0x000fe800078ec800 */
[----:B------:R-:W-:Y:S05]  /*d3c0*/  LOP3.LUT R0, R0, 0x120, RZ, 0xfc, !PT ;  /* 0x0000012000007812 */ /* 0x000fea00078efcff */
[----:B------:R-:W-:Y:S04]  /*d3d0*/  IMAD.IADD R98, R0, 0x1, -R98 ;  /* 0x0000000100627824 */ /* 0x000fe800078e0a62 */
[C---:B------:R-:W-:Y:S01]  /*d3e0*/  VIADD R0, R98.reuse, 0x10 ;  /* 0x0000001062007836 */ /* 0x040fe20000000000 */
[----:B------:R-:W-:Y:S04]  /*d3f0*/  R2UR UR4, R98 ;  /* 0x00000000620472ca */ /* 0x000fe800000e0000 */
[----:B------:R-:W-:Y:S09]  /*d400*/  SHF.R.U32.HI R0, RZ, 0x15, R0 ;  /* 0x00000015ff007819 */ /* 0x000ff20000011600 */
        /* <DEDUP_REMOVED lines=22> */
.L_x_187:
        /* <DEDUP_REMOVED lines=23> */
.L_x_188:
        /* <DEDUP_REMOVED lines=23> */
.L_x_189:
[----:B------:R-:W-:Y:S05]  /*d850*/  WARPSYNC.ALL ;  /* 0x0000000000007948 */ /* 0x000fea0003800000 */
[----:B------:R-:W-:Y:S11]  /*d860*/  R2UR UR4, R98 ;  /* 0x00000000620472ca */ /* 0x000ff600000e0000 */
[----:B------:R-:W-:Y:S02]  /*d870*/  @!UPT UIADD3 URZ, UPT, UPT, URZ, URZ, URZ ;  /* 0x000000fffffff290 */ /* 0x000fe4000fffe0ff */
[----:B------:R4:W-:Y:S02]  /*d880*/  STTM.x8 tmem[UR4+0x30], R24 ;  /* 0x00003018000079ed */ /* 0x0009e400081c0004 */
.L_x_185:
[----:B------:R-:W-:Y:S01]  /*d890*/  ISETP.NE.AND P0, PT, R105, 0x3, PT ;  /* 0x000000036900780c */ /* 0x000fe20003f05270 */
[----:B------:R-:W1:Y:S01]  /*d8a0*/  FENCE.VIEW.ASYNC.T ;  /* 0x00000000000073c6 */ /* 0x000e620000000200 */
[----:B------:R-:W-:Y:S11]  /*d8b0*/  BSSY.RECONVERGENT B0, `(.L_x_190) ;  /* 0x0000003000007945 */ /* 0x000ff60003800200 */
[----:B------:R-:W-:Y:S05]  /*d8c0*/  @!P0 BRA `(.L_x_191) ;  /* 0x0000000000048947 */ /* 0x000fea0003800000 */
[----:B------:R-:W-:Y:S05]  /*d8d0*/  BPT.TRAP 0x1 ;  /* 0x000000040000795c */ /* 0x000fea0000300000 */
.L_x_191:
[----:B------:R-:W-:Y:S05]  /*d8e0*/  BSYNC.RECONVERGENT B0 ;  /* 0x0000000000007941 */ /* 0x000fea0003800200 */
.L_x_190:
[----:B-1----:R1:W-:Y:S01]  /*d8f0*/  SYNCS.ARRIVE.TRANS64.A1T0 RZ, [R56+URZ+0x29880], RZ ;  /* 0x029880ff38ff79a7 */ /* 0x0023e200081000ff */
[----:B------:R-:W-:Y:S04]  /*d900*/  BSSY.RECONVERGENT B0, `(.L_x_192) ;  /* 0x0000004000007945 */ /* 0x000fe80003800200 */
[----:B------:R-:W-:Y:S05]  /*d910*/  @!P0 BRA `(.L_x_193) ;  /* 0x0000000000088947 */ /* 0x000fea0003800000 */
[----:B------:R-:W-:Y:S05]  /*d920*/  BPT.TRAP 0x1 ;  /* 0x000000040000795c */ /* 0x000fea0000300000 */
[----:B------:R-:W-:Y:S05]  /*d930*/  BPT.TRAP 0x1 ;  /* 0x000000040000795c */ /* 0x000fea0000300000 */
.L_x_193:
[----:B------:R-:W-:Y:S05]  /*d940*/  BSYNC.RECONVERGENT B0 ;  /* 0x0000000000007941 */ /* 0x000fea0003800200 */
.L_x_192:
[----:B------:R-:W-:Y:S01]  /*d950*/  IADD3 R0, PT, PT, R56, 0x29858, RZ ;  /* 0x0002985838007810 */ /* 0x000fe20007ffe0ff */
[----:B------:R-:W-:Y:S03]  /*d960*/  BSSY.RECONVERGENT B0, `(.L_x_194) ;  /* 0x0000005000007945 */ /* 0x000fe60003800200 */
[----:B------:R-:W-:Y:S04]  /*d970*/  PRMT R0, R57, 0x654, R0 ;  /* 0x0000065439007816 */ /* 0x000fe80000000000 */
[----:B------:R1:W-:Y:S01]  /*d980*/  SYNCS.ARRIVE.TRANS64.RED.A1T0 RZ, [R0+URZ], RZ ;  /* 0x000000ff00ff79a7 */ /* 0x0003e200081004ff */
[----:B------:R-:W-:Y:S05]  /*d990*/  @!P0 BRA `(.L_x_195) ;  /* 0x0000000000048947 */ /* 0x000fea0003800000 */
[----:B------:R-:W-:Y:S05]  /*d9a0*/  BPT.TRAP 0x1 ;  /* 0x000000040000795c */ /* 0x000fea0000300000 */
.L_x_195:
[----:B------:R-:W-:Y:S05]  /*d9b0*/  BSYNC.RECONVERGENT B0 ;  /* 0x0000000000007941 */ /* 0x000fea0003800200 */
.L_x_194:
[----:B-1----:R-:W-:Y:S01]  /*d9c0*/  IADD3 R0, PT, PT, R56, 0x29838, RZ ;  /* 0x0002983838007810 */ /* 0x002fe20007ffe0ff */
[----:B------:R-:W-:Y:S03]  /*d9d0*/  BSSY.RECONVERGENT B0, `(.L_x_196) ;  /* 0x0000005000007945 */ /* 0x000fe60003800200 */
[----:B------:R-:W-:Y:S04]  /*d9e0*/  PRMT R0, R57, 0x654, R0 ;  /* 0x0000065439007816 */ /* 0x000fe80000000000 */
[----:B------:R1:W-:Y:S01]  /*d9f0*/  SYNCS.ARRIVE.TRANS64.RED.A1T0 RZ, [R0+URZ], RZ ;  /* 0x000000ff00ff79a7 */ /* 0x0003e200081004ff */
[----:B------:R-:W-:Y:S05]  /*da00*/  @!P0 BRA `(.L_x_197) ;  /* 0x0000000000048947 */ /* 0x000fea0003800000 */
[----:B------:R-:W-:Y:S05]  /*da10*/  BPT.TRAP 0x1 ;  /* 0x000000040000795c */ /* 0x000fea0000300000 */
.L_x_197:
[----:B------:R-:W-:Y:S05]  /*da20*/  BSYNC.RECONVERGENT B0 ;  /* 0x0000000000007941 */ /* 0x000fea0003800200 */
.L_x_196:
[----:B-1----:R-:W-:Y:S01]  /*da30*/  SHF.L.U32 R0, R100, 0x1f, RZ ;  /* 0x0000001f64007819 */ /* 0x002fe200000006ff */
[----:B------:R-:W-:Y:S03]  /*da40*/  BSSY B0, `(.L_x_198) ;  /* 0x0000003000007945 */ /* 0x000fe60003800000 */
[----:B------:R-:W1:Y:S02]  /*da50*/  SYNCS.PHASECHK.TRANS64.TRYWAIT P1, [R56+URZ+0x29840], R0 ;  /* 0x02984000380075a7 */ /* 0x000e6400080211ff */
[----:B-1----:R-:W-:Y:S05]  /*da60*/  @!P1 BRA `(.L_x_199) ;  /* 0x0000004400bc9947 */ /* 0x002fea0003800000 */
.L_x_299:
[----:B------:R-:W-:Y:S05]  /*da70*/  BSYNC B0 ;  /* 0x0000000000007941 */ /* 0x000fea0003800000 */
.L_x_198:
[----:B------:R-:W-:Y:S04]  /*da80*/  BSSY.RECONVERGENT B0, `(.L_x_200) ;  /* 0x0000003000007945 */ /* 0x000fe80003800200 */
[----:B------:R-:W-:Y:S05]  /*da90*/  @!P0 BRA `(.L_x_201) ;  /* 0x0000000000048947 */ /* 0x000fea0003800000 */
[----:B------:R-:W-:Y:S05]  /*daa0*/  BPT.TRAP 0x1 ;  /* 0x000000040000795c */ /* 0x000fea0000300000 */
.L_x_201:
[----:B------:R-:W-:Y:S05]  /*dab0*/  BSYNC.RECONVERGENT B0 ;  /* 0x0000000000007941 */ /* 0x000fea0003800200 */
.L_x_200:
[----:B------:R-:W-:Y:S01]  /*dac0*/  SHF.L.U32 R0, R104, 0x1f, RZ ;  /* 0x0000001f68007819 */ /* 0x000fe200000006ff */
[----:B------:R-:W-:Y:S03]  /*dad0*/  BSSY B0, `(.L_x_202) ;  /* 0x0000003000007945 */ /* 0x000fe60003800000 */
[----:B------:R-:W1:Y:S02]  /*dae0*/  SYNCS.PHASECHK.TRANS64.TRYWAIT P1, [R56+URZ+0x29860], R0 ;  /* 0x02986000380075a7 */ /* 0x000e6400080211ff */
[----:B-1----:R-:W-:Y:S05]  /*daf0*/  @!P1 BRA `(.L_x_203) ;  /* 0x0000004400ac9947 */ /* 0x002fea0003800000 */
.L_x_300:
[----:B------:R-:W-:Y:S05]  /*db00*/  BSYNC B0 ;  /* 0x0000000000007941 */ /* 0x000fea0003800000 */
.L_x_202:
[----:B------:R-:W-:Y:S04]  /*db10*/  BSSY.RECONVERGENT B0, `(.L_x_204) ;  /* 0x0000003000007945 */ /* 0x000fe80003800200 */
[----:B------:R-:W-:Y:S05]  /*db20*/  @!P0 BRA `(.L_x_205) ;  /* 0x0000000000048947 */ /* 0x000fea0003800000 */
[----:B------:R-:W-:Y:S05]  /*db30*/  BPT.TRAP 0x1 ;  /* 0x000000040000795c */ /* 0x000fea0000300000 */
.L_x_205:
[----:B------:R-:W-:Y:S05]  /*db40*/  BSYNC.RECONVERGENT B0 ;  /* 0x0000000000007941 */ /* 0x000fea0003800200 */
.L_x_204:
[----:B------:R-:W-:Y:S02]  /*db50*/  SHF.L.U32 R3, R103, 0x1f, RZ ;  /* 0x0000001f67037819 */ /* 0x000fe400000006ff */
[----:B------:R-:W-:Y:S02]  /*db60*/  SHF.R.U32.HI R0, RZ, 0x3, R2 ;  /* 0x00000003ff007819 */ /* 0x000fe40000011602 */
[----:B------:R-:W1:Y:S02]  /*db70*/  SYNCS.PHASECHK.TRANS64.TRYWAIT P0, [R56+URZ+0x29898], R3 ;  /* 0x02989803380075a7 */ /* 0x000e6400080011ff */
[----:B------:R-:W-:Y:S04]  /*db80*/  LOP3.LUT R74, R74, 0x600010, R0, 0xc8, !PT ;  /* 0x006000104a4a7812 */ /* 0x000fe800078ec800 */
[----:B------:R-:W-:Y:S01]  /*db90*/  LOP3.LUT R0, R74, 0x120, RZ, 0xfc, !PT ;  /* 0x000001204a007812 */ /* 0x000fe200078efcff */
[----:B-1----:R-:W-:Y:S06]  /*dba0*/  @!P0 BRA `(.L_x_206) ;  /* 0x0000004400948947 */ /* 0x002fec0003800000 */
.L_x_301:
[----:B------:R-:W-:Y:S01]  /*dbb0*/  SHF.R.U32.HI R2, RZ, 0x5, R2 ;  /* 0x00000005ff027819 */ /* 0x000fe20000011602 */
[----:B------:R-:W-:Y:S05]  /*dbc0*/  WARPSYNC.ALL ;  /* 0x0000000000007948 */ /* 0x000fea0003800000 */
[C---:B------:R-:W-:Y:S01]  /*dbd0*/  R2UR UR4, R0.reuse ;  /* 0x00000000000472ca */ /* 0x040fe200000e0000 */
[----:B------:R-:W-:Y:S01]  /*dbe0*/  VIADD R0, R0, 0xffffffa0 ;  /* 0xffffffa000007836 */ /* 0x000fe20000000000 */
[----:B------:R-:W-:Y:S04]  /*dbf0*/  LOP3.LUT R2, R2, 0x3, RZ, 0xc0, !PT ;  /* 0x0000000302027812 */ /* 0x000fe800078ec0ff */
[----:B------:R-:W-:Y:S04]  /*dc00*/  SHF.R.U32.HI R0, RZ, 0x15, R0 ;  /* 0x00000015ff007819 */ /* 0x000fe80000011600 */
[----:B------:R-:W-:Y:S03]  /*dc10*/  ISETP.NE.AND P0, PT, R2, R0, PT ;  /* 0x000000000200720c */ /* 0x000fe60003f05270 */
[----:B--234-:R-:W1:Y:S10]  /*dc20*/  LDTM.x16 R28, tmem[UR4+-0x80] ;  /* 0xffff8004001c79ee */ /* 0x01ce74000824ff00 */
[----:B-1----:R-:W-:Y:S05]  /*dc30*/  @!P0 BRA `(.L_x_207) ;  /* 0x0000000000408947 */ /* 0x002fea0003800000 */
        /* <DEDUP_REMOVED lines=16> */
.L_x_207:
[----:B------:R-:W-:Y:S01]  /*dd40*/  LOP3.LUT R0, R74, 0xc0, RZ, 0xfc, !PT ;  /* 0x000000c04a007812 */ /* 0x000fe200078efcff */
[----:B------:R-:W-:Y:S05]  /*dd50*/  WARPSYNC.ALL ;  /* 0x0000000000007948 */ /* 0x000fea0003800000 */
[----:B------:R-:W-:Y:S01]  /*dd60*/  R2UR UR6, R0 ;  /* 0x00000000000672ca */ /* 0x000fe200000e0000 */
[----:B------:R-:W1:Y:S01]  /*dd70*/  S2R R46, SR_TID.X ;  /* 0x00000000002e7919 */ /* 0x000e620000002100 */
[----:B------:R-:W-:Y:S01]  /*dd80*/  LOP3.LUT R74, R74, 0xe0, RZ, 0xfc, !PT ;  /* 0x000000e04a4a7812 */ /* 0x000fe200078efcff */
[----:B------:R-:W2:Y:S01]  /*dd90*/  S2UR UR40, SR_CgaCtaId ;  /* 0x00000000002879c3 */ /* 0x000ea20000008800 */
[----:B------:R-:W-:Y:S02]  /*dda0*/  UMOV UR37, 0x400 ;  /* 0x0000040000257882 */ /* 0x000fe40000000000 */
[----:B------:R-:W-:Y:S02]  /*ddb0*/  R2UR UR5, R74 ;  /* 0x000000004a0572ca */ /* 0x000fe400000e0000 */
[--C-:B-1----:R-:W-:Y:S01]  /*ddc0*/  SHF.R.U32.HI R53, RZ, 0x1, R46.reuse ;  /* 0x00000001ff357819 */ /* 0x102fe2000001162e */
[----:B--2---:R-:W-:Y:S01]  /*ddd0*/  ULEA UR37, UR40, UR37, 0x18 ;  /* 0x0000002528257291 */ /* 0x004fe2000f8ec0ff */
[----:B------:R-:W-:Y:S01]  /*dde0*/  SHF.R.U32.HI R47, RZ, 0x3, R46 ;  /* 0x00000003ff2f7819 */ /* 0x000fe2000001162e */
[----:B------:R-:W-:Y:S01]  /*ddf0*/  IMAD.U32 R52, R46, 0x10000, RZ ;  /* 0x000100002e347824 */ /* 0x000fe200078e00ff */
[----:B------:R-:W-:Y:S04]  /*de00*/  LOP3.LUT R53, R53, 0x40, RZ, 0xc0, !PT ;  /* 0x0000004035357812 */ /* 0x000fe800078ec0ff */
[----:B------:R-:W-:Y:S02]  /*de10*/  LOP3.LUT R0, R52, 0x600010, R47, 0xc8, !PT ;  /* 0x0060001034007812 */ /* 0x000fe400078ec82f */
[----:B------:R-:W1:Y:S02]  /*de20*/  LDS.128 R12, [R53+UR37+0x29200] ;  /* 0x02920025350c7984 */ /* 0x000e640008000c00 */
[----:B------:R-:W-:Y:S04]  /*de30*/  LOP3.LUT R0, R0, 0x100, RZ, 0xfc, !PT ;  /* 0x0000010000007812 */ /* 0x000fe800078efcff */
[----:B------:R-:W-:Y:S02]  /*de40*/  R2UR UR4, R0 ;  /* 0x00000000000472ca */ /* 0x000fe400000e0000 */
[----:B------:R-:W2:Y:S08]  /*de50*/  LDS.128 R8, [R53+UR37+0x29220] ;  /* 0x0292202535087984 */ /* 0x000eb00008000c00 */
[----:B------:R-:W3:Y:S08]  /*de60*/  LDS.128 R4, [R53+UR37+0x29230] ;  /* 0x0292302535047984 */ /* 0x000ef00008000c00 */
[----:B------:R-:W4:Y:S08]  /*de70*/  LDS.128 R24, [R53+UR37+0x29210] ;  /* 0x0292102535187984 */ /* 0x000f300008000c00 */
[----:B------:R-:W-:Y:S01]  /*de80*/  LDS.128 R48, [R53+UR37+0x29290] ;  /* 0x0292902535307984 */ /* 0x000fe20008000c00 */
[----:B-1----:R-:W-:Y:S02]  /*de90*/  FADD2 R2, R28.F32x2.HI_LO, R12.F32x2.HI_LO ;  /* 0x0000000c1c02724b */ /* 0x002fe40000000000 */
[----:B------:R-:W-:Y:S05]  /*dea0*/  FADD2 R20, R30.F32x2.HI_LO, R14.F32x2.HI_LO ;  /* 0x0000000e1e14724b */ /* 0x000fea0000000000 */
[----:B------:R-:W1:Y:S01]  /*deb0*/  LDS.128 R12, [R53+UR37+0x29280] ;  /* 0x02928025350c7984 */ /* 0x000e620008000c00 */
[----:B------:R-:W-:Y:S02]  /*dec0*/  FMUL2 R2, R2.F32x2.HI_LO, R124.F32x2.HI_LO ;  /* 0x0000007c0202724a */ /* 0x000fe40000000000 */
[----:B------:R-:W-:Y:S02]  /*ded0*/  FMUL2 R122, R20.F32x2.HI_LO, R122.F32x2.HI_LO ;  /* 0x0000007a147a724a */ /* 0x000fe40000000000 */
[----:B--2---:R-:W-:Y:S01]  /*dee0*/  FADD2 R36, R36.F32x2.HI_LO, R8.F32x2.HI_LO ;  /* 0x000000082424724b */ /* 0x004fe20000000000 */
[----:B------:R-:W-:Y:S01]  /*def0*/  F2FP.F16.F32.PACK_AB R20, R3, R2 ;  /* 0x000000020314723e */ /* 0x000fe200000000ff */
[----:B------:R-:W-:Y:S01]  /*df00*/  FADD2 R38, R38.F32x2.HI_LO, R10.F32x2.HI_LO ;  /* 0x0000000a2626724b */ /* 0x000fe20000000000 */
[----:B------:R-:W-:Y:S01]  /*df10*/  F2FP.F16.F32.PACK_AB R0, R123, R122 ;  /* 0x0000007a7b00723e */ /* 0x000fe200000000ff */
[----:B------:R-:W2:Y:S01]  /*df20*/  LDS.128 R8, [R53+UR37+0x292a0] ;  /* 0x0292a02535087984 */ /* 0x000ea20008000c00 */
[----:B------:R-:W-:Y:S01]  /*df30*/  PRMT R54, R20, 0x7632, R54 ;  /* 0x0000763214367816 */ /* 0x000fe20000000036 */
[----:B------:R-:W-:Y:S01]  /*df40*/  FMUL2 R36, R36.F32x2.HI_LO, R118.F32x2.HI_LO ;  /* 0x000000762424724a */ /* 0x000fe20000000000 */
[----:B------:R-:W-:Y:S01]  /*df50*/  PRMT R55, R20, 0x7610, R55 ;  /* 0x0000761014377816 */ /* 0x000fe20000000037 */
[----:B---3--:R-:W-:Y:S01]  /*df60*/  FADD2 R40, R40.F32x2.HI_LO, R4.F32x2.HI_LO ;  /* 0x000000042828724b */ /* 0x008fe20000000000 */
[----:B------:R-:W-:Y:S01]  /*df70*/  PRMT R56, R0, 0x7632, R56 ;  /* 0x0000763200387816 */ /* 0x000fe20000000038 */
[----:B------:R-:W-:Y:S01]  /*df80*/  FADD2 R42, R42.F32x2.HI_LO, R6.F32x2.HI_LO ;  /* 0x000000062a2a724b */ /* 0x000fe20000000000 */
[----:B------:R-:W-:Y:S01]  /*df90*/  PRMT R57, R0, 0x7610, R57 ;  /* 0x0000761000397816 */ /* 0x000fe20000000039 */
[----:B------:R-:W3:Y:S01]  /*dfa0*/  LDS.128 R4, [R53+UR37+0x292b0] ;  /* 0x0292b02535047984 */ /* 0x000ee20008000c00 */
[----:B------:R-:W-:Y:S01]  /*dfb0*/  F2FP.F16.F32.PACK_AB R0, R37, R36 ;  /* 0x000000242500723e */ /* 0x000fe200000000ff */
[----:B------:R-:W-:Y:S02]  /*dfc0*/  FMUL2 R40, R40.F32x2.HI_LO, R114.F32x2.HI_LO ;  /* 0x000000722828724a */ /* 0x000fe40000000000 */
[----:B----4-:R-:W-:Y:S01]  /*dfd0*/  FADD2 R32, R32.F32x2.HI_LO, R24.F32x2.HI_LO ;  /* 0x000000182020724b */ /* 0x010fe20000000000 */
[----:B------:R-:W-:Y:S01]  /*dfe0*/  PRMT R75, R0, 0x7610, R75 ;  /* 0x00007610004b7816 */ /* 0x000fe2000000004b */
[----:B------:R-:W-:Y:S02]  /*dff0*/  FADD2 R34, R34.F32x2.HI_LO, R26.F32x2.HI_LO ;  /* 0x0000001a2222724b */ /* 0x000fe40000000000 */
[----:B------:R-:W-:Y:S02]  /*e000*/  FMUL2 R2, R32.F32x2.HI_LO, R120.F32x2.HI_LO ;  /* 0x000000782002724a */ /* 0x000fe40000000000 */
[----:B------:R-:W-:Y:S02]  /*e010*/  FMUL2 R44, R34.F32x2.HI_LO, R22.F32x2.HI_LO ;  /* 0x00000016222c724a */ /* 0x000fe40000000000 */
[----:B------:R-:W1:Y:S01]  /*e020*/  LDTM.x16 R20, tmem[UR6] ;  /* 0x00000006001479ee */ /* 0x000e620008240000 */
[----:B------:R-:W-:Y:S01]  /*e030*/  F2FP.F16.F32.PACK_AB R2, R3, R2 ;  /* 0x000000020302723e */ /* 0x000fe200000000ff */
[----:B------:R-:W-:Y:S01]  /*e040*/  FMUL2 R42, R42.F32x2.HI_LO, R112.F32x2.HI_LO ;  /* 0x000000702a2a724a */ /* 0x000fe20000000000 */
[----:B------:R-:W-:Y:S01]  /*e050*/  F2FP.F16.F32.PACK_AB R44, R45, R44 ;  /* 0x0000002c2d2c723e */ /* 0x000fe200000000ff */
[----:B------:R-:W-:Y:S01]  /*e060*/  FMUL2 R38, R38.F32x2.HI_LO, R116.F32x2.HI_LO ;  /* 0x000000742626724a */ /* 0x000fe20000000000 */
[----:B------:R-:W-:Y:S02]  /*e070*/  PRMT R45, R2, 0x7632, R45 ;  /* 0x00007632022d7816 */ /* 0x000fe4000000002d */
[----:B------:R-:W-:Y:S02]  /*e080*/  F2FP.F16.F32.PACK_AB R3, R43, R42 ;  /* 0x0000002a2b03723e */ /* 0x000fe400000000ff */
[----:B------:R-:W-:Y:S02]  /*e090*/  F2FP.F16.F32.PACK_AB R38, R39, R38 ;  /* 0x000000262726723e */ /* 0x000fe400000000ff */
[----:B------:R-:W-:Y:S02]  /*e0a0*/  PRMT R39, R0, 0x7632, R39 ;  /* 0x0000763200277816 */ /* 0x000fe40000000027 */
[----:B------:R-:W-:Y:S02]  /*e0b0*/  F2FP.F16.F32.PACK_AB R0, R41, R40 ;  /* 0x000000282900723e */ /* 0x000fe400000000ff */
[C---:B------:R-:W-:Y:S01]  /*e0c0*/  PRMT R113, R3.reuse, 0x7632, R113 ;  /* 0x0000763203717816 */ /* 0x040fe20000000071 */
[----:B------:R-:W4:Y:S01]  /*e0d0*/  LDS.128 R40, [R53+UR37+0x29300] ;  /* 0x0293002535287984 */ /* 0x000f220008000c00 */
[C---:B------:R-:W-:Y:S02]  /*e0e0*/  PRMT R105, R0.reuse, 0x7632, R105 ;  /* 0x0000763200697816 */ /* 0x040fe40000000069 */
[----:B------:R-:W-:Y:S02]  /*e0f0*/  PRMT R112, R0, 0x7610, R112 ;  /* 0x0000761000707816 */ /* 0x000fe40000000070 */
[----:B------:R-:W-:Y:S02]  /*e100*/  PRMT R114, R3, 0x7610, R114 ;  /* 0x0000761003727816 */ /* 0x000fe40000000072 */
[----:B------:R-:W-:Y:S01]  /*e110*/  PRMT R74, R44, 0x7632, R74 ;  /* 0x000076322c4a7816 */ /* 0x000fe2000000004a */
[----:B-1----:R-:W-:Y:S01]  /*e120*/  FADD2 R20, R20.F32x2.HI_LO, R12.F32x2.HI_LO ;  /* 0x0000000c1414724b */ /* 0x002fe20000000000 */
[----:B------:R-:W-:Y:S01]  /*e130*/  PRMT R98, R38, 0x7632, R98 ;  /* 0x0000763226627816 */ /* 0x000fe20000000062 */
[----:B------:R-:W-:Y:S02]  /*e140*/  FADD2 R22, R22.F32x2.HI_LO, R14.F32x2.HI_LO ;  /* 0x0000000e1616724b */ /* 0x000fe40000000000 */
[----:B------:R-:W-:Y:S02]  /*e150*/  FMUL2 R20, R20.F32x2.HI_LO, R110.F32x2.HI_LO ;  /* 0x0000006e1414724a */ /* 0x000fe40000000000 */
[----:B------:R-:W-:Y:S02]  /*e160*/  FMUL2 R22, R22.F32x2.HI_LO, R108.F32x2.HI_LO ;  /* 0x0000006c1616724a */ /* 0x000fe40000000000 */
[----:B------:R-:W1:Y:S01]  /*e170*/  LDS.128 R108, [R53+UR37+0x29310] ;  /* 0x02931025356c7984 */ /* 0x000e620008000c00 */
[----:B------:R-:W-:Y:S01]  /*e180*/  F2FP.F16.F32.PACK_AB R20, R21, R20 ;  /* 0x000000141514723e */ /* 0x000fe200000000ff */
[----:B--2---:R-:W-:Y:S01]  /*e190*/  FADD2 R28, R28.F32x2.HI_LO, R8.F32x2.HI_LO ;  /* 0x000000081c1c724b */ /* 0x004fe20000000000 */
[----:B------:R-:W-:Y:S01]  /*e1a0*/  F2FP.F16.F32.PACK_AB R0, R23, R22 ;  /* 0x000000161700723e */ /* 0x000fe200000000ff */
[----:B------:R-:W-:Y:S01]  /*e1b0*/  FADD2 R10, R30.F32x2.HI_LO, R10.F32x2.HI_LO ;  /* 0x0000000a1e0a724b */ /* 0x000fe20000000000 */
[----:B------:R-:W-:Y:S01]  /*e1c0*/  PRMT R115, R20, 0x7632, R115 ;  /* 0x0000763214737816 */ /* 0x000fe20000000073 */
[----:B------:R-:W-:Y:S01]  /*e1d0*/  FMUL2 R106, R28.F32x2.HI_LO, R106.F32x2.HI_LO ;  /* 0x0000006a1c6a724a */ /* 0x000fe20000000000 */
[----:B------:R-:W-:Y:S01]  /*e1e0*/  PRMT R116, R20, 0x7610, R116 ;  /* 0x0000761014747816 */ /* 0x000fe20000000074 */
[----:B------:R-:W2:Y:S01]  /*e1f0*/  LDS.128 R28, [R53+UR37+0x29320] ;  /* 0x02932025351c7984 */ /* 0x000ea20008000c00 */
[----:B------:R-:W-:Y:S01]  /*e200*/  PRMT R117, R0, 0x7632, R117 ;  /* 0x0000763200757816 */ /* 0x000fe20000000075 */
[----:B------:R-:W-:Y:S01]  /*e210*/  FADD2 R24, R24.F32x2.HI_LO, R48.F32x2.HI_LO ;  /* 0x000000301818724b */ /* 0x000fe20000000000 */
[----:B------:R-:W-:Y:S01]  /*e220*/  PRMT R118, R0, 0x7610, R118 ;  /* 0x0000761000767816 */ /* 0x000fe20000000076 */
[----:B------:R-:W-:Y:S02]  /*e230*/  FADD2 R26, R26.F32x2.HI_LO, R50.F32x2.HI_LO ;  /* 0x000000321a1a724b */ /* 0x000fe40000000000 */
[----:B---3--:R-:W-:Y:S02]  /*e240*/  FADD2 R32, R32.F32x2.HI_LO, R4.F32x2.HI_LO ;  /* 0x000000042020724b */ /* 0x008fe40000000000 */
[----:B------:R-:W-:Y:S02]  /*e250*/  FMUL2 R36, R24.F32x2.HI_LO, R18.F32x2.HI_LO ;  /* 0x000000121824724a */ /* 0x000fe40000000000 */
[----:B------:R-:W-:Y:S02]  /*e260*/  FMUL2 R48, R26.F32x2.HI_LO, R16.F32x2.HI_LO ;  /* 0x000000101a30724a */ /* 0x000fe40000000000 */
[----:B------:R-:W4:Y:S01]  /*e270*/  LDTM.x16 R12, tmem[UR5] ;  /* 0x00000005000c79ee */ /* 0x000f220008240000 */
[----:B------:R-:W-:Y:S01]  /*e280*/  F2FP.F16.F32.PACK_AB R0, R37, R36 ;  /* 0x000000242500723e */ /* 0x000fe200000000ff */
[----:B------:R-:W-:Y:S01]  /*e290*/  FADD2 R6, R34.F32x2.HI_LO, R6.F32x2.HI_LO ;  /* 0x000000062206724b */ /* 0x000fe20000000000 */
[----:B------:R-:W-:Y:S01]  /*e2a0*/  F2FP.F16.F32.PACK_AB R48, R49, R48 ;  /* 0x000000303130723e */ /* 0x000fe200000000ff */
[----:B------:R-:W-:Y:S01]  /*e2b0*/  FMUL2 R94, R32.F32x2.HI_LO, R94.F32x2.HI_LO ;  /* 0x0000005e205e724a */ /* 0x000fe20000000000 */
[C---:B------:R-:W-:Y:S01]  /*e2c0*/  PRMT R49, R0.reuse, 0x7632, R49 ;  /* 0x0000763200317816 */ /* 0x040fe20000000031 */
[----:B------:R-:W3:Y:S01]  /*e2d0*/  LDS.128 R32, [R53+UR37+0x29330] ;  /* 0x0293302535207984 */ /* 0x000ee20008000c00 */
[----:B------:R-:W-:Y:S01]  /*e2e0*/  PRMT R119, R0, 0x7610, R119 ;  /* 0x0000761000777816 */ /* 0x000fe20000000077 */
[----:B------:R-:W-:Y:S01]  /*e2f0*/  FMUL2 R6, R6.F32x2.HI_LO, R92.F32x2.HI_LO ;  /* 0x0000005c0606724a */ /* 0x000fe20000000000 */
[----:B------:R-:W-:Y:S01]  /*e300*/  F2FP.F16.F32.PACK_AB R0, R107, R106 ;  /* 0x0000006a6b00723e */ /* 0x000fe200000000ff */
[----:B------:R-:W-:Y:S01]  /*e310*/  FMUL2 R10, R10.F32x2.HI_LO, R96.F32x2.HI_LO ;  /* 0x000000600a0a724a */ /* 0x000fe20000000000 */
[----:B------:R-:W-:Y:S01]  /*e320*/  F2FP.F16.F32.PACK_AB R94, R95, R94 ;  /* 0x0000005e5f5e723e */ /* 0x000fe200000000ff */
[----:B------:R-:W-:Y:S01]  /*e330*/  UMOV UR5, 0x33334444 ;  /* 0x3333444400057882 */ /* 0x000fe20000000000 */
[C---:B------:R-:W-:Y:S02]  /*e340*/  PRMT R97, R0.reuse, 0x7632, R97 ;  /* 0x0000763200617816 */ /* 0x040fe40000000061 */
[----:B------:R-:W-:Y:S02]  /*e350*/  F2FP.F16.F32.PACK_AB R10, R11, R10 ;  /* 0x0000000a0b0a723e */ /* 0x000fe400000000ff */
[----:B------:R-:W-:Y:S02]  /*e360*/  PRMT R106, R0, 0x7610, R106 ;  /* 0x00007610006a7816 */ /* 0x000fe4000000006a */
[----:B------:R-:W-:Y:S02]  /*e370*/  F2FP.F16.F32.PACK_AB R6, R7, R6 ;  /* 0x000000060706723e */ /* 0x000fe400000000ff */
[C---:B------:R-:W-:Y:S02]  /*e380*/  PRMT R92, R10.reuse, 0x7632, R92 ;  /* 0x000076320a5c7816 */ /* 0x040fe4000000005c */
[----:B------:R-:W-:Y:S01]  /*e390*/  PRMT R93, R10, 0x7610, R93 ;  /* 0x000076100a5d7816 */ /* 0x000fe2000000005d */
[----:B----4-:R-:W-:Y:S01]  /*e3a0*/  FADD2 R12, R12.F32x2.HI_LO, R40.F32x2.HI_LO ;  /* 0x000000280c0c724b */ /* 0x010fe20000000000 */
[----:B------:R-:W-:Y:S01]  /*e3b0*/  PRMT R107, R6, 0x7632, R107 ;  /* 0x00007632066b7816 */ /* 0x000fe2000000006b */
[----:B------:R-:W-:Y:S01]  /*e3c0*/  FADD2 R14, R14.F32x2.HI_LO, R42.F32x2.HI_LO ;  /* 0x0000002a0e0e724b */ /* 0x000fe20000000000 */
[----:B------:R-:W-:Y:S01]  /*e3d0*/  PRMT R120, R6, 0x7610, R120 ;  /* 0x0000761006787816 */ /* 0x000fe20000000078 */
[----:B------:R-:W4:Y:S01]  /*e3e0*/  LDS.128 R40, [R53+UR37+0x29380] ;  /* 0x0293802535287984 */ /* 0x000f220008000c00 */
[----:B------:R-:W-:Y:S01]  /*e3f0*/  PRMT R96, R48, 0x7632, R96 ;  /* 0x0000763230607816 */ /* 0x000fe20000000060 */
[----:B------:R-:W-:Y:S01]  /*e400*/  FMUL2 R12, R12.F32x2.HI_LO, R90.F32x2.HI_LO ;  /* 0x0000005a0c0c724a */ /* 0x000fe20000000000 */
[----:B------:R-:W-:Y:S01]  /*e410*/  PRMT R95, R94, 0x7632, R95 ;  /* 0x000076325e5f7816 */ /* 0x000fe2000000005f */
[----:B------:R-:W-:Y:S02]  /*e420*/  FMUL2 R14, R14.F32x2.HI_LO, R88.F32x2.HI_LO ;  /* 0x000000580e0e724a */ /* 0x000fe40000000000 */
[----:B-1----:R-:W-:Y:S01]  /*e430*/  FADD2 R16, R16.F32x2.HI_LO, R108.F32x2.HI_LO ;  /* 0x0000006c1010724b */ /* 0x002fe20000000000 */
[----:B------:R-:W-:Y:S01]  /*e440*/  F2FP.F16.F32.PACK_AB R3, R13, R12 ;  /* 0x0000000c0d03723e */ /* 0x000fe200000000ff */
[----:B------:R-:W1:Y:S01]  /*e450*/  LDS.128 R88, [R53+UR37+0x29390] ;  /* 0x0293902535587984 */ /* 0x000e620008000c00 */
[----:B------:R-:W-:Y:S01]  /*e460*/  F2FP.F16.F32.PACK_AB R0, R15, R14 ;  /* 0x0000000e0f00723e */ /* 0x000fe200000000ff */
[----:B------:R-:W-:Y:S02]  /*e470*/  FADD2 R18, R18.F32x2.HI_LO, R110.F32x2.HI_LO ;  /* 0x0000006e1212724b */ /* 0x000fe40000000000 */
[----:B------:R-:W-:Y:S01]  /*e480*/  FMUL2 R36, R16.F32x2.HI_LO, R86.F32x2.HI_LO ;  /* 0x000000561024724a */ /* 0x000fe20000000000 */
[----:B------:R-:W-:Y:S01]  /*e490*/  PRMT R86, R3, 0x7632, R86 ;  /* 0x0000763203567816 */ /* 0x000fe20000000056 */
[----:B------:R-:W-:Y:S01]  /*e4a0*/  FMUL2 R50, R18.F32x2.HI_LO, R84.F32x2.HI_LO ;  /* 0x000000541232724a */ /* 0x000fe20000000000 */
[----:B------:R-:W-:Y:S01]  /*e4b0*/  PRMT R87, R3, 0x7610, R87 ;  /* 0x0000761003577816 */ /* 0x000fe20000000057 */
[----:B------:R-:W4:Y:S01]  /*e4c0*/  LDTM.x16 R4, tmem[UR4] ;  /* 0x00000004000479ee */ /* 0x000f220008240000 */
[----:B------:R-:W-:Y:S01]  /*e4d0*/  PRMT R84, R0, 0x7632, R84 ;  /* 0x0000763200547816 */ /* 0x000fe20000000054 */
[----:B--2---:R-:W-:Y:S01]  /*e4e0*/  FADD2 R20, R20.F32x2.HI_LO, R28.F32x2.HI_LO ;  /* 0x0000001c1414724b */ /* 0x004fe20000000000 */
[----:B------:R-:W-:Y:S01]  /*e4f0*/  PRMT R85, R0, 0x7610, R85 ;  /* 0x0000761000557816 */ /* 0x000fe20000000055 */
[----:B------:R-:W-:Y:S01]  /*e500*/  FADD2 R22, R22.F32x2.HI_LO, R30.F32x2.HI_LO ;  /* 0x0000001e1616724b */ /* 0x000fe20000000000 */
[----:B------:R-:W-:Y:S01]  /*e510*/  F2FP.F16.F32.PACK_AB R0, R37, R36 ;  /* 0x000000242500723e */ /* 0x000fe200000000ff */
[----:B------:R-:W2:Y:S01]  /*e520*/  LDS.128 R28, [R53+UR37+0x293a0] ;  /* 0x0293a025351c7984 */ /* 0x000ea20008000c00 */
[----:B------:R-:W-:Y:S01]  /*e530*/  F2FP.F16.F32.PACK_AB R3, R51, R50 ;  /* 0x000000323303723e */ /* 0x000fe200000000ff */
[----:B---3--:R-:W-:Y:S01]  /*e540*/  FADD2 R24, R24.F32x2.HI_LO, R32.F32x2.HI_LO ;  /* 0x000000201818724b */ /* 0x008fe20000000000 */
[----:B------:R-:W-:Y:S01]  /*e550*/  PRMT R36, R0, 0x7632, R36 ;  /* 0x0000763200247816 */ /* 0x000fe20000000024 */
[----:B------:R-:W-:Y:S01]  /*e560*/  FMUL2 R20, R20.F32x2.HI_LO, R64.F32x2.HI_LO ;  /* 0x000000401414724a */ /* 0x000fe20000000000 */
[----:B------:R-:W-:Y:S01]  /*e570*/  PRMT R37, R0, 0x7610, R37 ;  /* 0x0000761000257816 */ /* 0x000fe20000000025 */
[----:B------:R-:W-:Y:S01]  /*e580*/  FMUL2 R22, R22.F32x2.HI_LO, R62.F32x2.HI_LO ;  /* 0x0000003e1616724a */ /* 0x000fe20000000000 */
[C---:B------:R-:W-:Y:S01]  /*e590*/  PRMT R50, R3.reuse, 0x7632, R50 ;  /* 0x0000763203327816 */ /* 0x040fe20000000032 */
[----:B------:R-:W-:Y:S01]  /*e5a0*/  USHF.L.U32 UR4, UR41, 0x2, URZ ;  /* 0x0000000229047899 */ /* 0x000fe200080006ff */
[----:B------:R-:W-:Y:S02]  /*e5b0*/  PRMT R51, R3, 0x7610, R51 ;  /* 0x0000761003337816 */ /* 0x000fe40000000033 */
[----:B------:R-:W-:Y:S01]  /*e5c0*/  F2FP.F16.F32.PACK_AB R0, R21, R20 ;  /* 0x000000141500723e */ /* 0x000fe200000000ff */
[----:B------:R-:W-:Y:S01]  /*e5d0*/  FADD2 R20, R26.F32x2.HI_LO, R34.F32x2.HI_LO ;  /* 0x000000221a14724b */ /* 0x000fe20000000000 */
[----:B------:R-:W-:Y:S01]  /*e5e0*/  F2FP.F16.F32.PACK_AB R3, R23, R22 ;  /* 0x000000161703723e */ /* 0x000fe200000000ff */
[----:B------:R-:W-:Y:S01]  /*e5f0*/  FMUL2 R22, R24.F32x2.HI_LO, R60.F32x2.HI_LO ;  /* 0x0000003c1816724a */ /* 0x000fe20000000000 */
[C---:B------:R-:W-:Y:S01]  /*e600*/  PRMT R32, R0.reuse, 0x7632, R32 ;  /* 0x0000763200207816 */ /* 0x040fe20000000020 */
[----:B------:R3:W5:Y:S01]  /*e610*/  LDS.128 R24, [R53+UR37+0x293b0] ;  /* 0x0293b02535187984 */ /* 0x0007620008000c00 */
[----:B------:R-:W-:Y:S01]  /*e620*/  PRMT R33, R0, 0x7610, R33 ;  /* 0x0000761000217816 */ /* 0x000fe20000000021 */
[----:B------:R-:W-:Y:S01]  /*e630*/  NOP ;  /* 0x0000000000007918 */ /* 0x000fe20000000000 */
[----:B------:R-:W-:Y:S01]  /*e640*/  F2FP.F16.F32.PACK_AB R22, R23, R22 ;  /* 0x000000161716723e */ /* 0x000fe200000000ff */
[----:B------:R-:W-:Y:S01]  /*e650*/  FMUL2 R20, R20.F32x2.HI_LO, R58.F32x2.HI_LO ;  /* 0x0000003a1414724a */ /* 0x000fe20000000000 */
[C---:B------:R-:W-:Y:S01]  /*e660*/  PRMT R34, R3.reuse, 0x7632, R34 ;  /* 0x0000763203227816 */ /* 0x040fe20000000022 */
[----:B------:R-:W-:Y:S01]  /*e670*/  IMAD.U32 R59, RZ, RZ, UR4 ;  /* 0x00000004ff3b7e24 */ /* 0x000fe2000f8e00ff */
[----:B------:R-:W-:Y:S01]  /*e680*/  PRMT R35, R3, 0x7610, R35 ;  /* 0x0000761003237816 */ /* 0x000fe20000000023 */
[----:B----4-:R-:W-:Y:S01]  /*e690*/  FADD2 R4, R4.F32x2.HI_LO, R40.F32x2.HI_LO ;  /* 0x000000280404724b */ /* 0x010fe20000000000 */
[----:B------:R-:W-:Y:S01]  /*e6a0*/  F2FP.F16.F32.PACK_AB R20, R21, R20 ;  /* 0x000000141514723e */ /* 0x000fe200000000ff */
[----:B------:R-:W-:Y:S01]  /*e6b0*/  FADD2 R6, R6.F32x2.HI_LO, R42.F32x2.HI_LO ;  /* 0x0000002a0606724b */ /* 0x000fe20000000000 */
[----:B------:R-:W-:Y:S01]  /*e6c0*/  R2UR UR4, R59 ;  /* 0x000000003b0472ca */ /* 0x000fe200000e0000 */
[----:B-1----:R-:W-:Y:S01]  /*e6d0*/  FADD2 R8, R8.F32x2.HI_LO, R88.F32x2.HI_LO ;  /* 0x000000580808724b */ /* 0x002fe20000000000 */
[----:B------:R-:W-:Y:S01]  /*e6e0*/  PRMT R23, R22, 0x7632, R23 ;  /* 0x0000763216177816 */ /* 0x000fe20000000017 */
[----:B------:R-:W-:Y:S01]  /*e6f0*/  FADD2 R10, R10.F32x2.HI_LO, R90.F32x2.HI_LO ;  /* 0x0000005a0a0a724b */ /* 0x000fe20000000000 */
[----:B------:R-:W-:Y:S01]  /*e700*/  PRMT R40, R20, 0x7632, R40 ;  /* 0x0000763214287816 */ /* 0x000fe20000000028 */
[----:B------:R-:W-:Y:S01]  /*e710*/  FMUL2 R4, R4.F32x2.HI_LO, R66.F32x2.HI_LO ;  /* 0x000000420404724a */ /* 0x000fe20000000000 */
[----:B------:R-:W-:Y:S01]  /*e720*/  PRMT R41, R20, 0x7610, R41 ;  /* 0x0000761014297816 */ /* 0x000fe20000000029 */
[----:B------:R-:W-:Y:S02]  /*e730*/  FMUL2 R6, R6.F32x2.HI_LO, R68.F32x2.HI_LO ;  /* 0x000000440606724a */ /* 0x000fe40000000000 */
[----:B------:R-:W-:Y:S01]  /*e740*/  FMUL2 R8, R8.F32x2.HI_LO, R70.F32x2.HI_LO ;  /* 0x000000460808724a */ /* 0x000fe20000000000 */
[----:B------:R-:W-:Y:S01]  /*e750*/  F2FP.F16.F32.PACK_AB R4, R5, R4 ;  /* 0x000000040504723e */ /* 0x000fe200000000ff */
[----:B------:R-:W-:Y:S01]  /*e760*/  FMUL2 R10, R10.F32x2.HI_LO, R82.F32x2.HI_LO ;  /* 0x000000520a0a724a */ /* 0x000fe20000000000 */
[----:B------:R-:W-:Y:S01]  /*e770*/  F2FP.F16.F32.PACK_AB R6, R7, R6 ;  /* 0x000000060706723e */ /* 0x000fe200000000ff */
[----:B------:R-:W-:Y:S01]  /*e780*/  USHF.R.U64 UR4, UR5, UR4, 0x123333 ;  /* 0x0012333305047499 */ /* 0x000fe20008001204 */
[----:B------:R-:W-:Y:S01]  /*e790*/  F2FP.F16.F32.PACK_AB R8, R9, R8 ;  /* 0x000000080908723e */ /* 0x000fe200000000ff */
[----:B--2---:R-:W-:Y:S01]  /*e7a0*/  FADD2 R12, R12.F32x2.HI_LO, R28.F32x2.HI_LO ;  /* 0x0000001c0c0c724b */ /* 0x004fe20000000000 */
[----:B------:R-:W-:Y:S01]  /*e7b0*/  F2FP.F16.F32.PACK_AB R10, R11, R10 ;  /* 0x0000000a0b0a723e */ /* 0x000fe200000000ff */
[----:B------:R-:W-:Y:S01]  /*e7c0*/  ULOP3.LUT UR38, UR4, 0x7, URZ, 0xc0, !UPT ;  /* 0x0000000704267892 */ /* 0x000fe2000f8ec0ff */
[----:B------:R-:W-:Y:S01]  /*e7d0*/  PRMT R42, R4, 0x7632, R42 ;  /* 0x00007632042a7816 */ /* 0x000fe2000000002a */
[----:B------:R-:W-:Y:S01]  /*e7e0*/  FADD2 R14, R14.F32x2.HI_LO, R30.F32x2.HI_LO ;  /* 0x0000001e0e0e724b */ /* 0x000fe20000000000 */
[----:B------:R-:W-:Y:S01]  /*e7f0*/  PRMT R43, R4, 0x7610, R43 ;  /* 0x00007610042b7816 */ /* 0x000fe2000000002b */
[----:B------:R-:W-:Y:S01]  /*e800*/  UISETP.NE.AND UP0, UPT, UR38, 0x3, UPT ;  /* 0x000000032600788c */ /* 0x000fe2000bf05270 */
[----:B---3--:R-:W-:Y:S01]  /*e810*/  PRMT R53, R6, 0x7632, R53 ;  /* 0x0000763206357816 */ /* 0x008fe20000000035 */
[----:B------:R-:W-:Y:S01]  /*e820*/  FMUL2 R12, R12.F32x2.HI_LO, R80.F32x2.HI_LO ;  /* 0x000000500c0c724a */ /* 0x000fe20000000000 */
[----:B------:R-:W-:Y:S01]  /*e830*/  PRMT R58, R6, 0x7610, R58 ;  /* 0x00007610063a7816 */ /* 0x000fe2000000003a */
[----:B------:R-:W-:Y:S01]  /*e840*/  FMUL2 R14, R14.F32x2.HI_LO, R78.F32x2.HI_LO ;  /* 0x0000004e0e0e724a */ /* 0x000fe20000000000 */
[----:B------:R-:W-:Y:S02]  /*e850*/  PRMT R28, R8, 0x7632, R28 ;  /* 0x00007632081c7816 */ /* 0x000fe4000000001c */
[----:B------:R-:W-:Y:S01]  /*e860*/  F2FP.F16.F32.PACK_AB R12, R13, R12 ;  /* 0x0000000c0d0c723e */ /* 0x000fe200000000ff */
[----:B-----5:R-:W-:Y:S01]  /*e870*/  FADD2 R16, R16.F32x2.HI_LO, R24.F32x2.HI_LO ;  /* 0x000000181010724b */ /* 0x020fe20000000000 */
[----:B------:R-:W-:Y:S01]  /*e880*/  F2FP.F16.F32.PACK_AB R14, R15, R14 ;  /* 0x0000000e0f0e723e */ /* 0x000fe200000000ff */
[----:B------:R-:W-:Y:S01]  /*e890*/  FADD2 R18, R18.F32x2.HI_LO, R26.F32x2.HI_LO ;  /* 0x0000001a1212724b */ /* 0x000fe20000000000 */
[----:B------:R-:W-:Y:S01]  /*e8a0*/  PRMT R29, R8, 0x7610, R29 ;  /* 0x00007610081d7816 */ /* 0x000fe2000000001d */
[----:B------:R-:W-:Y:S01]  /*e8b0*/  FMUL2 R16, R16.F32x2.HI_LO, R76.F32x2.HI_LO ;  /* 0x0000004c1010724a */ /* 0x000fe20000000000 */
[----:B------:R-:W-:Y:S01]  /*e8c0*/  PRMT R30, R10, 0x7632, R30 ;  /* 0x000076320a1e7816 */ /* 0x000fe2000000001e */
[----:B------:R-:W-:Y:S01]  /*e8d0*/  FMUL2 R18, R18.F32x2.HI_LO, R72.F32x2.HI_LO ;  /* 0x000000481212724a */ /* 0x000fe20000000000 */
[----:B------:R-:W-:Y:S02]  /*e8e0*/  PRMT R31, R10, 0x7610, R31 ;  /* 0x000076100a1f7816 */ /* 0x000fe4000000001f */
[----:B------:R-:W-:Y:S02]  /*e8f0*/  F2FP.F16.F32.PACK_AB R16, R17, R16 ;  /* 0x000000101110723e */ /* 0x000fe400000000ff */
[----:B------:R-:W-:Y:S02]  /*e900*/  F2FP.F16.F32.PACK_AB R18, R19, R18 ;  /* 0x000000121312723e */ /* 0x000fe400000000ff */
[C---:B------:R-:W-:Y:S02]  /*e910*/  PRMT R24, R12.reuse, 0x7632, R24 ;  /* 0x000076320c187816 */ /* 0x040fe40000000018 */
[----:B------:R-:W-:Y:S02]  /*e920*/  PRMT R25, R12, 0x7610, R25 ;  /* 0x000076100c197816 */ /* 0x000fe40000000019 */
[C---:B------:R-:W-:Y:S02]  /*e930*/  PRMT R17, R14.reuse, 0x7632, R17 ;  /* 0x000076320e117816 */ /* 0x040fe40000000011 */
[----:B------:R-:W-:Y:S02]  /*e940*/  PRMT R26, R14, 0x7610, R26 ;  /* 0x000076100e1a7816 */ /* 0x000fe4000000001a */
[----:B------:R-:W-:Y:S02]  /*e950*/  PRMT R19, R16, 0x7632, R19 ;  /* 0x0000763210137816 */ /* 0x000fe40000000013 */
[----:B------:R-:W-:Y:S01]  /*e960*/  PRMT R27, R18, 0x7632, R27 ;  /* 0x00007632121b7816 */ /* 0x000fe2000000001b */
[----:B------:R-:W-:Y:S06]  /*e970*/  BRA.U !UP0, `(.L_x_208) ;  /* 0x0000000108087547 */ /* 0x000fec000b800000 */
[----:B------:R-:W-:Y:S05]  /*e980*/  BPT.TRAP 0x1 ;  /* 0x000000040000795c */ /* 0x000fea0000300000 */
[----:B------:R-:W-:Y:S05]  /*e990*/  BPT.TRAP 0x1 ;  /* 0x000000040000795c */ /* 0x000fea0000300000 */
.L_x_208:
[----:B------:R-:W-:Y:S04]  /*e9a0*/  UIADD3 UR4, UPT, UPT, UR37, 0x29868, URZ ;  /* 0x0002986825047890 */ /* 0x000fe8000fffe0ff */
[----:B------:R-:W-:Y:S09]  /*e9b0*/  UPRMT UR4, UR40, 0x654, UR4 ;  /* 0x0000065428047896 */ /* 0x000ff20008000004 */
[----:B------:R-:W-:Y:S01]  /*e9c0*/  SYNCS.ARRIVE.TRANS64.RED.A1T0 RZ, [UR4], RZ ;  /* 0x000000ffffff79a7 */ /* 0x000fe20008100404 */
[----:B------:R-:W-:Y:S04]  /*e9d0*/  UIADD3 UR4, UPT, UPT, UR37, 0x19000, URZ ;  /* 0x0001900025047890 */ /* 0x000fe8000fffe0ff */
[----:B------:R-:W-:Y:S09]  /*e9e0*/  ULOP3.LUT UP0, URZ, UR4, 0x3f0, URZ, 0xc0, !UPT ;  /* 0x000003f004ff7892 */ /* 0x000ff2000f80c0ff */
[----:B------:R-:W-:Y:S05]  /*e9f0*/  BRA.U !UP0, `(.L_x_209) ;  /* 0x0000000108407547 */ /* 0x000fea000b800000 */
        /* <DEDUP_REMOVED lines=16> */
.L_x_209:
[C---:B------:R-:W-:Y:S01]  /*eb00*/  LOP3.LUT P0, RZ, R46.reuse, 0x2, RZ, 0xc0, !PT ;  /* 0x000000022eff7812 */ /* 0x040fe2000780c0ff */
[C---:B------:R-:W-:Y:S01]  /*eb10*/  IMAD.SHL.U32 R3, R46.reuse, 0x40, RZ ;  /* 0x000000402e037824 */ /* 0x040fe200078e00ff */
[----:B------:R-:W-:Y:S01]  /*eb20*/  SHF.R.U32.HI R5, RZ, 0x7, R46 ;  /* 0x00000007ff057819 */ /* 0x000fe2000001162e */
[----:B------:R-:W-:Y:S01]  /*eb30*/  IMAD.SHL.U32 R0, R46, 0x8, RZ ;  /* 0x000000082e007824 */ /* 0x000fe200078e00ff */
[----:B------:R-:W-:Y:S01]  /*eb40*/  LOP3.LUT R54, R54, 0xffff, RZ, 0xc0, !PT ;  /* 0x0000ffff36367812 */ /* 0x000fe200078ec0ff */
[----:B------:R-:W-:Y:S01]  /*eb50*/  IMAD.U32 R30, R30, 0x10000, RZ ;  /* 0x000100001e1e7824 */ /* 0x000fe200078e00ff */
[----:B------:R-:W-:Y:S01]  /*eb60*/  LOP3.LUT R4, R3, 0x1c0, RZ, 0xc0, !PT ;  /* 0x000001c003047812 */ /* 0x000fe200078ec0ff */
[----:B------:R-:W-:Y:S01]  /*eb70*/  IMAD.U32 R107, R107, 0x10000, RZ ;  /* 0x000100006b6b7824 */ /* 0x000fe200078e00ff */
[----:B------:R-:W-:Y:S01]  /*eb80*/  LOP3.LUT R45, R45, 0xffff, RZ, 0xc0, !PT ;  /* 0x0000ffff2d2d7812 */ /* 0x000fe200078ec0ff */
[----:B------:R-:W-:Y:S01]  /*eb90*/  IMAD.U32 R53, R53, 0x10000, RZ ;  /* 0x0001000035357824 */ /* 0x000fe200078e00ff */
[----:B------:R-:W-:Y:S01]  /*eba0*/  LOP3.LUT R0, R4, 0x38, R0, 0xf8, !PT ;  /* 0x0000003804007812 */ /* 0x000fe200078ef800 */
[----:B------:R-:W-:Y:S01]  /*ebb0*/  IMAD.U32 R56, R56, 0x10000, RZ ;  /* 0x0001000038387824 */ /* 0x000fe200078e00ff */
[----:B------:R-:W-:Y:S01]  /*ebc0*/  LOP3.LUT R4, R46, 0x1, RZ, 0xc0, !PT ;  /* 0x000000012e047812 */ /* 0x000fe200078ec0ff */
[----:B------:R-:W-:Y:S01]  /*ebd0*/  IMAD.U32 R98, R98, 0x10000, RZ ;  /* 0x0001000062627824 */ /* 0x000fe200078e00ff */
[----:B------:R-:W-:Y:S01]  /*ebe0*/  LOP3.LUT R0, R0, 0x1e00, R3, 0xf8, !PT ;  /* 0x00001e0000007812 */ /* 0x000fe200078ef803 */
[----:B------:R-:W-:Y:S01]  /*ebf0*/  IMAD.MOV.U32 R3, RZ, RZ, 0x10 ;  /* 0x00000010ff037424 */ /* 0x000fe200078e00ff */
[----:B------:R-:W-:Y:S01]  /*ec00*/  LOP3.LUT R5, R5, 0x1, RZ, 0xc0, !PT ;  /* 0x0000000105057812 */ /* 0x000fe200078ec0ff */
[----:B------:R-:W-:Y:S01]  /*ec10*/  IMAD.U32 R113, R113, 0x10000, RZ ;  /* 0x0001000071717824 */ /* 0x000fe200078e00ff */
[----:B------:R-:W-:Y:S01]  /*ec20*/  LEA R8, P1, R54, RZ, 0x10 ;  /* 0x000000ff36087211 */ /* 0x000fe200078280ff */
[----:B------:R-:W-:Y:S01]  /*ec30*/  IMAD.U32 R96, R96, 0x10000, RZ ;  /* 0x0001000060607824 */ /* 0x000fe200078e00ff */
[----:B------:R-:W-:Y:S01]  /*ec40*/  SEL R6, R3, 0xfffffff0, !P0 ;  /* 0xfffffff003067807 */ /* 0x000fe20004000000 */
[----:B------:R-:W-:Y:S01]  /*ec50*/  IMAD.U32 R84, R84, 0x10000, RZ ;  /* 0x0001000054547824 */ /* 0x000fe200078e00ff */
[----:B------:R-:W-:Y:S01]  /*ec60*/  ISETP.NE.U32.AND P2, PT, R4, 0x1, PT ;  /* 0x000000010400780c */ /* 0x000fe20003f45070 */
[----:B------:R-:W-:Y:S01]  /*ec70*/  IMAD.U32 R50, R50, 0x10000, RZ ;  /* 0x0001000032327824 */ /* 0x000fe200078e00ff */
[----:B------:R-:W-:Y:S01]  /*ec80*/  LOP3.LUT R39, R39, 0xffff, RZ, 0xc0, !PT ;  /* 0x0000ffff27277812 */ /* 0x000fe200078ec0ff */
[----:B------:R-:W-:Y:S01]  /*ec90*/  IMAD R0, R6, R5, R0 ;  /* 0x0000000506007224 */ /* 0x000fe200078e0200 */
[----:B------:R-:W-:Y:S01]  /*eca0*/  LEA R4, P0, R45, RZ, 0x10 ;  /* 0x000000ff2d047211 */ /* 0x000fe200078080ff */
[----:B------:R-:W-:Y:S01]  /*ecb0*/  IMAD.U32 R34, R34, 0x10000, RZ ;  /* 0x0001000022227824 */ /* 0x000fe200078e00ff */
[----:B------:R-:W-:Y:S02]  /*ecc0*/  LOP3.LUT R105, R105, 0xffff, RZ, 0xc0, !PT ;  /* 0x0000ffff69697812 */ /* 0x000fe400078ec0ff */
[----:B------:R-:W-:Y:S02]  /*ecd0*/  LEA.HI.X R9, R54, RZ, RZ, 0x10, P1 ;  /* 0x000000ff36097211 */ /* 0x000fe400008f84ff */
[----:B------:R-:W-:Y:S02]  /*ece0*/  LEA R6, P1, R39, RZ, 0x10 ;  /* 0x000000ff27067211 */ /* 0x000fe400078280ff */
[----:B------:R-:W-:Y:S02]  /*ecf0*/  LEA.HI.X R5, R45, RZ, RZ, 0x10, P0 ;  /* 0x000000ff2d057211 */ /* 0x000fe400000f84ff */
[----:B------:R-:W-:Y:S02]  /*ed00*/  LOP3.LUT R55, R8, 0xffff, R55, 0xf8, !PT ;  /* 0x0000ffff08377812 */ /* 0x000fe400078ef837 */
[----:B------:R-:W-:Y:S02]  /*ed10*/  LOP3.LUT R115, R115, 0xffff, RZ, 0xc0, !PT ;  /* 0x0000ffff73737812 */ /* 0x000fe400078ec0ff */
[----:B------:R-:W-:Y:S02]  /*ed20*/  LEA R8, P0, R105, RZ, 0x10 ;  /* 0x000000ff69087211 */ /* 0x000fe400078080ff */
[----:B------:R-:W-:Y:S02]  /*ed30*/  LOP3.LUT R49, R49, 0xffff, RZ, 0xc0, !PT ;  /* 0x0000ffff31317812 */ /* 0x000fe400078ec0ff */
[----:B------:R-:W-:Y:S02]  /*ed40*/  LEA.HI.X R7, R39, RZ, RZ, 0x10, P1 ;  /* 0x000000ff27077211 */ /* 0x000fe400008f84ff */
[----:B------:R-:W-:Y:S02]  /*ed50*/  LOP3.LUT R2, R4, 0xffff, R2, 0xf8, !PT ;  /* 0x0000ffff04027812 */ /* 0x000fe400078ef802 */
[----:B------:R-:W-:Y:S02]  /*ed60*/  LOP3.LUT R57, R9, 0xffff, R57, 0xf8, !PT ;  /* 0x0000ffff09397812 */ /* 0x000fe400078ef839 */
[----:B------:R-:W-:Y:S02]  /*ed70*/  LEA R4, P1, R115, RZ, 0x10 ;  /* 0x000000ff73047211 */ /* 0x000fe400078280ff */
[----:B------:R-:W-:Y:S02]  /*ed80*/  LEA.HI.X R9, R105, RZ, RZ, 0x10, P0 ;  /* 0x000000ff69097211 */ /* 0x000fe400000f84ff */
[----:B------:R-:W-:Y:S02]  /*ed90*/  LOP3.LUT R97, R97, 0xffff, RZ, 0xc0, !PT ;  /* 0x0000ffff61617812 */ /* 0x000fe400078ec0ff */
[----:B------:R-:W-:Y:S02]  /*eda0*/  LEA R10, P0, R49, RZ, 0x10 ;  /* 0x000000ff310a7211 */ /* 0x000fe400078080ff */
[----:B------:R-:W-:Y:S02]  /*edb0*/  LOP3.LUT R44, R5, 0xffff, R44, 0xf8, !PT ;  /* 0x0000ffff052c7812 */ /* 0x000fe400078ef82c */
[----:B------:R-:W-:Y:S02]  /*edc0*/  LOP3.LUT R38, R7, 0xffff, R38, 0xf8, !PT ;  /* 0x0000ffff07267812 */ /* 0x000fe400078ef826 */
[----:B------:R-:W-:Y:S02]  /*edd0*/  LOP3.LUT R95, R95, 0xffff, RZ, 0xc0, !PT ;  /* 0x0000ffff5f5f7812 */ /* 0x000fe400078ec0ff */
[----:B------:R-:W-:Y:S02]  /*ede0*/  LEA.HI.X R5, R115, RZ, RZ, 0x10, P1 ;  /* 0x000000ff73057211 */ /* 0x000fe400008f84ff */
[----:B------:R-:W-:Y:S02]  /*edf0*/  LOP3.LUT R7, R8, 0xffff, R112, 0xf8, !PT ;  /* 0x0000ffff08077812 */ /* 0x000fe400078ef870 */
[----:B------:R-:W-:Y:S02]  /*ee00*/  LEA R8, P1, R97, RZ, 0x10 ;  /* 0x000000ff61087211 */ /* 0x000fe400078280ff */
[----:B------:R-:W-:Y:S02]  /*ee10*/  LEA.HI.X R11, R49, RZ, RZ, 0x10, P0 ;  /* 0x000000ff310b7211 */ /* 0x000fe400000f84ff */
[----:B------:R-:W-:Y:S02]  /*ee20*/  LOP3.LUT R86, R86, 0xffff, RZ, 0xc0, !PT ;  /* 0x0000ffff56567812 */ /* 0x000fe400078ec0ff */
[----:B------:R-:W-:Y:S02]  /*ee30*/  LEA R12, P0, R95, RZ, 0x10 ;  /* 0x000000ff5f0c7211 */ /* 0x000fe400078080ff */
[----:B------:R-:W-:Y:S02]  /*ee40*/  LOP3.LUT R114, R9, 0xffff, R114, 0xf8, !PT ;  /* 0x0000ffff09727812 */ /* 0x000fe400078ef872 */
[----:B------:R-:W-:Y:S02]  /*ee50*/  LOP3.LUT R36, R36, 0xffff, RZ, 0xc0, !PT ;  /* 0x0000ffff24247812 */ /* 0x000fe400078ec0ff */
[----:B------:R-:W-:Y:S02]  /*ee60*/  LEA.HI.X R9, R97, RZ, RZ, 0x10, P1 ;  /* 0x000000ff61097211 */ /* 0x000fe400008f84ff */
[----:B------:R-:W-:Y:S02]  /*ee70*/  LEA R14, P1, R86, RZ, 0x10 ;  /* 0x000000ff560e7211 */ /* 0x000fe400078280ff */
[----:B------:R-:W-:Y:S02]  /*ee80*/  LEA.HI.X R13, R95, RZ, RZ, 0x10, P0 ;  /* 0x000000ff5f0d7211 */ /* 0x000fe400000f84ff */
[----:B------:R-:W-:Y:S02]  /*ee90*/  LOP3.LUT R32, R32, 0xffff, RZ, 0xc0, !PT ;  /* 0x0000ffff20207812 */ /* 0x000fe400078ec0ff */
[----:B------:R-:W-:Y:S02]  /*eea0*/  LEA R20, P0, R36, RZ, 0x10 ;  /* 0x000000ff24147211 */ /* 0x000fe400078080ff */
[----:B------:R-:W-:Y:S02]  /*eeb0*/  LOP3.LUT R23, R23, 0xffff, RZ, 0xc0, !PT ;  /* 0x0000ffff17177812 */ /* 0x000fe400078ec0ff */
[----:B------:R-:W-:Y:S02]  /*eec0*/  LEA.HI.X R15, R86, RZ, RZ, 0x10, P1 ;  /* 0x000000ff560f7211 */ /* 0x000fe400008f84ff */
[----:B------:R-:W-:Y:S02]  /*eed0*/  LEA R60, P1, R32, RZ, 0x10 ;  /* 0x000000ff203c7211 */ /* 0x000fe400078280ff */
[----:B------:R-:W-:Y:S02]  /*eee0*/  LEA.HI.X R21, R36, RZ, RZ, 0x10, P0 ;  /* 0x000000ff24157211 */ /* 0x000fe400000f84ff */
[----:B------:R-:W-:Y:S02]  /*eef0*/  LOP3.LUT R42, R42, 0xffff, RZ, 0xc0, !PT ;  /* 0x0000ffff2a2a7812 */ /* 0x000fe400078ec0ff */
[----:B------:R-:W-:Y:S02]  /*ef00*/  LOP3.LUT R48, R11, 0xffff, R48, 0xf8, !PT ;  /* 0x0000ffff0b307812 */ /* 0x000fe400078ef830 */
[----:B------:R-:W-:Y:S02]  /*ef10*/  LEA R36, P0, R23, RZ, 0x10 ;  /* 0x000000ff17247211 */ /* 0x000fe400078080ff */
        /* <DEDUP_REMOVED lines=10> */
[----:B------:R-:W-:Y:S02]  /*efc0*/  LOP3.LUT R85, R15, 0xffff, R85, 0xf8, !PT ;  /* 0x0000ffff0f557812 */ /* 0x000fe400078ef855 */
[----:B------:R-:W-:Y:S02]  /*efd0*/  LEA.HI.X R21, R42, RZ, RZ, 0x10, P1 ;  /* 0x000000ff2a157211 */ /* 0x000fe400008f84ff */
[----:B------:R-:W-:Y:S02]  /*efe0*/  LOP3.LUT R22, R36, 0xffff, R22, 0xf8, !PT ;  /* 0x0000ffff24167812 */ /* 0x000fe400078ef816 */
[----:B------:R-:W-:Y:S02]  /*eff0*/  LOP3.LUT R15, R60, 0xffff, R33, 0xf8, !PT ;  /* 0x0000ffff3c0f7812 */ /* 0x000fe400078ef821 */
[----:B------:R-:W-:Y:S02]  /*f000*/  LEA R36, P1, R24, RZ, 0x10 ;  /* 0x000000ff18247211 */ /* 0x000fe400078280ff */
[----:B------:R-:W-:Y:S02]  /*f010*/  LEA.HI.X R33, R28, RZ, RZ, 0x10, P0 ;  /* 0x000000ff1c217211 */ /* 0x000fe400000f84ff */
[----:B------:R-:W-:Y:S02]  /*f020*/  LEA R28, P0, R19, RZ, 0x10 ;  /* 0x000000ff131c7211 */ /* 0x000fe400078080ff */
[----:B------:R-:W-:Y:S02]  /*f030*/  LOP3.LUT R41, R37, 0xffff, R41, 0xf8, !PT ;  /* 0x0000ffff25297812 */ /* 0x000fe400078ef829 */
[----:B------:R-:W-:Y:S02]  /*f040*/  LEA.HI.X R37, R24, RZ, RZ, 0x10, P1 ;  /* 0x000000ff18257211 */ /* 0x000fe400008f84ff */
[----:B------:R-:W-:Y:S02]  /*f050*/  LOP3.LUT R24, R32, 0xffff, R29, 0xf8, !PT ;  /* 0x0000ffff20187812 */ /* 0x000fe400078ef81d */
[----:B------:R-:W-:Y:S01]  /*f060*/  LEA.HI.X R29, R19, RZ, RZ, 0x10, P0 ;  /* 0x000000ff131d7211 */ /* 0x000fe200000f84ff */
[----:B------:R-:W-:Y:S01]  /*f070*/  IMAD.U32 R19, R74, 0x10000, RZ ;  /* 0x000100004a137824 */ /* 0x000fe200078e00ff */
[----:B------:R-:W-:Y:S02]  /*f080*/  LOP3.LUT R23, R33, 0xffff, R31, 0xf8, !PT ;  /* 0x0000ffff21177812 */ /* 0x000fe400078ef81f */
[----:B------:R-:W-:Y:S01]  /*f090*/  LOP3.LUT R18, R29, 0xffff, R18, 0xf8, !PT ;  /* 0x0000ffff1d127812 */ /* 0x000fe200078ef812 */
[----:B------:R-:W-:Y:S01]  /*f0a0*/  IMAD.U32 R29, R17, 0x10000, RZ ;  /* 0x00010000111d7824 */ /* 0x000fe200078e00ff */
[----:B------:R-:W-:Y:S01]  /*f0b0*/  LOP3.LUT R31, R37, 0xffff, R26, 0xf8, !PT ;  /* 0x0000ffff251f7812 */ /* 0x000fe200078ef81a */
[----:B------:R-:W-:Y:S01]  /*f0c0*/  IMAD.U32 R17, R27, 0x10000, RZ ;  /* 0x000100001b117824 */ /* 0x000fe200078e00ff */
[----:B------:R-:W-:Y:S01]  /*f0d0*/  LOP3.LUT R26, R28, 0xffff, R16, 0xf8, !PT ;  /* 0x0000ffff1c1a7812 */ /* 0x000fe200078ef810 */
[----:B------:R-:W-:Y:S01]  /*f0e0*/  IMAD.U32 R28, R40, 0x10000, RZ ;  /* 0x00010000281c7824 */ /* 0x000fe200078e00ff */
[----:B------:R-:W-:Y:S02]  /*f0f0*/  LOP3.LUT R16, R57, R56, RZ, 0xfc, !PT ;  /* 0x0000003839107212 */ /* 0x000fe400078efcff */
[----:B------:R-:W-:Y:S02]  /*f100*/  LOP3.LUT R27, R31, R29, RZ, 0xfc, !PT ;  /* 0x0000001d1f1b7212 */ /* 0x000fe400078efcff */
[----:B------:R-:W-:Y:S02]  /*f110*/  LEA R29, R0, UR37, 0x1 ;  /* 0x00000025001d7c11 */ /* 0x000fe4000f8e08ff */
[----:B------:R-:W-:Y:S01]  /*f120*/  LOP3.LUT R0, R18, R17, RZ, 0xfc, !PT ;  /* 0x0000001112007212 */ /* 0x000fe200078efcff */
[----:B------:R-:W-:Y:S01]  /*f130*/  IMAD.MOV.U32 R17, RZ, RZ, R16 ;  /* 0x000000ffff117224 */ /* 0x000fe200078e0010 */
[----:B------:R-:W-:Y:S01]  /*f140*/  LOP3.LUT R19, R44, R19, RZ, 0xfc, !PT ;  /* 0x000000132c137212 */ /* 0x000fe200078efcff */
[----:B------:R-:W-:Y:S01]  /*f150*/  IMAD.MOV.U32 R16, RZ, RZ, R55 ;  /* 0x000000ffff107224 */ /* 0x000fe200078e0037 */
[----:B------:R-:W-:Y:S01]  /*f160*/  LOP3.LUT R23, R23, R30, RZ, 0xfc, !PT ;  /* 0x0000001e17177212 */ /* 0x000fe200078efcff */
[----:B------:R-:W-:Y:S01]  /*f170*/  IMAD.MOV.U32 R18, RZ, RZ, R2 ;  /* 0x000000ffff127224 */ /* 0x000fe200078e0002 */
[----:B------:R-:W-:Y:S01]  /*f180*/  LOP3.LUT R4, R4, 0xffff, R116, 0xf8, !PT ;  /* 0x0000ffff04047812 */ /* 0x000fe200078ef874 */
[----:B------:R-:W-:Y:S01]  /*f190*/  VIADD R31, R29, 0x19000 ;  /* 0x000190001d1f7836 */ /* 0x000fe20000000000 */
[----:B------:R-:W-:Y:S02]  /*f1a0*/  LOP3.LUT R8, R8, 0xffff, R106, 0xf8, !PT ;  /* 0x0000ffff08087812 */ /* 0x000fe400078ef86a */
[----:B------:R1:W-:Y:S01]  /*f1b0*/  STS.128 [R29+0x19000], R16 ;  /* 0x019000101d007388 */ /* 0x0003e20000000c00 */
[----:B------:R-:W-:Y:S02]  /*f1c0*/  LOP3.LUT R6, R6, 0xffff, R75, 0xf8, !PT ;  /* 0x0000ffff06067812 */ /* 0x000fe400078ef84b */
[----:B------:R-:W-:Y:S02]  /*f1d0*/  LOP3.LUT R38, R38, R98, RZ, 0xfc, !PT ;  /* 0x0000006226267212 */ /* 0x000fe400078efcff */
[----:B------:R-:W-:Y:S02]  /*f1e0*/  LOP3.LUT R114, R114, R113, RZ, 0xfc, !PT ;  /* 0x0000007172727212 */ /* 0x000fe400078efcff */
[----:B------:R-:W-:Y:S02]  /*f1f0*/  LOP3.LUT P0, RZ, R46, 0x4, RZ, 0xc0, !PT ;  /* 0x000000042eff7812 */ /* 0x000fe4000780c0ff */
[----:B------:R-:W-:Y:S01]  /*f200*/  SEL R30, R3, 0xfffffff0, P2 ;  /* 0xfffffff0031e7807 */ /* 0x000fe20001000000 */
[----:B------:R-:W-:Y:S01]  /*f210*/  VIADD R3, R29, 0x19040 ;  /* 0x000190401d037836 */ /* 0x000fe20000000000 */
[----:B------:R-:W-:Y:S01]  /*f220*/  LOP3.LUT R118, R5, 0xffff, R118, 0xf8, !PT ;  /* 0x0000ffff05767812 */ /* 0x000fe200078ef876 */
[----:B------:R-:W-:Y:S01]  /*f230*/  IMAD.U32 R5, R117, 0x10000, RZ ;  /* 0x0001000075057824 */ /* 0x000fe200078e00ff */
[----:B------:R-:W-:Y:S01]  /*f240*/  LOP3.LUT R10, R10, 0xffff, R119, 0xf8, !PT ;  /* 0x0000ffff0a0a7812 */ /* 0x000fe200078ef877 */
[----:B------:R-:W-:Y:S01]  /*f250*/  IMAD.IADD R2, R29, 0x1, R30 ;  /* 0x000000011d027824 */ /* 0x000fe200078e021e */
[----:B------:R-:W-:Y:S02]  /*f260*/  LOP3.LUT R48, R48, R96, RZ, 0xfc, !PT ;  /* 0x0000006030307212 */ /* 0x000fe400078efcff */
[----:B------:R-:W-:Y:S02]  /*f270*/  LOP3.LUT R5, R118, R5, RZ, 0xfc, !PT ;  /* 0x0000000576057212 */ /* 0x000fe400078efcff */
[----:B------:R-:W-:Y:S01]  /*f280*/  LOP3.LUT R93, R9, 0xffff, R93, 0xf8, !PT ;  /* 0x0000ffff095d7812 */ /* 0x000fe200078ef85d */
[----:B------:R-:W-:Y:S01]  /*f290*/  @P0 VIADD R3, R31, 0xffffffc0 ;  /* 0xffffffc01f030836 */ /* 0x000fe20000000000 */
[----:B------:R-:W-:Y:S01]  /*f2a0*/  LOP3.LUT R12, R12, 0xffff, R94, 0xf8, !PT ;  /* 0x0000ffff0c0c7812 */ /* 0x000fe200078ef85e */
[----:B------:R-:W-:Y:S01]  /*f2b0*/  IMAD.U32 R9, R92, 0x10000, RZ ;  /* 0x000100005c097824 */ /* 0x000fe200078e00ff */
[----:B------:R-:W-:Y:S02]  /*f2c0*/  LOP3.LUT R11, R11, R107, RZ, 0xfc, !PT ;  /* 0x0000006b0b0b7212 */ /* 0x000fe400078efcff */
[----:B------:R-:W-:Y:S02]  /*f2d0*/  LOP3.LUT R14, R14, 0xffff, R87, 0xf8, !PT ;  /* 0x0000ffff0e0e7812 */ /* 0x000fe400078ef857 */
[----:B------:R-:W-:Y:S02]  /*f2e0*/  LOP3.LUT R9, R93, R9, RZ, 0xfc, !PT ;  /* 0x000000095d097212 */ /* 0x000fe400078efcff */
[----:B------:R-:W-:Y:S01]  /*f2f0*/  LOP3.LUT R85, R85, R84, RZ, 0xfc, !PT ;  /* 0x0000005455557212 */ /* 0x000fe200078efcff */
[----:B-1----:R-:W-:Y:S01]  /*f300*/  IMAD.MOV.U32 R16, RZ, RZ, R6 ;  /* 0x000000ffff107224 */ /* 0x002fe200078e0006 */
[----:B------:R-:W-:Y:S01]  /*f310*/  LOP3.LUT R51, R51, R50, RZ, 0xfc, !PT ;  /* 0x0000003233337212 */ /* 0x000fe200078efcff */
[----:B------:R-:W-:Y:S01]  /*f320*/  IMAD.MOV.U32 R17, RZ, RZ, R38 ;  /* 0x000000ffff117224 */ /* 0x000fe200078e0026 */
[----:B------:R-:W-:Y:S01]  /*f330*/  LOP3.LUT R35, R61, 0xffff, R35, 0xf8, !PT ;  /* 0x0000ffff3d237812 */ /* 0x000fe200078ef823 */
[----:B------:R-:W-:Y:S01]  /*f340*/  IMAD.MOV.U32 R18, RZ, RZ, R7 ;  /* 0x000000ffff127224 */ /* 0x000fe200078e0007 */
[----:B------:R-:W-:Y:S01]  /*f350*/  LOP3.LUT R20, R20, 0xffff, R43, 0xf8, !PT ;  /* 0x0000ffff14147812 */ /* 0x000fe200078ef82b */
[----:B------:R-:W-:Y:S01]  /*f360*/  IMAD.MOV.U32 R19, RZ, RZ, R114 ;  /* 0x000000ffff137224 */ /* 0x000fe200078e0072 */
[----:B------:R-:W-:Y:S01]  /*f370*/  LOP3.LUT R35, R35, R34, RZ, 0xfc, !PT ;  /* 0x0000002223237212 */ /* 0x000fe200078efcff */
[----:B------:R-:W-:Y:S01]  /*f380*/  IMAD.MOV.U32 R6, RZ, RZ, R10 ;  /* 0x000000ffff067224 */ /* 0x000fe200078e000a */
[----:B------:R-:W-:Y:S01]  /*f390*/  LOP3.LUT R28, R41, R28, RZ, 0xfc, !PT ;  /* 0x0000001c291c7212 */ /* 0x000fe200078efcff */
[----:B------:R-:W-:Y:S01]  /*f3a0*/  IMAD.MOV.U32 R7, RZ, RZ, R48 ;  /* 0x000000ffff077224 */ /* 0x000fe200078e0030 */
[----:B------:R1:W-:Y:S01]  /*f3b0*/  STS.128 [R2+0x19000], R16 ;  /* 0x0190001002007388 */ /* 0x0003e20000000c00 */
[----:B------:R-:W-:Y:S01]  /*f3c0*/  IMAD.MOV.U32 R10, RZ, RZ, R12 ;  /* 0x000000ffff0a7224 */ /* 0x000fe200078e000c */
[----:B------:R-:W-:Y:S02]  /*f3d0*/  LOP3.LUT R21, R21, 0xffff, R58, 0xf8, !PT ;  /* 0x0000ffff15157812 */ /* 0x000fe400078ef83a */
[----:B------:R-:W-:Y:S02]  /*f3e0*/  LOP3.LUT R25, R36, 0xffff, R25, 0xf8, !PT ;  /* 0x0000ffff24197812 */ /* 0x000fe400078ef819 */
[----:B------:R-:W-:Y:S02]  /*f3f0*/  LOP3.LUT R21, R21, R53, RZ, 0xfc, !PT ;  /* 0x0000003515157212 */ /* 0x000fe400078efcff */
[----:B------:R2:W-:Y:S01]  /*f400*/  STS.128 [R3], R4 ;  /* 0x0000000403007388 */ /* 0x0005e20000000c00 */
[----:B-1----:R-:W-:Y:S07]  /*f410*/  IMAD.IADD R16, R30, 0x1, R3 ;  /* 0x000000011e107824 */ /* 0x002fee00078e0203 */
[----:B------:R-:W-:Y:S01]  /*f420*/  STS.128 [R16], R8 ;  /* 0x0000000810007388 */ /* 0x000fe20000000c00 */
[----:B--2---:R-:W-:Y:S02]  /*f430*/  IMAD.MOV.U32 R4, RZ, RZ, R14 ;  /* 0x000000ffff047224 */ /* 0x004fe400078e000e */
[----:B------:R-:W-:Y:S02]  /*f440*/  IMAD.MOV.U32 R5, RZ, RZ, R85 ;  /* 0x000000ffff057224 */ /* 0x000fe400078e0055 */
[----:B------:R-:W-:Y:S02]  /*f450*/  IMAD.MOV.U32 R6, RZ, RZ, R13 ;  /* 0x000000ffff067224 */ /* 0x000fe400078e000d */
[----:B------:R-:W-:Y:S05]  /*f460*/  IMAD.MOV.U32 R7, RZ, RZ, R51 ;  /* 0x000000ffff077224 */ /* 0x000fea00078e0033 */
[----:B------:R1:W-:Y:S02]  /*f470*/  STS.128 [R29+0x1d000], R4 ;  /* 0x01d000041d007388 */ /* 0x0003e40000000c00 */
[----:B-1----:R-:W-:Y:S02]  /*f480*/  IMAD.MOV.U32 R4, RZ, RZ, R15 ;  /* 0x000000ffff047224 */ /* 0x002fe400078e000f */
[----:B------:R-:W-:Y:S02]  /*f490*/  IMAD.MOV.U32 R5, RZ, RZ, R35 ;  /* 0x000000ffff057224 */ /* 0x000fe400078e0023 */
[----:B------:R-:W-:Y:S02]  /*f4a0*/  IMAD.MOV.U32 R6, RZ, RZ, R22 ;  /* 0x000000ffff067224 */ /* 0x000fe400078e0016 */
[----:B------:R-:W-:Y:S02]  /*f4b0*/  IMAD.MOV.U32 R7, RZ, RZ, R28 ;  /* 0x000000ffff077224 */ /* 0x000fe400078e001c */
[----:B------:R-:W-:Y:S02]  /*f4c0*/  IMAD.MOV.U32 R22, RZ, RZ, R24 ;  /* 0x000000ffff167224 */ /* 0x000fe400078e0018 */
[----:B------:R-:W-:Y:S01]  /*f4d0*/  IMAD.MOV.U32 R24, RZ, RZ, R25 ;  /* 0x000000ffff187224 */ /* 0x000fe200078e0019 */
[----:B------:R1:W-:Y:S01]  /*f4e0*/  STS.128 [R2+0x1d000], R4 ;  /* 0x01d0000402007388 */ /* 0x0003e20000000c00 */
[----:B------:R-:W-:Y:S02]  /*f4f0*/  IMAD.MOV.U32 R25, RZ, RZ, R27 ;  /* 0x000000ffff197224 */ /* 0x000fe400078e001b */
[----:B------:R-:W-:Y:S02]  /*f500*/  IMAD.MOV.U32 R27, RZ, RZ, R0 ;  /* 0x000000ffff1b7224 */ /* 0x000fe400078e0000 */
[----:B------:R-:W-:Y:S03]  /*f510*/  IMAD.U32 R0, RZ, RZ, UR38 ;  /* 0x00000026ff007e24 */ /* 0x000fe6000f8e00ff */
[----:B------:R1:W-:Y:S02]  /*f520*/  STS.128 [R3+0x4000], R20 ;  /* 0x0040001403007388 */ /* 0x0003e40000000c00 */
[----:B------:R-:W-:Y:S06]  /*f530*/  ISETP.NE.AND P0, PT, R0, 0x3, PT ;  /* 0x000000030000780c */ /* 0x000fec0003f05270 */
[----:B------:R1:W-:Y:S01]  /*f540*/  STS.128 [R16+0x4000], R24 ;  /* 0x0040001810007388 */ /* 0x0003e20000000c00 */
[----:B------:R-:W-:Y:S01]  /*f550*/  @!PT LDS RZ, [RZ] ;  /* 0x00000000fffff984 */ /* 0x000fe20000000800 */
[----:B------:R-:W-:Y:S01]  /*f560*/  @!PT LDS RZ, [RZ] ;  /* 0x00000000fffff984 */ /* 0x000fe20000000800 */
[----:B------:R-:W-:Y:S01]  /*f570*/  @!PT LDS RZ, [RZ] ;  /* 0x00000000fffff984 */ /* 0x000fe20000000800 */
[----:B------:R-:W-:Y:S01]  /*f580*/  @!PT LDS RZ, [RZ] ;  /* 0x00000000fffff984 */ /* 0x000fe20000000800 */
[----:B------:R2:W-:Y:S07]  /*f590*/  MEMBAR.ALL.CTA ;  /* 0x0000000000007992 */ /* 0x0005ee0000008000 */
[----:B--2---:R-:W2:Y:S01]  /*f5a0*/  FENCE.VIEW.ASYNC.S ;  /* 0x00000000000073c6 */ /* 0x004ea20000000000 */
[----:B------:R-:W-:Y:S05]  /*f5b0*/  @!P0 BRA `(.L_x_210) ;  /* 0x0000000000048947 */ /* 0x000fea0003800000 */
[----:B------:R-:W-:Y:S05]  /*f5c0*/  BPT.TRAP 0x1 ;  /* 0x000000040000795c */ /* 0x000fea0000300000 */
.L_x_210:
[----:B--2---:R-:W-:Y:S01]  /*f5d0*/  SYNCS.ARRIVE.TRANS64.A1T0 RZ, [UR37+0x29890], RZ ;  /* 0x029890ffffff79a7 */ /* 0x004fe20008100025 */
[----:B------:R-:W-:Y:S05]  /*f5e0*/  @!P0 BRA `(.L_x_211) ;  /* 0x0000000000048947 */ /* 0x000fea0003800000 */
[----:B------:R-:W-:Y:S05]  /*f5f0*/  BPT.TRAP 0x1 ;  /* 0x000000040000795c */ /* 0x000fea0000300000 */
.L_x_211:
[----:B------:R-:W2:Y:S01]  /*f600*/  LDL.LU R0, [R1+0x4] ;  /* 0x0000040001007983 */ /* 0x000ea20000300800 */
[----:B------:R-:W-:Y:S01]  /*f610*/  LOP3.LUT R100, R100, 0x1, RZ, 0x3c, !PT ;  /* 0x0000000164647812 */ /* 0x000fe200078e3cff */
[----:B------:R-:W-:Y:S01]  /*f620*/  UIADD3 UR4, UPT, UPT, UR37, 0x29848, URZ ;  /* 0x0002984825047890 */ /* 0x000fe2000fffe0ff */
[----:B------:R-:W-:Y:S01]  /*f630*/  LOP3.LUT R102, R102, 0x1, RZ, 0x3c, !PT ;  /* 0x0000000166667812 */ /* 0x000fe200078e3cff */
[----:B-1----:R-:W3:Y:S01]  /*f640*/  LDL.LU R3, [R1] ;  /* 0x0000000001037983 */ /* 0x002ee20000300800 */
[----:B------:R-:W-:Y:S01]  /*f650*/  LOP3.LUT R101, R101, 0x1, RZ, 0x3c, !PT ;  /* 0x0000000165657812 */ /* 0x000fe200078e3cff */
[----:B------:R-:W-:Y:S01]  /*f660*/  UPRMT UR4, UR40, 0x654, UR4 ;  /* 0x0000065428047896 */ /* 0x000fe20008000004 */
[----:B------:R-:W-:Y:S01]  /*f670*/  LOP3.LUT R99, R99, 0x1, RZ, 0x3c, !PT ;  /* 0x0000000163637812 */ /* 0x000fe200078e3cff */
[----:B------:R-:W1:Y:S01]  /*f680*/  S2R R2, SR_CTAID.X ;  /* 0x0000000000027919 */ /* 0x000e620000002500 */
[----:B------:R-:W-:Y:S02]  /*f690*/  LOP3.LUT R104, R104, 0x1, RZ, 0x3c, !PT ;  /* 0x0000000168687812 */ /* 0x000fe400078e3cff */
[----:B------:R-:W-:Y:S04]  /*f6a0*/  LOP3.LUT R103, R103, 0x1, RZ, 0x3c, !PT ;  /* 0x0000000167677812 */ /* 0x000fe800078e3cff */
[----:B------:R-:W-:Y:S01]  /*f6b0*/  SYNCS.ARRIVE.TRANS64.RED.A1T0 RZ, [UR4], RZ ;  /* 0x000000ffffff79a7 */ /* 0x000fe20008100404 */
[----:B---3--:R-:W-:Y:S01]  /*f6c0*/  VIADD R3, R3, 0x1 ;  /* 0x0000000103037836 */ /* 0x008fe20000000000 */
[C---:B--2---:R-:W-:Y:S01]  /*f6d0*/  ISETP.GT.U32.AND P1, PT, R0.reuse, 0x1, PT ;  /* 0x000000010000780c */ /* 0x044fe20003f24070 */
[----:B------:R-:W-:Y:S03]  /*f6e0*/  VIADD R0, R0, 0xffffffff ;  /* 0xffffffff00007836 */ /* 0x000fe60000000000 */
[----:B------:R-:W-:Y:S02]  /*f6f0*/  ISETP.NE.AND P2, PT, R3, UR39, PT ;  /* 0x0000002703007c0c */ /* 0x000fe4000bf45270 */
[----:B------:R3:W-:Y:S11]  /*f700*/  STL [R1+0x4], R0 ;  /* 0x0000040001007387 */ /* 0x0007f60000100800 */
[----:B-1----:R-:W-:Y:S05]  /*f710*/  @!P2 LOP3.LUT R3, R2, 0x1ffffff, RZ, 0xc0, !PT ;  /* 0x01ffffff0203a812 */ /* 0x002fea00078ec0ff */
[----:B------:R3:W-:Y:S01]  /*f720*/  STL [R1], R3 ;  /* 0x0000000301007387 */ /* 0x0007e20000100800 */
[----:B------:R-:W-:Y:S05]  /*f730*/  @P1 BRA `(.L_x_212) ;  /* 0xffffff9000c41947 */ /* 0x000fea000383ffff */
[----:B------:R-:W1:Y:S01]  /*f740*/  S2R R22, SR_TID.X ;  /* 0x0000000000167919 */ /* 0x000e620000002100 */
[----:B------:R-:W2:Y:S01]  /*f750*/  S2UR UR5, SR_CTAID.Y ;  /* 0x00000000000579c3 */ /* 0x000ea20000002600 */
[----:B------:R-:W-:Y:S01]  /*f760*/  SHF.L.U32 R2, R2, 0x7, RZ ;  /* 0x0000000702027819 */ /* 0x000fe200000006ff */
[----:B------:R-:W-:Y:S01]  /*f770*/  BSSY.RECONVERGENT B0, `(.L_x_213) ;  /* 0x0000018000007945 */ /* 0x000fe20003800200 */
[----:B------:R-:W-:Y:S02]  /*f780*/  LOP3.LUT R49, R52, 0x600000, RZ, 0xc0, !PT ;  /* 0x0060000034317812 */ /* 0x000fe400078ec0ff */
[----:B---3--:R-:W-:Y:S02]  /*f790*/  LOP3.LUT R3, R46, 0x7f, RZ, 0xc0, !PT ;  /* 0x0000007f2e037812 */ /* 0x008fe400078ec0ff */
[----:B------:R-:W-:Y:S01]  /*f7a0*/  LOP3.LUT R49, R49, 0x10, R47, 0xf8, !PT ;  /* 0x0000001031317812 */ /* 0x000fe200078ef82f */
[----:B------:R-:W2:Y:S08]  /*f7b0*/  LDC.64 R40, c[0x0][0x988] ;  /* 0x00026200ff287b82 */ /* 0x000eb00000000a00 */
[----:B------:R-:W3:Y:S08]  /*f7c0*/  LDC.64 R42, c[0x0][0x9a0] ;  /* 0x00026800ff2a7b82 */ /* 0x000ef00000000a00 */
[----:B------:R-:W4:Y:S01]  /*f7d0*/  S2UR UR4, SR_CTAID.Z ;  /* 0x00000000000479c3 */ /* 0x000f220000002700 */
[----:B-1----:R-:W-:-:S07]  /*f7e0*/  SHF.L.U32 R4, R22, 0x10, RZ ;  /* 0x0000001016047819 */ /* 0x002fce00000006ff */
[----:B------:R-:W4:Y:S01]  /*f7f0*/  LDC R23, c[0x0][0x990] ;  /* 0x00026400ff177b82 */ /* 0x000f220000000800 */
[----:B------:R-:W-:Y:S01]  /*f800*/  SHF.R.U32.HI R22, RZ, 0x3, R22 ;  /* 0x00000003ff167819 */ /* 0x000fe20000011616 */
[----:B--2---:R-:W-:-:S03]  /*f810*/  IMAD R5, R41, UR5, RZ ;  /* 0x0000000529057c24 */ /* 0x004fc6000f8e02ff */
[----:B------:R-:W-:Y:S01]  /*f820*/  LOP3.LUT R4, R4, 0x600010, R22, 0xc8, !PT ;  /* 0x0060001004047812 */ /* 0x000fe200078ec816 */
[-C--:B------:R-:W-:Y:S02]  /*f830*/  IMAD R5, R2, R40.reuse, R5 ;  /* 0x0000002802057224 */ /* 0x080fe400078e0205 */
[----:B------:R-:W1:Y:S01]  /*f840*/  LDC R0, c[0x0][0x9a8] ;  /* 0x00026a00ff007b82 */ /* 0x000e620000000800 */
[----:B---3--:R-:W-:Y:S01]  /*f850*/  IMAD R43, R43, UR5, RZ ;  /* 0x000000052b2b7c24 */ /* 0x008fe2000f8e02ff */
[----:B------:R-:W-:Y:S01]  /*f860*/  LOP3.LUT R47, R4, 0x120, RZ, 0xfc, !PT ;  /* 0x00000120042f7812 */ /* 0x000fe200078efcff */
[C---:B------:R-:W-:Y:S02]  /*f870*/  IMAD R40, R3.reuse, R40, RZ ;  /* 0x0000002803287224 */ /* 0x040fe400078e02ff */
[-C--:B------:R-:W-:Y:S02]  /*f880*/  IMAD R41, R2, R42.reuse, R43 ;  /* 0x0000002a02297224 */ /* 0x080fe400078e022b */
[----:B------:R-:W-:-:S02]  /*f890*/  IMAD R42, R3, R42, RZ ;  /* 0x0000002a032a7224 */ /* 0x000fc400078e02ff */
[----:B----4-:R-:W-:Y:S02]  /*f8a0*/  IMAD R23, R23, UR4, R5 ;  /* 0x0000000417177c24 */ /* 0x010fe4000f8e0205 */
[----:B-1----:R-:W-:Y:S01]  /*f8b0*/  IMAD R41, R0, UR4, R41 ;  /* 0x0000000400297c24 */ /* 0x002fe2000f8e0229 */
[----:B------:R-:W-:Y:S01]  /*f8c0*/  IADD3 R0, PT, PT, R47, -0xd0, RZ ;  /* 0xffffff302f007810 */ /* 0x000fe20007ffe0ff */
[----:B------:R-:W-:Y:S05]  /*f8d0*/  @!P0 BRA `(.L_x_214) ;  /* 0x0000000000048947 */ /* 0x000fea0003800000 */
[----:B------:R-:W-:Y:S05]  /*f8e0*/  BPT.TRAP 0x1 ;  /* 0x000000040000795c */ /* 0x000fea0000300000 */
.L_x_214:
[----:B------:R-:W-:Y:S05]  /*f8f0*/  BSYNC.RECONVERGENT B0 ;  /* 0x0000000000007941 */ /* 0x000fea0003800200 */
.L_x_213:
[----:B------:R-:W-:Y:S02]  /*f900*/  SHF.L.U32 R3, RZ, 0x1f, RZ ;  /* 0x0000001fff037819 */ /* 0x000fe400000006ff */
[----:B------:R-:W-:Y:S02]  /*f910*/  SHF.R.U32.HI R48, RZ, 0x5, R46 ;  /* 0x00000005ff307819 */ /* 0x000fe4000001162e */
[----:B------:R-:W1:Y:S01]  /*f920*/  SYNCS.PHASECHK.TRANS64.TRYWAIT P1, [UR37+0x298a0], R3 ;  /* 0x0298a003ff0075a7 */ /* 0x000e620008021125 */
[----:B------:R-:W-:Y:S02]  /*f930*/  SHF.R.U32.HI R0, RZ, 0x15, R0 ;  /* 0x00000015ff007819 */ /* 0x000fe40000011600 */
[----:B------:R-:W-:-:S04]  /*f940*/  LOP3.LUT R48, R48, 0x3, RZ, 0xc0, !PT ;  /* 0x0000000330307812 */ /* 0x000fc800078ec0ff */
[----:B------:R-:W-:Y:S01]  /*f950*/  ISETP.NE.AND P0, PT, R48, R0, PT ;  /* 0x000000003000720c */ /* 0x000fe20003f05270 */
[----:B-1----:R-:W-:-:S12]  /*f960*/  @!P1 BRA `(.L_x_215) ;  /* 0x0000002800389947 */ /* 0x002fd80003800000 */
.L_x_302:
[----:B------:R-:W-:Y:S05]  /*f970*/  @!P0 BRA `(.L_x_216) ;  /* 0x0000000000408947 */ /* 0x000fea0003800000 */
[----:B------:R-:W-:Y:S01]  /*f980*/  MOV R14, 0x0 ;  /* 0x00000000000e7802 */ /* 0x000fe20000000f00 */
[----:B------:R-:W2:Y:S01]  /*f990*/  LDCU.64 UR8, c[0x4][0x80] ;  /* 0x01001000ff0877ac */ /* 0x000ea20008000a00 */
[----:B------:R-:W-:Y:S02]  /*f9a0*/  HFMA2 R12, -RZ, RZ, 0, 5.9604644775390625e-08 ;  /* 0x00000001ff0c7431 */ /* 0x000fe400000001ff */
[----:B------:R-:W-:Y:S01]  /*f9b0*/  IMAD.MOV.U32 R8, RZ, RZ, 0x192 ;  /* 0x00000192ff087424 */ /* 0x000fe200078e00ff */
[----:B------:R-:W3:Y:S01]  /*f9c0*/  LDCU.64 UR6, c[0x4][0x88] ;  /* 0x01001100ff0677ac */ /* 0x000ee20008000a00 */
[----:B------:R-:W4:Y:S01]  /*f9d0*/  LDC.64 R14, c[0x4][R14] ;  /* 0x010000000e0e7b82 */ /* 0x000f220000000a00 */
[----:B------:R-:W-:Y:S01]  /*f9e0*/  IMAD.MOV.U32 R13, RZ, RZ, RZ ;  /* 0x000000ffff0d7224 */ /* 0x000fe200078e00ff */
[----:B------:R-:W5:Y:S01]  /*f9f0*/  LDCU.64 UR4, c[0x4][0x8] ;  /* 0x01000100ff0477ac */ /* 0x000f620008000a00 */
[----:B--2---:R-:W-:Y:S01]  /*fa00*/  IMAD.U32 R4, RZ, RZ, UR8 ;  /* 0x00000008ff047e24 */ /* 0x004fe2000f8e00ff */
[----:B------:R-:W-:Y:S01]  /*fa10*/  MOV R5, UR9 ;  /* 0x0000000900057c02 */ /* 0x000fe20008000f00 */
[----:B---3--:R-:W-:Y:S01]  /*fa20*/  IMAD.U32 R6, RZ, RZ, UR6 ;  /* 0x00000006ff067e24 */ /* 0x008fe2000f8e00ff */
[----:B------:R-:W-:Y:S01]  /*fa30*/  MOV R7, UR7 ;  /* 0x0000000700077c02 */ /* 0x000fe20008000f00 */
[----:B-----5:R-:W-:Y:S01]  /*fa40*/  IMAD.U32 R10, RZ, RZ, UR4 ;  /* 0x00000004ff0a7e24 */ /* 0x020fe2000f8e00ff */
[----:B------:R-:W-:-:S02]  /*fa50*/  MOV R11, UR5 ;  /* 0x00000005000b7c02 */ /* 0x000fc40008000f00 */
[----:B------:R-:W-:-:S07]  /*fa60*/  LEPC R20, `(.L_x_216) ;  /* 0x000000001014794e */ /* 0x000fce0000000000 */
[----:B-1--4-:R-:W-:Y:S05]  /*fa70*/  CALL.ABS.NOINC R14 ;  /* 0x000000000e007343 */ /* 0x012fea0003c00000 */
.L_x_216:
[C---:B-1----:R-:W-:Y:S01]  /*fa80*/  VIADD R0, R47.reuse, 0xffffff50 ;  /* 0xffffff502f007836 */ /* 0x042fe20000000000 */
[----:B------:R-:W-:Y:S05]  /*fa90*/  WARPSYNC.ALL ;  /* 0x0000000000007948 */ /* 0x000fea0003800000 */
[----:B------:R-:W-:Y:S02]  /*faa0*/  SHF.R.U32.HI R0, RZ, 0x15, R0 ;  /* 0x00000015ff007819 */ /* 0x000fe40000011600 */
[----:B------:R-:W-:Y:S02]  /*fab0*/  R2UR UR4, R47 ;  /* 0x000000002f0472ca */ /* 0x000fe400000e0000 */
[----:B------:R-:W-:-:S11]  /*fac0*/  ISETP.NE.AND P0, PT, R48, R0, PT ;  /* 0x000000003000720c */ /* 0x000fd60003f05270 */
[----:B------:R-:W1:Y:S02]  /*fad0*/  LDTM.x16 R24, tmem[UR4+-0xd0] ;  /* 0xffff3004001879ee */ /* 0x000e64000824ff00 */
[----:B-1----:R-:W-:Y:S05]  /*fae0*/  @!P0 BRA `(.L_x_217) ;  /* 0x0000000000408947 */ /* 0x002fea0003800000 */
[----:B------:R-:W-:Y:S01]  /*faf0*/  MOV R14, 0x0 ;  /* 0x00000000000e7802 */ /* 0x000fe20000000f00 */
[----:B------:R-:W1:Y:S01]  /*fb00*/  LDCU.64 UR8, c[0x4][0x80] ;  /* 0x01001000ff0877ac */ /* 0x000e620008000a00 */
[----:B------:R-:W-:Y:S02]  /*fb10*/  HFMA2 R12, -RZ, RZ, 0, 5.9604644775390625e-08 ;  /* 0x00000001ff0c7431 */ /* 0x000fe400000001ff */
[----:B------:R-:W-:Y:S01]  /*fb20*/  IMAD.MOV.U32 R8, RZ, RZ, 0x192 ;  /* 0x00000192ff087424 */ /* 0x000fe200078e00ff */
[----:B------:R-:W2:Y:S01]  /*fb30*/  LDCU.64 UR6, c[0x4][0x88] ;  /* 0x01001100ff0677ac */ /* 0x000ea20008000a00 */
[----:B------:R-:W3:Y:S01]  /*fb40*/  LDC.64 R14, c[0x4][R14] ;  /* 0x010000000e0e7b82 */ /* 0x000ee20000000a00 */
[----:B------:R-:W-:Y:S01]  /*fb50*/  IMAD.MOV.U32 R13, RZ, RZ, RZ ;  /* 0x000000ffff0d7224 */ /* 0x000fe200078e00ff */
[----:B------:R-:W4:Y:S01]  /*fb60*/  LDCU.64 UR4, c[0x4][0x8] ;  /* 0x01000100ff0477ac */ /* 0x000f220008000a00 */
[----:B-1----:R-:W-:Y:S01]  /*fb70*/  IMAD.U32 R4, RZ, RZ, UR8 ;  /* 0x00000008ff047e24 */ /* 0x002fe2000f8e00ff */
[----:B------:R-:W-:Y:S01]  /*fb80*/  MOV R5, UR9 ;  /* 0x0000000900057c02 */ /* 0x000fe20008000f00 */
[----:B--2---:R-:W-:Y:S01]  /*fb90*/  IMAD.U32 R6, RZ, RZ, UR6 ;  /* 0x00000006ff067e24 */ /* 0x004fe2000f8e00ff */
[----:B------:R-:W-:Y:S01]  /*fba0*/  MOV R7, UR7 ;  /* 0x0000000700077c02 */ /* 0x000fe20008000f00 */
[----:B----4-:R-:W-:Y:S01]  /*fbb0*/  IMAD.U32 R10, RZ, RZ, UR4 ;  /* 0x00000004ff0a7e24 */ /* 0x010fe2000f8e00ff */
[----:B------:R-:W-:-:S02]  /*fbc0*/  MOV R11, UR5 ;  /* 0x00000005000b7c02 */ /* 0x000fc40008000f00 */
[----:B------:R-:W-:-:S07]  /*fbd0*/  LEPC R20, `(.L_x_217) ;  /* 0x000000001014794e */ /* 0x000fce0000000000 */
[----:B---3--:R-:W-:Y:S05]  /*fbe0*/  CALL.ABS.NOINC R14 ;  /* 0x000000000e007343 */ /* 0x008fea0003c00000 */
.L_x_217:
[----:B------:R-:W1:Y:S01]  /*fbf0*/  LDC.64 R44, c[0x0][0x358] ;  /* 0x0000d600ff2c7b82 */ /* 0x000e620000000a00 */
[----:B------:R-:W-:Y:S05]  /*fc00*/  WARPSYNC.ALL ;  /* 0x0000000000007948 */ /* 0x000fea0003800000 */
[----:B------:R-:W-:Y:S02]  /*fc10*/  LOP3.LUT R22, R22, 0x10, RZ, 0xc0, !PT ;  /* 0x0000001016167812 */ /* 0x000fe400078ec0ff */
[----:B------:R-:W-:Y:S01]  /*fc20*/  R2UR UR4, R47 ;  /* 0x000000002f0472ca */ /* 0x000fe200000e0000 */
[----:B------:R-:W2:Y:S01]  /*fc30*/  LDCU UR9, c[0x0][0x38c] ;  /* 0x00007180ff0977ac */ /* 0x000ea20008000800 */
[----:B------:R-:W-:Y:S01]  /*fc40*/  LOP3.LUT R46, R2, 0x7f, R46, 0xf8, !PT ;  /* 0x0000007f022e7812 */ /* 0x000fe200078ef82e */
[C---:B------:R-:W-:Y:S01]  /*fc50*/  VIADD R43, R22.reuse, 0x8 ;  /* 0x00000008162b7836 */ /* 0x040fe20000000000 */
[----:B------:R-:W-:Y:S01]  /*fc60*/  IADD3 R0, P1, P0, R41, R42, R22 ;  /* 0x0000002a29007210 */ /* 0x000fe2000783e016 */
[----:B------:R-:W3:Y:S01]  /*fc70*/  LDCU UR8, c[0x0][0x384] ;  /* 0x00007080ff0877ac */ /* 0x000ee20008000800 */
[----:B------:R-:W-:Y:S01]  /*fc80*/  SHF.R.S32.HI R2, RZ, 0x1f, R42 ;  /* 0x0000001fff027819 */ /* 0x000fe2000001142a */
[C---:B------:R-:W-:Y:S01]  /*fc90*/  VIADD R42, R22.reuse, 0x20 ;  /* 0x00000020162a7836 */ /* 0x040fe20000000000 */
[----:B------:R-:W4:Y:S01]  /*fca0*/  S2UR UR36, SR_CgaCtaId ;  /* 0x00000000002479c3 */ /* 0x000f220000008800 */
[----:B------:R-:W5:Y:S01]  /*fcb0*/  LDCU.64 UR6, c[0x0][0x998] ;  /* 0x00013300ff0677ac */ /* 0x000f620008000a00 */
[C---:B------:R-:W-:Y:S01]  /*fcc0*/  VIADD R41, R22.reuse, 0x28 ;  /* 0x0000002816297836 */ /* 0x040fe20000000000 */
[----:B------:R-:W-:Y:S01]  /*fcd0*/  IADD3.X R2, PT, PT, RZ, R2, RZ, P1, P0 ;  /* 0x00000002ff027210 */ /* 0x000fe20000fe04ff */
[----:B------:R-:W-:Y:S01]  /*fce0*/  BSSY.RECONVERGENT B0, `(.L_x_218) ;  /* 0x000002a000007945 */ /* 0x000fe20003800200 */
[----:B------:R-:W4:Y:S01]  /*fcf0*/  LDTM.x16 R4, tmem[UR4+-0xb0] ;  /* 0xffff5004000479ee */ /* 0x000f22000824ff00 */
[----:B------:R-:W-:Y:S01]  /*fd00*/  UISETP.NE.AND UP0, UPT, UR38, 0x3, UPT ;  /* 0x000000032600788c */ /* 0x000fe2000bf05270 */
[----:B--2---:R-:W-:-:S02]  /*fd10*/  ISETP.GE.AND P4, PT, R22, UR9, PT ;  /* 0x0000000916007c0c */ /* 0x004fc4000bf86270 */
[----:B------:R-:W-:Y:S02]  /*fd20*/  ISETP.GE.AND P3, PT, R43, UR9, PT ;  /* 0x000000092b007c0c */ /* 0x000fe4000bf66270 */
[----:B---3--:R-:W-:Y:S02]  /*fd30*/  ISETP.GE.U32.OR P4, PT, R46, UR8, P4 ;  /* 0x000000082e007c0c */ /* 0x008fe4000a786470 */
[----:B------:R-:W-:Y:S02]  /*fd40*/  ISETP.GE.AND P2, PT, R42, UR9, PT ;  /* 0x000000092a007c0c */ /* 0x000fe4000bf46270 */
[C---:B-----5:R-:W-:Y:S02]  /*fd50*/  LEA R20, P0, R0.reuse, UR6, 0x1 ;  /* 0x0000000600147c11 */ /* 0x060fe4000f8008ff */
[----:B------:R-:W-:Y:S02]  /*fd60*/  ISETP.GE.AND P1, PT, R41, UR9, PT ;  /* 0x0000000929007c0c */ /* 0x000fe4000bf26270 */
[----:B------:R-:W-:-:S02]  /*fd70*/  LEA.HI.X R21, R0, UR7, R2, 0x1, P0 ;  /* 0x0000000700157c11 */ /* 0x000fc400080f0c02 */
[C---:B------:R-:W-:Y:S02]  /*fd80*/  ISETP.GE.U32.OR P3, PT, R46.reuse, UR8, P3 ;  /* 0x000000082e007c0c */ /* 0x040fe40009f66470 */
[C---:B------:R-:W-:Y:S02]  /*fd90*/  ISETP.GE.U32.OR P2, PT, R46.reuse, UR8, P2 ;  /* 0x000000082e007c0c */ /* 0x040fe40009746470 */
[----:B------:R-:W-:Y:S02]  /*fda0*/  ISETP.GE.U32.OR P1, PT, R46, UR8, P1 ;  /* 0x000000082e007c0c */ /* 0x000fe40008f26470 */
[----:B----4-:R-:W-:Y:S02]  /*fdb0*/  F2FP.F16.F32.PACK_AB R0, R5, R4 ;  /* 0x000000040500723e */ /* 0x010fe400000000ff */
[----:B------:R-:W-:Y:S01]  /*fdc0*/  F2FP.F16.F32.PACK_AB R2, R7, R6 ;  /* 0x000000060702723e */ /* 0x000fe200000000ff */
[----:B-1----:R-:W-:Y:S08]  /*fdd0*/  @P4 BRA `(.L_x_219) ;  /* 0x0000000000684947 */ /* 0x002ff00003800000 */
[----:B------:R-:W-:Y:S02]  /*fde0*/  F2FP.F16.F32.PACK_AB R28, R29, R28 ;  /* 0x0000001c1d1c723e */ /* 0x000fe400000000ff */
[----:B------:R-:W-:Y:S02]  /*fdf0*/  F2FP.F16.F32.PACK_AB R30, R31, R30 ;  /* 0x0000001e1f1e723e */ /* 0x000fe400000000ff */
[----:B------:R-:W-:Y:S02]  /*fe00*/  PRMT R4, R28, 0x7632, R4 ;  /* 0x000076321c047816 */ /* 0x000fe40000000004 */
[----:B------:R-:W-:Y:S02]  /*fe10*/  F2FP.F16.F32.PACK_AB R24, R25, R24 ;  /* 0x000000181918723e */ /* 0x000fe400000000ff */
[----:B------:R-:W-:Y:S02]  /*fe20*/  LOP3.LUT R4, R4, 0xffff, RZ, 0xc0, !PT ;  /* 0x0000ffff04047812 */ /* 0x000fe400078ec0ff */
[----:B------:R-:W-:-:S02]  /*fe30*/  PRMT R6, R30, 0x7632, R6 ;  /* 0x000076321e067816 */ /* 0x000fc40000000006 */
[----:B------:R-:W-:Y:S01]  /*fe40*/  PRMT R3, R24, 0x7632, R3 ;  /* 0x0000763218037816 */ /* 0x000fe20000000003 */
[----:B------:R-:W-:Y:S01]  /*fe50*/  IMAD.WIDE.U32 R52, R4, 0x10000, RZ ;  /* 0x0001000004347825 */ /* 0x000fe200078e00ff */
[----:B------:R-:W-:Y:S02]  /*fe60*/  F2FP.F16.F32.PACK_AB R26, R27, R26 ;  /* 0x0000001a1b1a723e */ /* 0x000fe400000000ff */
[----:B------:R-:W-:Y:S01]  /*fe70*/  LOP3.LUT R3, R3, 0xffff, RZ, 0xc0, !PT ;  /* 0x0000ffff03037812 */ /* 0x000fe200078ec0ff */
[----:B------:R-:W-:Y:S01]  /*fe80*/  IMAD.U32 R6, R6, 0x10000, RZ ;  /* 0x0001000006067824 */ /* 0x000fe200078e00ff */
[----:B------:R-:W-:Y:S02]  /*fe90*/  LOP3.LUT R30, R53, 0xffff, R30, 0xf8, !PT ;  /* 0x0000ffff351e7812 */ /* 0x000fe400078ef81e */
[----:B------:R-:W-:Y:S01]  /*fea0*/  LOP3.LUT R7, R52, 0xffff, R28, 0xf8, !PT ;  /* 0x0000ffff34077812 */ /* 0x000fe200078ef81c */
[----:B------:R-:W-:Y:S01]  /*feb0*/  IMAD.WIDE.U32 R50, R3, 0x10000, RZ ;  /* 0x0001000003327825 */ /* 0x000fe200078e00ff */
[----:B------:R-:W-:-:S02]  /*fec0*/  LOP3.LUT R6, R30, R6, RZ, 0xfc, !PT ;  /* 0x000000061e067212 */ /* 0x000fc400078efcff */
[----:B------:R-:W-:Y:S02]  /*fed0*/  PRMT R5, R26, 0x7632, R5 ;  /* 0x000076321a057816 */ /* 0x000fe40000000005 */
[----:B------:R-:W-:Y:S02]  /*fee0*/  R2UR UR4, R44 ;  /* 0x000000002c0472ca */ /* 0x000fe400000e0000 */
[----:B------:R-:W-:Y:S01]  /*fef0*/  R2UR UR5, R45 ;  /* 0x000000002d0572ca */ /* 0x000fe200000e0000 */
[----:B------:R-:W-:Y:S01]  /*ff00*/  IMAD.U32 R5, R5, 0x10000, RZ ;  /* 0x0001000005057824 */ /* 0x000fe200078e00ff */
[-C--:B------:R-:W-:Y:S02]  /*ff10*/  LOP3.LUT R7, R7, R6.reuse, RZ, 0x3c, !PT ;  /* 0x0000000607077212 */ /* 0x080fe400078e3cff */
[----:B------:R-:W-:Y:S02]  /*ff20*/  LOP3.LUT R26, R51, 0xffff, R26, 0xf8, !PT ;  /* 0x0000ffff331a7812 */ /* 0x000fe400078ef81a */
[----:B------:R-:W-:-:S02]  /*ff30*/  LOP3.LUT R6, R7, R6, RZ, 0x3c, !PT ;  /* 0x0000000607067212 */ /* 0x000fc400078e3cff */
[----:B------:R-:W-:Y:S02]  /*ff40*/  LOP3.LUT R4, R50, 0xffff, R24, 0xf8, !PT ;  /* 0x0000ffff32047812 */ /* 0x000fe400078ef818 */
[----:B------:R-:W-:Y:S02]  /*ff50*/  LOP3.LUT R5, R26, R5, RZ, 0xfc, !PT ;  /* 0x000000051a057212 */ /* 0x000fe400078efcff */
[----:B------:R-:W-:-:S05]  /*ff60*/  LOP3.LUT R7, R7, R6, RZ, 0x3c, !PT ;  /* 0x0000000607077212 */ /* 0x000fca00078e3cff */
[----:B------:R1:W-:Y:S02]  /*ff70*/  STG.E.128 desc[UR4][R20.64], R4 ;  /* 0x0000000414007986 */ /* 0x0003e4000c101d04 */
.L_x_219:
[----:B------:R-:W-:Y:S05]  /*ff80*/  BSYNC.RECONVERGENT B0 ;  /* 0x0000000000007941 */ /* 0x000fea0003800200 */
.L_x_218:
[----:B------:R-:W-:Y:S04]  /*ff90*/  BSSY.RECONVERGENT B0, `(.L_x_220) ;  /* 0x000001c000007945 */ /* 0x000fe80003800200 */
[----:B------:R-:W-:Y:S05]  /*ffa0*/  @P3 BRA `(.L_x_221) ;  /* 0x0000000000683947 */ /* 0x000fea0003800000 */
[----:B------:R-:W-:Y:S02]  /*ffb0*/  F2FP.F16.F32.PACK_AB R36, R37, R36 ;  /* 0x000000242524723e */ /* 0x000fe400000000ff */
[----:B------:R-:W-:Y:S02]  /*ffc0*/  F2FP.F16.F32.PACK_AB R38, R39, R38 ;  /* 0x000000262726723e */ /* 0x000fe400000000ff */
[----:B-1----:R-:W-:Y:S02]  /*ffd0*/  PRMT R4, R36, 0x7632, R4 ;  /* 0x0000763224047816 */ /* 0x002fe40000000004 */
        /* <DEDUP_REMOVED lines=23> */
.L_x_221:
[----:B------:R-:W-:Y:S05]  /*10150*/  BSYNC.RECONVERGENT B0 ;  /* 0x0000000000007941 */ /* 0x000fea0003800200 */
.L_x_220:
[----:B------:R-:W-:Y:S01]  /*10160*/  BSSY.RECONVERGENT B0, `(.L_x_222) ;  /* 0x000001a000007945 */ /* 0x000fe20003800200 */
[----:B------:R-:W-:Y:S02]  /*10170*/  PRMT R3, R0, 0x7632, R3 ;  /* 0x0000763200037816 */ /* 0x000fe40000000003 */
[----:B-12---:R-:W-:Y:S01]  /*10180*/  PRMT R4, R2, 0x7632, R4 ;  /* 0x0000763202047816 */ /* 0x006fe20000000004 */
[----:B------:R-:W-:Y:S06]  /*10190*/  @P2 BRA `(.L_x_223) ;  /* 0x0000000000582947 */ /* 0x000fec0003800000 */
[----:B------:R-:W-:Y:S01]  /*101a0*/  F2FP.F16.F32.PACK_AB R8, R9, R8 ;  /* 0x000000080908723e */ /* 0x000fe200000000ff */
[----:B------:R-:W-:Y:S01]  /*101b0*/  IMAD.U32 R4, R4, 0x10000, RZ ;  /* 0x0001000004047824 */ /* 0x000fe200078e00ff */
[----:B------:R-:W-:Y:S02]  /*101c0*/  LOP3.LUT R3, R3, 0xffff, RZ, 0xc0, !PT ;  /* 0x0000ffff03037812 */ /* 0x000fe400078ec0ff */
[----:B------:R-:W-:Y:S02]  /*101d0*/  PRMT R5, R8, 0x7632, R5 ;  /* 0x0000763208057816 */ /* 0x000fe40000000005 */
[----:B------:R-:W-:Y:S01]  /*101e0*/  F2FP.F16.F32.PACK_AB R10, R11, R10 ;  /* 0x0000000a0b0a723e */ /* 0x000fe200000000ff */
[----:B------:R-:W-:Y:S01]  /*101f0*/  IMAD.WIDE.U32 R6, R3, 0x10000, RZ ;  /* 0x0001000003067825 */ /* 0x000fe200078e00ff */
[----:B------:R-:W-:Y:S02]  /*10200*/  LOP3.LUT R5, R5, 0xffff, RZ, 0xc0, !PT ;  /* 0x0000ffff05057812 */ /* 0x000fe400078ec0ff */
[----:B------:R-:W-:-:S02]  /*10210*/  PRMT R3, R10, 0x7632, R3 ;  /* 0x000076320a037816 */ /* 0x000fc40000000003 */
[----:B------:R-:W-:Y:S01]  /*10220*/  LOP3.LUT R2, R7, 0xffff, R2, 0xf8, !PT ;  /* 0x0000ffff07027812 */ /* 0x000fe200078ef802 */
[----:B------:R-:W-:Y:S01]  /*10230*/  IMAD.WIDE.U32 R24, R5, 0x10000, RZ ;  /* 0x0001000005187825 */ /* 0x000fe200078e00ff */
[----:B------:R-:W-:Y:S02]  /*10240*/  R2UR UR4, R44 ;  /* 0x000000002c0472ca */ /* 0x000fe400000e0000 */
[----:B------:R-:W-:Y:S01]  /*10250*/  R2UR UR5, R45 ;  /* 0x000000002d0572ca */ /* 0x000fe200000e0000 */
[----:B------:R-:W-:Y:S01]  /*10260*/  IMAD.U32 R3, R3, 0x10000, RZ ;  /* 0x0001000003037824 */ /* 0x000fe200078e00ff */
[----:B------:R-:W-:Y:S02]  /*10270*/  LOP3.LUT R10, R25, 0xffff, R10, 0xf8, !PT ;  /* 0x0000ffff190a7812 */ /* 0x000fe400078ef80a */
[----:B------:R-:W-:Y:S02]  /*10280*/  LOP3.LUT R4, R2, R4, RZ, 0xfc, !PT ;  /* 0x0000000402047212 */ /* 0x000fe400078efcff */
[----:B------:R-:W-:-:S02]  /*10290*/  LOP3.LUT R0, R6, 0xffff, R0, 0xf8, !PT ;  /* 0x0000ffff06007812 */ /* 0x000fc400078ef800 */
[----:B------:R-:W-:Y:S01]  /*102a0*/  LOP3.LUT R3, R10, R3, RZ, 0xfc, !PT ;  /* 0x000000030a037212 */ /* 0x000fe200078efcff */
[----:B------:R-:W-:Y:S01]  /*102b0*/  IMAD.MOV.U32 R5, RZ, RZ, R4 ;  /* 0x000000ffff057224 */ /* 0x000fe200078e0004 */
[----:B------:R-:W-:Y:S01]  /*102c0*/  LOP3.LUT R6, R24, 0xffff, R8, 0xf8, !PT ;  /* 0x0000ffff18067812 */ /* 0x000fe200078ef808 */
[----:B------:R-:W-:Y:S02]  /*102d0*/  IMAD.MOV.U32 R4, RZ, RZ, R0 ;  /* 0x000000ffff047224 */ /* 0x000fe400078e0000 */
[----:B------:R-:W-:-:S05]  /*102e0*/  IMAD.MOV.U32 R7, RZ, RZ, R3 ;  /* 0x000000ffff077224 */ /* 0x000fca00078e0003 */
[----:B------:R1:W-:Y:S02]  /*102f0*/  STG.E.128 desc[UR4][R20.64+0x40], R4 ;  /* 0x0000400414007986 */ /* 0x0003e4000c101d04 */
.L_x_223:
[----:B------:R-:W-:Y:S05]  /*10300*/  BSYNC.RECONVERGENT B0 ;  /* 0x0000000000007941 */ /* 0x000fea0003800200 */
.L_x_222:
[----:B------:R-:W-:Y:S04]  /*10310*/  BSSY.RECONVERGENT B0, `(.L_x_224) ;  /* 0x000001b000007945 */ /* 0x000fe80003800200 */
[----:B------:R-:W-:Y:S05]  /*10320*/  @P1 BRA `(.L_x_225) ;  /* 0x0000000000641947 */ /* 0x000fea0003800000 */
[----:B------:R-:W-:Y:S02]  /*10330*/  F2FP.F16.F32.PACK_AB R12, R13, R12 ;  /* 0x0000000c0d0c723e */ /* 0x000fe400000000ff */
[----:B------:R-:W-:Y:S02]  /*10340*/  F2FP.F16.F32.PACK_AB R16, R17, R16 ;  /* 0x000000101110723e */ /* 0x000fe400000000ff */
[----:B------:R-:W-:Y:S02]  /*10350*/  PRMT R0, R12, 0x7632, R0 ;  /* 0x000076320c007816 */ /* 0x000fe40000000000 */
[----:B------:R-:W-:Y:S02]  /*10360*/  PRMT R2, R16, 0x7632, R2 ;  /* 0x0000763210027816 */ /* 0x000fe40000000002 */
[----:B------:R-:W-:Y:S02]  /*10370*/  F2FP.F16.F32.PACK_AB R14, R15, R14 ;  /* 0x0000000e0f0e723e */ /* 0x000fe400000000ff */
[----:B------:R-:W-:-:S02]  /*10380*/  LOP3.LUT R0, R0, 0xffff, RZ, 0xc0, !PT ;  /* 0x0000ffff00007812 */ /* 0x000fc400078ec0ff */
[----:B------:R-:W-:Y:S02]  /*10390*/  F2FP.F16.F32.PACK_AB R18, R19, R18 ;  /* 0x000000121312723e */ /* 0x000fe400000000ff */
[----:B------:R-:W-:Y:S01]  /*103a0*/  LOP3.LUT R2, R2, 0xffff, RZ, 0xc0, !PT ;  /* 0x0000ffff02027812 */ /* 0x000fe200078ec0ff */
[----:B-1----:R-:W-:Y:S01]  /*103b0*/  IMAD.WIDE.U32 R6, R0, 0x10000, RZ ;  /* 0x0001000000067825 */ /* 0x002fe200078e00ff */
[----:B------:R-:W-:Y:S02]  /*103c0*/  PRMT R3, R14, 0x7632, R3 ;  /* 0x000076320e037816 */ /* 0x000fe40000000003 */
[----:B------:R-:W-:Y:S01]  /*103d0*/  PRMT R4, R18, 0x7632, R4 ;  /* 0x0000763212047816 */ /* 0x000fe20000000004 */
[----:B------:R-:W-:Y:S01]  /*103e0*/  IMAD.WIDE.U32 R8, R2, 0x10000, RZ ;  /* 0x0001000002087825 */ /* 0x000fe200078e00ff */
[----:B------:R-:W-:Y:S02]  /*103f0*/  LOP3.LUT R14, R7, 0xffff, R14, 0xf8, !PT ;  /* 0x0000ffff070e7812 */ /* 0x000fe400078ef80e */
[----:B------:R-:W-:Y:S01]  /*10400*/  R2UR UR4, R44 ;  /* 0x000000002c0472ca */ /* 0x000fe200000e0000 */
[----:B------:R-:W-:Y:S01]  /*10410*/  IMAD.U32 R3, R3, 0x10000, RZ ;  /* 0x0001000003037824 */ /* 0x000fe200078e00ff */
[----:B------:R-:W-:Y:S01]  /*10420*/  R2UR UR5, R45 ;  /* 0x000000002d0572ca */ /* 0x000fe200000e0000 */
[----:B------:R-:W-:Y:S01]  /*10430*/  IMAD.U32 R4, R4, 0x10000, RZ ;  /* 0x0001000004047824 */ /* 0x000fe200078e00ff */
[----:B------:R-:W-:-:S02]  /*10440*/  LOP3.LUT R18, R9, 0xffff, R18, 0xf8, !PT ;  /* 0x0000ffff09127812 */ /* 0x000fc400078ef812 */
[----:B------:R-:W-:Y:S02]  /*10450*/  LOP3.LUT R5, R6, 0xffff, R12, 0xf8, !PT ;  /* 0x0000ffff06057812 */ /* 0x000fe400078ef80c */
[----:B------:R-:W-:Y:S02]  /*10460*/  LOP3.LUT R3, R14, R3, RZ, 0xfc, !PT ;  /* 0x000000030e037212 */ /* 0x000fe400078efcff */
[----:B------:R-:W-:Y:S01]  /*10470*/  LOP3.LUT R7, R18, R4, RZ, 0xfc, !PT ;  /* 0x0000000412077212 */ /* 0x000fe200078efcff */
[----:B------:R-:W-:Y:S01]  /*10480*/  IMAD.MOV.U32 R4, RZ, RZ, R5 ;  /* 0x000000ffff047224 */ /* 0x000fe200078e0005 */
[----:B------:R-:W-:Y:S01]  /*10490*/  LOP3.LUT R6, R8, 0xffff, R16, 0xf8, !PT ;  /* 0x0000ffff08067812 */ /* 0x000fe200078ef810 */
[----:B------:R-:W-:-:S05]  /*104a0*/  IMAD.MOV.U32 R5, RZ, RZ, R3 ;  /* 0x000000ffff057224 */ /* 0x000fca00078e0003 */
[----:B------:R2:W-:Y:S02]  /*104b0*/  STG.E.128 desc[UR4][R20.64+0x50], R4 ;  /* 0x0000500414007986 */ /* 0x0005e4000c101d04 */
.L_x_225:
[----:B------:R-:W-:Y:S05]  /*104c0*/  BSYNC.RECONVERGENT B0 ;  /* 0x0000000000007941 */ /* 0x000fea0003800200 */
.L_x_224:
[----:B------:R-:W-:Y:S01]  /*104d0*/  NOP ;  /* 0x0000000000007918 */ /* 0x000fe20000000000 */
[----:B------:R-:W-:Y:S05]  /*104e0*/  BRA.U !UP0, `(.L_x_226) ;  /* 0x0000000108087547 */ /* 0x000fea000b800000 */
[----:B------:R-:W-:Y:S05]  /*104f0*/  BPT.TRAP 0x1 ;  /* 0x000000040000795c */ /* 0x000fea0000300000 */
[----:B------:R-:W-:Y:S05]  /*10500*/  BPT.TRAP 0x1 ;  /* 0x000000040000795c */ /* 0x000fea0000300000 */
.L_x_226:
[----:B------:R-:W-:-:S04]  /*10510*/  UIADD3 UR4, UPT, UPT, UR37, 0x298b0, URZ ;  /* 0x000298b025047890 */ /* 0x000fc8000fffe0ff */
[----:B------:R-:W-:-:S09]  /*10520*/  UPRMT UR4, UR36, 0x654, UR4 ;  /* 0x0000065424047896 */ /* 0x000fd20008000004 */
[----:B------:R-:W-:Y:S01]  /*10530*/  SYNCS.ARRIVE.TRANS64.RED.A1T0 RZ, [UR4], RZ ;  /* 0x000000ffffff79a7 */ /* 0x000fe20008100404 */
[----:B------:R-:W-:Y:S05]  /*10540*/  BRA.U !UP0, `(.L_x_227) ;  /* 0x0000000108047547 */ /* 0x000fea000b800000 */
[----:B------:R-:W-:Y:S05]  /*10550*/  BPT.TRAP 0x1 ;  /* 0x000000040000795c */ /* 0x000fea0000300000 */
.L_x_227:
[----:B------:R-:W-:Y:S02]  /*10560*/  SHF.L.U32 R2, RZ, 0x1f, RZ ;  /* 0x0000001fff027819 */ /* 0x000fe400000006ff */
[----:B------:R-:W-:Y:S02]  /*10570*/  SHF.R.U32.HI R0, RZ, 0x15, R49 ;  /* 0x00000015ff007819 */ /* 0x000fe40000011631 */
[----:B------:R-:W3:Y:S02]  /*10580*/  SYNCS.PHASECHK.TRANS64.TRYWAIT P1, [UR37+0x298a8], R2 ;  /* 0x0298a802ff0075a7 */ /* 0x000ee40008021125 */
[----:B------:R-:W-:Y:S01]  /*10590*/  ISETP.NE.AND P0, PT, R48, R0, PT ;  /* 0x000000003000720c */ /* 0x000fe20003f05270 */
[----:B---3--:R-:W-:-:S12]  /*105a0*/  @!P1 BRA `(.L_x_228) ;  /* 0x0000001c00409947 */ /* 0x008fd80003800000 */
.L_x_304:
[----:B------:R-:W-:Y:S05]  /*105b0*/  @!P0 BRA `(.L_x_229) ;  /* 0x0000000000408947 */ /* 0x000fea0003800000 */
[----:B---3--:R-:W-:Y:S01]  /*105c0*/  MOV R2, 0x0 ;  /* 0x0000000000027802 */ /* 0x008fe20000000f00 */
[----:B------:R-:W1:Y:S01]  /*105d0*/  LDCU.64 UR8, c[0x4][0x80] ;  /* 0x01001000ff0877ac */ /* 0x000e620008000a00 */
[----:B------:R-:W-:Y:S02]  /*105e0*/  HFMA2 R12, -RZ, RZ, 0, 5.9604644775390625e-08 ;  /* 0x00000001ff0c7431 */ /* 0x000fe400000001ff */
[----:B------:R-:W-:Y:S01]  /*105f0*/  IMAD.MOV.U32 R8, RZ, RZ, 0x192 ;  /* 0x00000192ff087424 */ /* 0x000fe200078e00ff */
[----:B------:R-:W3:Y:S01]  /*10600*/  LDCU.64 UR6, c[0x4][0x88] ;  /* 0x01001100ff0677ac */ /* 0x000ee20008000a00 */
[----:B------:R-:W4:Y:S01]  /*10610*/  LDC.64 R2, c[0x4][R2] ;  /* 0x0100000002027b82 */ /* 0x000f220000000a00 */
[----:B------:R-:W-:Y:S01]  /*10620*/  IMAD.MOV.U32 R13, RZ, RZ, RZ ;  /* 0x000000ffff0d7224 */ /* 0x000fe200078e00ff */
[----:B------:R-:W5:Y:S01]  /*10630*/  LDCU.64 UR4, c[0x4][0x8] ;  /* 0x01000100ff0477ac */ /* 0x000f620008000a00 */
[----:B-12---:R-:W-:Y:S01]  /*10640*/  IMAD.U32 R4, RZ, RZ, UR8 ;  /* 0x00000008ff047e24 */ /* 0x006fe2000f8e00ff */
[----:B------:R-:W-:Y:S01]  /*10650*/  MOV R5, UR9 ;  /* 0x0000000900057c02 */ /* 0x000fe20008000f00 */
[----:B---3--:R-:W-:Y:S01]  /*10660*/  IMAD.U32 R6, RZ, RZ, UR6 ;  /* 0x00000006ff067e24 */ /* 0x008fe2000f8e00ff */
[----:B------:R-:W-:Y:S01]  /*10670*/  MOV R7, UR7 ;  /* 0x0000000700077c02 */ /* 0x000fe20008000f00 */
[----:B-----5:R-:W-:Y:S01]  /*10680*/  IMAD.U32 R10, RZ, RZ, UR4 ;  /* 0x00000004ff0a7e24 */ /* 0x020fe2000f8e00ff */
[----:B------:R-:W-:-:S02]  /*10690*/  MOV R11, UR5 ;  /* 0x00000005000b7c02 */ /* 0x000fc40008000f00 */
[----:B------:R-:W-:-:S07]  /*106a0*/  LEPC R20, `(.L_x_229) ;  /* 0x000000001014794e */ /* 0x000fce0000000000 */
[----:B----4-:R-:W-:Y:S05]  /*106b0*/  CALL.ABS.NOINC R2 ;  /* 0x0000000002007343 */ /* 0x010fea0003c00000 */
.L_x_229:
[----:B---3--:R-:W-:Y:S01]  /*106c0*/  VIADD R0, R47, 0xffffff00 ;  /* 0xffffff002f007836 */ /* 0x008fe20000000000 */
[----:B------:R-:W-:Y:S05]  /*106d0*/  WARPSYNC.ALL ;  /* 0x0000000000007948 */ /* 0x000fea0003800000 */
[----:B------:R-:W-:Y:S02]  /*106e0*/  SHF.R.U32.HI R0, RZ, 0x15, R0 ;  /* 0x00000015ff007819 */ /* 0x000fe40000011600 */
[----:B------:R-:W-:Y:S02]  /*106f0*/  R2UR UR4, R49 ;  /* 0x00000000310472ca */ /* 0x000fe400000e0000 */
[----:B------:R-:W-:-:S11]  /*10700*/  ISETP.NE.AND P0, PT, R48, R0, PT ;  /* 0x000000003000720c */ /* 0x000fd60003f05270 */
[----:B------:R-:W3:Y:S02]  /*10710*/  LDTM.x16 R24, tmem[UR4] ;  /* 0x00000004001879ee */ /* 0x000ee40008240000 */
[----:B---3--:R-:W-:Y:S05]  /*10720*/  @!P0 BRA `(.L_x_230) ;  /* 0x0000000000408947 */ /* 0x008fea0003800000 */
[----:B------:R-:W-:Y:S01]  /*10730*/  MOV R2, 0x0 ;  /* 0x0000000000027802 */ /* 0x000fe20000000f00 */
        /* <DEDUP_REMOVED lines=15> */
.L_x_230:
[----:B------:R-:W-:Y:S05]  /*10830*/  WARPSYNC.ALL ;  /* 0x0000000000007948 */ /* 0x000fea0003800000 */
[----:B------:R-:W-:Y:S01]  /*10840*/  R2UR UR4, R47 ;  /* 0x000000002f0472ca */ /* 0x000fe200000e0000 */
[----:B------:R-:W3:Y:S01]  /*10850*/  LDCU UR8, c[0x0][0x388] ;  /* 0x00007100ff0877ac */ /* 0x000ee20008000800 */
[----:B------:R-:W-:Y:S01]  /*10860*/  IADD3 R23, P1, P0, R23, R40, R22 ;  /* 0x0000002817177210 */ /* 0x000fe2000783e016 */
[----:B------:R-:W-:Y:S01]  /*10870*/  BSSY.RECONVERGENT B0, `(.L_x_231) ;  /* 0x0000037000007945 */ /* 0x000fe20003800200 */
[----:B------:R-:W-:Y:S01]  /*10880*/  SHF.R.S32.HI R40, RZ, 0x1f, R40 ;  /* 0x0000001fff287819 */ /* 0x000fe20000011428 */
[----:B------:R-:W4:Y:S03]  /*10890*/  LDCU UR5, c[0x0][0x384] ;  /* 0x00007080ff0577ac */ /* 0x000f260008000800 */
[----:B------:R-:W-:Y:S01]  /*108a0*/  IADD3.X R0, PT, PT, RZ, R40, RZ, P1, P0 ;  /* 0x00000028ff007210 */ /* 0x000fe20000fe04ff */
[----:B------:R-:W5:Y:S04]  /*108b0*/  LDCU.64 UR6, c[0x0][0x980] ;  /* 0x00013000ff0677ac */ /* 0x000f680008000a00 */
[----:B-12---:R-:W1:Y:S01]  /*108c0*/  LDTM.x16 R4, tmem[UR4+-0x100] ;  /* 0xffff0004000479ee */ /* 0x006e62000824ff00 */
[----:B------:R-:W1:Y:S01]  /*108d0*/  LDCU UR4, c[0x0][0x448] ;  /* 0x00008900ff0477ac */ /* 0x000e620008000800 */
[----:B---3--:R-:W-:-:S02]  /*108e0*/  ISETP.GE.AND P5, PT, R22, UR8, PT ;  /* 0x0000000816007c0c */ /* 0x008fc4000bfa6270 */
[----:B------:R-:W-:Y:S02]  /*108f0*/  ISETP.GE.AND P4, PT, R43, UR8, PT ;  /* 0x000000082b007c0c */ /* 0x000fe4000bf86270 */
[----:B----4-:R-:W-:Y:S02]  /*10900*/  ISETP.GE.U32.OR P5, PT, R46, UR5, P5 ;  /* 0x000000052e007c0c */ /* 0x010fe4000afa6470 */
[----:B------:R-:W-:Y:S02]  /*10910*/  ISETP.GE.AND P3, PT, R42, UR8, PT ;  /* 0x000000082a007c0c */ /* 0x000fe4000bf66270 */
[----:B-----5:R-:W-:Y:S02]  /*10920*/  LEA R40, P0, R23, UR6, 0x1 ;  /* 0x0000000617287c11 */ /* 0x020fe4000f8008ff */
[----:B------:R-:W-:Y:S02]  /*10930*/  ISETP.GE.AND P2, PT, R41, UR8, PT ;  /* 0x0000000829007c0c */ /* 0x000fe4000bf46270 */
[----:B------:R-:W-:-:S02]  /*10940*/  LEA.HI.X R41, R23, UR7, R0, 0x1, P0 ;  /* 0x0000000717297c11 */ /* 0x000fc400080f0c00 */
[C---:B------:R-:W-:Y:S02]  /*10950*/  ISETP.GE.U32.OR P4, PT, R46.reuse, UR5, P4 ;  /* 0x000000052e007c0c */ /* 0x040fe4000a786470 */
[C---:B------:R-:W-:Y:S02]  /*10960*/  ISETP.GE.U32.OR P3, PT, R46.reuse, UR5, P3 ;  /* 0x000000052e007c0c */ /* 0x040fe40009f66470 */
[----:B------:R-:W-:Y:S01]  /*10970*/  ISETP.GE.U32.OR P2, PT, R46, UR5, P2 ;  /* 0x000000052e007c0c */ /* 0x000fe20009746470 */
[----:B-1----:R-:W-:Y:S01]  /*10980*/  FMUL R4, R4, UR4 ;  /* 0x0000000404047c20 */ /* 0x002fe20008400000 */
[----:B------:R-:W-:Y:S01]  /*10990*/  FMUL R5, R5, UR4 ;  /* 0x0000000405057c20 */ /* 0x000fe20008400000 */
[----:B------:R-:W-:Y:S10]  /*109a0*/  @P5 BRA `(.L_x_232) ;  /* 0x00000000008c5947 */ /* 0x000ff40003800000 */
[----:B------:R-:W-:Y:S01]  /*109b0*/  FMUL R0, R28, UR4 ;  /* 0x000000041c007c20 */ /* 0x000fe20008400000 */
[----:B------:R-:W-:Y:S01]  /*109c0*/  FMUL R29, R29, UR4 ;  /* 0x000000041d1d7c20 */ /* 0x000fe20008400000 */
[----:B------:R-:W-:Y:S01]  /*109d0*/  FMUL R2, R26, UR4 ;  /* 0x000000041a027c20 */ /* 0x000fe20008400000 */
[----:B------:R-:W-:Y:S01]  /*109e0*/  FMUL R27, R27, UR4 ;  /* 0x000000041b1b7c20 */ /* 0x000fe20008400000 */
[----:B------:R-:W-:Y:S01]  /*109f0*/  FMUL R3, R24, UR4 ;  /* 0x0000000418037c20 */ /* 0x000fe20008400000 */
[----:B------:R-:W-:Y:S01]  /*10a00*/  FMUL R25, R25, UR4 ;  /* 0x0000000419197c20 */ /* 0x000fe20008400000 */
[----:B------:R-:W-:Y:S01]  /*10a10*/  F2FP.F16.F32.PACK_AB R0, R29, R0 ;  /* 0x000000001d00723e */ /* 0x000fe200000000ff */
[----:B------:R-:W-:Y:S01]  /*10a20*/  FMUL R30, R30, UR4 ;  /* 0x000000041e1e7c20 */ /* 0x000fe20008400000 */
[----:B------:R-:W-:Y:S01]  /*10a30*/  F2FP.F16.F32.PACK_AB R2, R27, R2 ;  /* 0x000000021b02723e */ /* 0x000fe200000000ff */
[----:B------:R-:W-:Y:S01]  /*10a40*/  FMUL R31, R31, UR4 ;  /* 0x000000041f1f7c20 */ /* 0x000fe20008400000 */
[----:B------:R-:W-:-:S02]  /*10a50*/  F2FP.F16.F32.PACK_AB R3, R25, R3 ;  /* 0x000000031903723e */ /* 0x000fc400000000ff */
[----:B------:R-:W-:Y:S02]  /*10a60*/  PRMT R22, R0, 0x7632, R22 ;  /* 0x0000763200167816 */ /* 0x000fe40000000016 */
[C---:B------:R-:W-:Y:S02]  /*10a70*/  PRMT R21, R2.reuse, 0x7610, R21 ;  /* 0x0000761002157816 */ /* 0x040fe40000000015 */
[----:B------:R-:W-:Y:S02]  /*10a80*/  PRMT R23, R2, 0x7632, R23 ;  /* 0x0000763202177816 */ /* 0x000fe40000000017 */
[----:B------:R-:W-:Y:S02]  /*10a90*/  PRMT R20, R3, 0x7632, R20 ;  /* 0x0000763203147816 */ /* 0x000fe40000000014 */
[----:B------:R-:W-:Y:S01]  /*10aa0*/  F2FP.F16.F32.PACK_AB R2, R31, R30 ;  /* 0x0000001e1f02723e */ /* 0x000fe200000000ff */
[----:B------:R-:W-:Y:S01]  /*10ab0*/  IMAD.U32 R23, R23, 0x10000, RZ ;  /* 0x0001000017177824 */ /* 0x000fe200078e00ff */
[----:B------:R-:W-:-:S02]  /*10ac0*/  LOP3.LUT R22, R22, 0xffff, RZ, 0xc0, !PT ;  /* 0x0000ffff16167812 */ /* 0x000fc400078ec0ff */
[----:B------:R-:W-:Y:S02]  /*10ad0*/  LOP3.LUT R20, R20, 0xffff, RZ, 0xc0, !PT ;  /* 0x0000ffff14147812 */ /* 0x000fe400078ec0ff */
[----:B------:R-:W-:Y:S01]  /*10ae0*/  PRMT R24, R2, 0x7632, R24 ;  /* 0x0000763202187816 */ /* 0x000fe20000000018 */
[----:B------:R-:W-:Y:S01]  /*10af0*/  IMAD.WIDE.U32 R28, R22, 0x10000, RZ ;  /* 0x00010000161c7825 */ /* 0x000fe200078e00ff */
[----:B------:R-:W-:Y:S02]  /*10b00*/  R2UR UR6, R44 ;  /* 0x000000002c0672ca */ /* 0x000fe400000e0000 */
[----:B------:R-:W-:Y:S01]  /*10b10*/  R2UR UR7, R45 ;  /* 0x000000002d0772ca */ /* 0x000fe200000e0000 */
[----:B------:R-:W-:Y:S01]  /*10b20*/  IMAD.WIDE.U32 R26, R20, 0x10000, RZ ;  /* 0x00010000141a7825 */ /* 0x000fe200078e00ff */
[----:B------:R-:W-:Y:S02]  /*10b30*/  LOP3.LUT R2, R29, 0xffff, R2, 0xf8, !PT ;  /* 0x0000ffff1d027812 */ /* 0x000fe400078ef802 */
[----:B------:R-:W-:Y:S01]  /*10b40*/  LOP3.LUT R0, R28, 0xffff, R0, 0xf8, !PT ;  /* 0x0000ffff1c007812 */ /* 0x000fe200078ef800 */
[----:B------:R-:W-:Y:S01]  /*10b50*/  IMAD.U32 R24, R24, 0x10000, RZ ;  /* 0x0001000018187824 */ /* 0x000fe200078e00ff */
[----:B------:R-:W-:-:S02]  /*10b60*/  LOP3.LUT R21, R27, 0xffff, R21, 0xf8, !PT ;  /* 0x0000ffff1b157812 */ /* 0x000fc400078ef815 */
[----:B------:R-:W-:Y:S01]  /*10b70*/  LOP3.LUT R3, R26, 0xffff, R3, 0xf8, !PT ;  /* 0x0000ffff1a037812 */ /* 0x000fe200078ef803 */
[----:B------:R-:W-:Y:S01]  /*10b80*/  IMAD.MOV.U32 R22, RZ, RZ, R0 ;  /* 0x000000ffff167224 */ /* 0x000fe200078e0000 */
[----:B------:R-:W-:Y:S02]  /*10b90*/  LOP3.LUT R2, R2, R24, RZ, 0xfc, !PT ;  /* 0x0000001802027212 */ /* 0x000fe400078efcff */
[----:B------:R-:W-:Y:S01]  /*10ba0*/  LOP3.LUT R21, R21, R23, RZ, 0xfc, !PT ;  /* 0x0000001715157212 */ /* 0x000fe200078efcff */
[----:B------:R-:W-:Y:S02]  /*10bb0*/  IMAD.MOV.U32 R20, RZ, RZ, R3 ;  /* 0x000000ffff147224 */ /* 0x000fe400078e0003 */
[----:B------:R-:W-:-:S05]  /*10bc0*/  IMAD.MOV.U32 R23, RZ, RZ, R2 ;  /* 0x000000ffff177224 */ /* 0x000fca00078e0002 */
[----:B------:R1:W-:Y:S02]  /*10bd0*/  STG.E.128 desc[UR6][R40.64], R20 ;  /* 0x0000001428007986 */ /* 0x0003e4000c101d06 */
.L_x_232:
[----:B------:R-:W-:Y:S05]  /*10be0*/  BSYNC.RECONVERGENT B0 ;  /* 0x0000000000007941 */ /* 0x000fea0003800200 */
.L_x_231:
[----:B------:R-:W-:Y:S01]  /*10bf0*/  BSSY.RECONVERGENT B0, `(.L_x_233) ;  /* 0x0000028000007945 */ /* 0x000fe20003800200 */
[----:B------:R-:W-:Y:S01]  /*10c00*/  F2FP.F16.F32.PACK_AB R0, R5, R4 ;  /* 0x000000040500723e */ /* 0x000fe200000000ff */
[----:B-1----:R-:W-:Y:S01]  /*10c10*/  FMUL R20, R6, UR4 ;  /* 0x0000000406147c20 */ /* 0x002fe20008400000 */
[----:B------:R-:W-:Y:S01]  /*10c20*/  FMUL R21, R7, UR4 ;  /* 0x0000000407157c20 */ /* 0x000fe20008400000 */
[----:B------:R-:W-:Y:S06]  /*10c30*/  @P4 BRA `(.L_x_234) ;  /* 0x00000000008c4947 */ /* 0x000fec0003800000 */
        /* <DEDUP_REMOVED lines=10> */
[----:B------:R-:W-:-:S02]  /*10ce0*/  PRMT R5, R2, 0x7632, R5 ;  /* 0x0000763202057816 */ /* 0x000fc40000000005 */
[----:B------:R-:W-:Y:S02]  /*10cf0*/  PRMT R7, R4, 0x7632, R7 ;  /* 0x0000763204077816 */ /* 0x000fe40000000007 */
[----:B------:R-:W-:Y:S02]  /*10d00*/  PRMT R6, R2, 0x7610, R6 ;  /* 0x0000761002067816 */ /* 0x000fe40000000006 */
[----:B------:R-:W-:Y:S02]  /*10d10*/  F2FP.F16.F32.PACK_AB R3, R35, R3 ;  /* 0x000000032303723e */ /* 0x000fe400000000ff */
[----:B------:R-:W-:Y:S02]  /*10d20*/  F2FP.F16.F32.PACK_AB R2, R39, R38 ;  /* 0x000000262702723e */ /* 0x000fe400000000ff */
[----:B------:R-:W-:Y:S02]  /*10d30*/  LOP3.LUT R5, R5, 0xffff, RZ, 0xc0, !PT ;  /* 0x0000ffff05057812 */ /* 0x000fe400078ec0ff */
[----:B------:R-:W-:-:S02]  /*10d40*/  LOP3.LUT R7, R7, 0xffff, RZ, 0xc0, !PT ;  /* 0x0000ffff07077812 */ /* 0x000fc400078ec0ff */
[----:B------:R-:W-:Y:S01]  /*10d50*/  PRMT R22, R3, 0x7632, R22 ;  /* 0x0000763203167816 */ /* 0x000fe20000000016 */
[----:B------:R-:W-:Y:S01]  /*10d60*/  IMAD.WIDE.U32 R24, R5, 0x10000, RZ ;  /* 0x0001000005187825 */ /* 0x000fe200078e00ff */
[----:B------:R-:W-:Y:S02]  /*10d70*/  PRMT R23, R2, 0x7632, R23 ;  /* 0x0000763202177816 */ /* 0x000fe40000000017 */
[----:B------:R-:W-:Y:S01]  /*10d80*/  R2UR UR6, R44 ;  /* 0x000000002c0672ca */ /* 0x000fe200000e0000 */
[----:B------:R-:W-:Y:S01]  /*10d90*/  IMAD.WIDE.U32 R26, R7, 0x10000, RZ ;  /* 0x00010000071a7825 */ /* 0x000fe200078e00ff */
[----:B------:R-:W-:Y:S02]  /*10da0*/  LOP3.LUT R3, R25, 0xffff, R3, 0xf8, !PT ;  /* 0x0000ffff19037812 */ /* 0x000fe400078ef803 */
[----:B------:R-:W-:Y:S01]  /*10db0*/  R2UR UR7, R45 ;  /* 0x000000002d0772ca */ /* 0x000fe200000e0000 */
[----:B------:R-:W-:Y:S01]  /*10dc0*/  IMAD.U32 R22, R22, 0x10000, RZ ;  /* 0x0001000016167824 */ /* 0x000fe200078e00ff */
[----:B------:R-:W-:Y:S01]  /*10dd0*/  LOP3.LUT R2, R27, 0xffff, R2, 0xf8, !PT ;  /* 0x0000ffff1b027812 */ /* 0x000fe200078ef802 */
[----:B------:R-:W-:Y:S01]  /*10de0*/  IMAD.U32 R23, R23, 0x10000, RZ ;  /* 0x0001000017177824 */ /* 0x000fe200078e00ff */
[----:B------:R-:W-:-:S02]  /*10df0*/  LOP3.LUT R5, R24, 0xffff, R6, 0xf8, !PT ;  /* 0x0000ffff18057812 */ /* 0x000fc400078ef806 */
[----:B------:R-:W-:Y:S02]  /*10e00*/  LOP3.LUT R3, R3, R22, RZ, 0xfc, !PT ;  /* 0x0000001603037212 */ /* 0x000fe400078efcff */
[----:B------:R-:W-:Y:S02]  /*10e10*/  LOP3.LUT R2, R2, R23, RZ, 0xfc, !PT ;  /* 0x0000001702027212 */ /* 0x000fe400078efcff */
[----:B------:R-:W-:Y:S01]  /*10e20*/  LOP3.LUT R6, R26, 0xffff, R4, 0xf8, !PT ;  /* 0x0000ffff1a067812 */ /* 0x000fe200078ef804 */
[----:B------:R-:W-:Y:S02]  /*10e30*/  IMAD.MOV.U32 R4, RZ, RZ, R5 ;  /* 0x000000ffff047224 */ /* 0x000fe400078e0005 */
[----:B------:R-:W-:Y:S02]  /*10e40*/  IMAD.MOV.U32 R5, RZ, RZ, R3 ;  /* 0x000000ffff057224 */ /* 0x000fe400078e0003 */
[----:B------:R-:W-:-:S05]  /*10e50*/  IMAD.MOV.U32 R7, RZ, RZ, R2 ;  /* 0x000000ffff077224 */ /* 0x000fca00078e0002 */
[----:B------:R1:W-:Y:S02]  /*10e60*/  STG.E.128 desc[UR6][R40.64+0x10], R4 ;  /* 0x0000100428007986 */ /* 0x0003e4000c101d06 */
.L_x_234:
[----:B------:R-:W-:Y:S05]  /*10e70*/  BSYNC.RECONVERGENT B0 ;  /* 0x0000000000007941 */ /* 0x000fea0003800200 */
.L_x_233:
[C---:B------:R-:W-:Y:S01]  /*10e80*/  PRMT R2, R0.reuse, 0x7632, R2 ;  /* 0x0000763200027816 */ /* 0x040fe20000000002 */
[----:B------:R-:W-:Y:S01]  /*10e90*/  BSSY.RECONVERGENT B0, `(.L_x_235) ;  /* 0x0000027000007945 */ /* 0x000fe20003800200 */
[----:B-1----:R-:W-:Y:S01]  /*10ea0*/  PRMT R4, R0, 0x7610, R4 ;  /* 0x0000761000047816 */ /* 0x002fe20000000004 */
[----:B------:R-:W-:Y:S01]  /*10eb0*/  FMUL R18, R18, UR4 ;  /* 0x0000000412127c20 */ /* 0x000fe20008400000 */
[----:B------:R-:W-:Y:S01]  /*10ec0*/  F2FP.F16.F32.PACK_AB R0, R21, R20 ;  /* 0x000000141500723e */ /* 0x000fe200000000ff */
[----:B------:R-:W-:Y:S01]  /*10ed0*/  FMUL R19, R19, UR4 ;  /* 0x0000000413137c20 */ /* 0x000fe20008400000 */
[----:B------:R-:W-:Y:S01]  /*10ee0*/  FMUL R3, R14, UR4 ;  /* 0x000000040e037c20 */ /* 0x000fe20008400000 */
[----:B------:R-:W-:Y:S01]  /*10ef0*/  FMUL R15, R15, UR4 ;  /* 0x000000040f0f7c20 */ /* 0x000fe20008400000 */
[----:B------:R-:W-:Y:S01]  /*10f00*/  FMUL R16, R16, UR4 ;  /* 0x0000000410107c20 */ /* 0x000fe20008400000 */
[----:B------:R-:W-:Y:S01]  /*10f10*/  FMUL R17, R17, UR4 ;  /* 0x0000000411117c20 */ /* 0x000fe20008400000 */
[----:B------:R-:W-:Y:S01]  /*10f20*/  FMUL R12, R12, UR4 ;  /* 0x000000040c0c7c20 */ /* 0x000fe20008400000 */
[----:B------:R-:W-:Y:S01]  /*10f30*/  FMUL R13, R13, UR4 ;  /* 0x000000040d0d7c20 */ /* 0x000fe20008400000 */
[----:B------:R-:W-:-:S02]  /*10f40*/  PRMT R5, R0, 0x7632, R5 ;  /* 0x0000763200057816 */ /* 0x000fc40000000005 */
[----:B------:R-:W-:Y:S01]  /*10f50*/  PRMT R6, R0, 0x7610, R6 ;  /* 0x0000761000067816 */ /* 0x000fe20000000006 */
[----:B------:R-:W-:Y:S06]  /*10f60*/  @P3 BRA `(.L_x_236) ;  /* 0x0000000000643947 */ /* 0x000fec0003800000 */
[----:B------:R-:W-:Y:S01]  /*10f70*/  FMUL R0, R8, UR4 ;  /* 0x0000000408007c20 */ /* 0x000fe20008400000 */
[----:B------:R-:W-:Y:S01]  /*10f80*/  FMUL R9, R9, UR4 ;  /* 0x0000000409097c20 */ /* 0x000fe20008400000 */
[----:B------:R-:W-:Y:S01]  /*10f90*/  FMUL R10, R10, UR4 ;  /* 0x000000040a0a7c20 */ /* 0x000fe20008400000 */
[----:B------:R-:W-:Y:S01]  /*10fa0*/  FMUL R11, R11, UR4 ;  /* 0x000000040b0b7c20 */ /* 0x000fe20008400000 */
[----:B------:R-:W-:Y:S01]  /*10fb0*/  LOP3.LUT R8, R2, 0xffff, RZ, 0xc0, !PT ;  /* 0x0000ffff02087812 */ /* 0x000fe200078ec0ff */
[----:B------:R-:W-:Y:S01]  /*10fc0*/  IMAD.U32 R5, R5, 0x10000, RZ ;  /* 0x0001000005057824 */ /* 0x000fe200078e00ff */
[----:B------:R-:W-:Y:S02]  /*10fd0*/  F2FP.F16.F32.PACK_AB R0, R9, R0 ;  /* 0x000000000900723e */ /* 0x000fe400000000ff */
[----:B------:R-:W-:Y:S01]  /*10fe0*/  F2FP.F16.F32.PACK_AB R2, R11, R10 ;  /* 0x0000000a0b02723e */ /* 0x000fe200000000ff */
[----:B------:R-:W-:Y:S01]  /*10ff0*/  IMAD.WIDE.U32 R10, R8, 0x10000, RZ ;  /* 0x00010000080a7825 */ /* 0x000fe200078e00ff */
[----:B------:R-:W-:-:S02]  /*11000*/  PRMT R7, R0, 0x7632, R7 ;  /* 0x0000763200077816 */ /* 0x000fc40000000007 */
[----:B------:R-:W-:Y:S02]  /*11010*/  PRMT R8, R2, 0x7632, R8 ;  /* 0x0000763202087816 */ /* 0x000fe40000000008 */
[----:B------:R-:W-:Y:S02]  /*11020*/  LOP3.LUT R7, R7, 0xffff, RZ, 0xc0, !PT ;  /* 0x0000ffff07077812 */ /* 0x000fe400078ec0ff */
[----:B------:R-:W-:Y:S01]  /*11030*/  R2UR UR6, R44 ;  /* 0x000000002c0672ca */ /* 0x000fe200000e0000 */
[----:B------:R-:W-:Y:S01]  /*11040*/  IMAD.U32 R8, R8, 0x10000, RZ ;  /* 0x0001000008087824 */ /* 0x000fe200078e00ff */
[----:B------:R-:W-:Y:S01]  /*11050*/  R2UR UR7, R45 ;  /* 0x000000002d0772ca */ /* 0x000fe200000e0000 */
[----:B------:R-:W-:Y:S01]  /*11060*/  IMAD.WIDE.U32 R20, R7, 0x10000, RZ ;  /* 0x0001000007147825 */ /* 0x000fe200078e00ff */
[----:B------:R-:W-:Y:S02]  /*11070*/  LOP3.LUT R6, R11, 0xffff, R6, 0xf8, !PT ;  /* 0x0000ffff0b067812 */ /* 0x000fe400078ef806 */
[----:B------:R-:W-:-:S02]  /*11080*/  LOP3.LUT R4, R10, 0xffff, R4, 0xf8, !PT ;  /* 0x0000ffff0a047812 */ /* 0x000fc400078ef804 */
[----:B------:R-:W-:Y:S02]  /*11090*/  LOP3.LUT R2, R21, 0xffff, R2, 0xf8, !PT ;  /* 0x0000ffff15027812 */ /* 0x000fe400078ef802 */
[----:B------:R-:W-:Y:S02]  /*110a0*/  LOP3.LUT R0, R20, 0xffff, R0, 0xf8, !PT ;  /* 0x0000ffff14007812 */ /* 0x000fe400078ef800 */
[----:B------:R-:W-:Y:S02]  /*110b0*/  LOP3.LUT R2, R2, R8, RZ, 0xfc, !PT ;  /* 0x0000000802027212 */ /* 0x000fe400078efcff */
[----:B------:R-:W-:Y:S01]  /*110c0*/  LOP3.LUT R5, R6, R5, RZ, 0xfc, !PT ;  /* 0x0000000506057212 */ /* 0x000fe200078efcff */
[----:B------:R-:W-:Y:S02]  /*110d0*/  IMAD.MOV.U32 R6, RZ, RZ, R0 ;  /* 0x000000ffff067224 */ /* 0x000fe400078e0000 */
[----:B------:R-:W-:-:S05]  /*110e0*/  IMAD.MOV.U32 R7, RZ, RZ, R2 ;  /* 0x000000ffff077224 */ /* 0x000fca00078e0002 */
[----:B------:R1:W-:Y:S02]  /*110f0*/  STG.E.128 desc[UR6][R40.64+0x40], R4 ;  /* 0x0000400428007986 */ /* 0x0003e4000c101d06 */
.L_x_236:
[----:B------:R-:W-:Y:S05]  /*11100*/  BSYNC.RECONVERGENT B0 ;  /* 0x0000000000007941 */ /* 0x000fea0003800200 */
.L_x_235:
[----:B------:R-:W-:Y:S04]  /*11110*/  BSSY.RECONVERGENT B0, `(.L_x_237) ;  /* 0x000001e000007945 */ /* 0x000fe80003800200 */
[----:B------:R-:W-:Y:S05]  /*11120*/  @P2 BRA `(.L_x_238) ;  /* 0x0000000000702947 */ /* 0x000fea0003800000 */
[----:B------:R-:W-:Y:S02]  /*11130*/  F2FP.F16.F32.PACK_AB R0, R13, R12 ;  /* 0x0000000c0d00723e */ /* 0x000fe400000000ff */
[----:B------:R-:W-:Y:S02]  /*11140*/  F2FP.F16.F32.PACK_AB R2, R17, R16 ;  /* 0x000000101102723e */ /* 0x000fe400000000ff */
[----:B-1----:R-:W-:Y:S02]  /*11150*/  PRMT R4, R0, 0x7632, R4 ;  /* 0x0000763200047816 */ /* 0x002fe40000000004 */
[----:B------:R-:W-:Y:S02]  /*11160*/  PRMT R6, R2, 0x7632, R6 ;  /* 0x0000763202067816 */ /* 0x000fe40000000006 */
[----:B------:R-:W-:Y:S02]  /*11170*/  PRMT R5, R0, 0x7610, R5 ;  /* 0x0000761000057816 */ /* 0x000fe40000000005 */
[----:B------:R-:W-:-:S02]  /*11180*/  F2FP.F16.F32.PACK_AB R3, R15, R3 ;  /* 0x000000030f03723e */ /* 0x000fc400000000ff */
[----:B------:R-:W-:Y:S02]  /*11190*/  F2FP.F16.F32.PACK_AB R0, R19, R18 ;  /* 0x000000121300723e */ /* 0x000fe400000000ff */
[----:B------:R-:W-:Y:S02]  /*111a0*/  LOP3.LUT R4, R4, 0xffff, RZ, 0xc0, !PT ;  /* 0x0000ffff04047812 */ /* 0x000fe400078ec0ff */
[----:B------:R-:W-:Y:S02]  /*111b0*/  LOP3.LUT R6, R6, 0xffff, RZ, 0xc0, !PT ;  /* 0x0000ffff06067812 */ /* 0x000fe400078ec0ff */
[----:B------:R-:W-:Y:S01]  /*111c0*/  PRMT R7, R3, 0x7632, R7 ;  /* 0x0000763203077816 */ /* 0x000fe20000000007 */
[----:B------:R-:W-:Y:S01]  /*111d0*/  IMAD.WIDE.U32 R10, R4, 0x10000, RZ ;  /* 0x00010000040a7825 */ /* 0x000fe200078e00ff */
[----:B------:R-:W-:Y:S02]  /*111e0*/  PRMT R8, R0, 0x7632, R8 ;  /* 0x0000763200087816 */ /* 0x000fe40000000008 */
[----:B------:R-:W-:Y:S01]  /*111f0*/  R2UR UR4, R44 ;  /* 0x000000002c0472ca */ /* 0x000fe200000e0000 */
[----:B------:R-:W-:Y:S01]  /*11200*/  IMAD.WIDE.U32 R12, R6, 0x10000, RZ ;  /* 0x00010000060c7825 */ /* 0x000fe200078e00ff */
[----:B------:R-:W-:-:S02]  /*11210*/  LOP3.LUT R3, R11, 0xffff, R3, 0xf8, !PT ;  /* 0x0000ffff0b037812 */ /* 0x000fc400078ef803 */
[----:B------:R-:W-:Y:S01]  /*11220*/  R2UR UR5, R45 ;  /* 0x000000002d0572ca */ /* 0x000fe200000e0000 */
[----:B------:R-:W-:Y:S01]  /*11230*/  IMAD.U32 R7, R7, 0x10000, RZ ;  /* 0x0001000007077824 */ /* 0x000fe200078e00ff */
[----:B------:R-:W-:Y:S01]  /*11240*/  LOP3.LUT R0, R13, 0xffff, R0, 0xf8, !PT ;  /* 0x0000ffff0d007812 */ /* 0x000fe200078ef800 */
[----:B------:R-:W-:Y:S01]  /*11250*/  IMAD.U32 R8, R8, 0x10000, RZ ;  /* 0x0001000008087824 */ /* 0x000fe200078e00ff */
[----:B------:R-:W-:Y:S02]  /*11260*/  LOP3.LUT R5, R10, 0xffff, R5, 0xf8, !PT ;  /* 0x0000ffff0a057812 */ /* 0x000fe400078ef805 */
[----:B------:R-:W-:Y:S02]  /*11270*/  LOP3.LUT R2, R12, 0xffff, R2, 0xf8, !PT ;  /* 0x0000ffff0c027812 */ /* 0x000fe400078ef802 */
[----:B------:R-:W-:Y:S01]  /*11280*/  LOP3.LUT R3, R3, R7, RZ, 0xfc, !PT ;  /* 0x0000000703037212 */ /* 0x000fe200078efcff */
[----:B------:R-:W-:Y:S01]  /*11290*/  IMAD.MOV.U32 R4, RZ, RZ, R5 ;  /* 0x000000ffff047224 */ /* 0x000fe200078e0005 */
[----:B------:R-:W-:Y:S01]  /*112a0*/  LOP3.LUT R0, R0, R8, RZ, 0xfc, !PT ;  /* 0x0000000800007212 */ /* 0x000fe200078efcff */
[----:B------:R-:W-:-:S02]  /*112b0*/  IMAD.MOV.U32 R6, RZ, RZ, R2 ;  /* 0x000000ffff067224 */ /* 0x000fc400078e0002 */
[----:B------:R-:W-:Y:S02]  /*112c0*/  IMAD.MOV.U32 R5, RZ, RZ, R3 ;  /* 0x000000ffff057224 */ /* 0x000fe400078e0003 */
[----:B------:R-:W-:-:S05]  /*112d0*/  IMAD.MOV.U32 R7, RZ, RZ, R0 ;  /* 0x000000ffff077224 */ /* 0x000fca00078e0000 */
[----:B------:R2:W-:Y:S02]  /*112e0*/  STG.E.128 desc[UR4][R40.64+0x50], R4 ;  /* 0x0000500428007986 */ /* 0x0005e4000c101d04 */
.L_x_238:
[----:B------:R-:W-:Y:S05]  /*112f0*/  BSYNC.RECONVERGENT B0 ;  /* 0x0000000000007941 */ /* 0x000fea0003800200 */
.L_x_237:
[----:B------:R-:W-:Y:S01]  /*11300*/  UISETP.NE.AND UP0, UPT, UR38, 0x3, UPT ;  /* 0x000000032600788c */ /* 0x000fe2000bf05270 */
[----:B------:R-:W-:-:S08]  /*11310*/  NOP ;  /* 0x0000000000007918 */ /* 0x000fd00000000000 */
[----:B------:R-:W-:Y:S05]  /*11320*/  BRA.U !UP0, `(.L_x_239) ;  /* 0x0000000108087547 */ /* 0x000fea000b800000 */
[----:B------:R-:W-:Y:S05]  /*11330*/  BPT.TRAP 0x1 ;  /* 0x000000040000795c */ /* 0x000fea0000300000 */
[----:B------:R-:W-:Y:S05]  /*11340*/  BPT.TRAP 0x1 ;  /* 0x000000040000795c */ /* 0x000fea0000300000 */
.L_x_239:
[----:B------:R-:W-:Y:S02]  /*11350*/  UIADD3 UR4, UPT, UPT, UR37, 0x298b8, URZ ;  /* 0x000298b825047890 */ /* 0x000fe4000fffe0ff */
[----:B------:R-:W-:Y:S02]  /*11360*/  ULOP3.LUT UP0, URZ, UR41, 0x7, URZ, 0xc0, !UPT ;  /* 0x0000000729ff7892 */ /* 0x000fe4000f80c0ff */
[----:B------:R-:W-:-:S09]  /*11370*/  UPRMT UR4, UR36, 0x654, UR4 ;  /* 0x0000065424047896 */ /* 0x000fd20008000004 */
[----:B------:R-:W-:Y:S01]  /*11380*/  SYNCS.ARRIVE.TRANS64.RED.A1T0 RZ, [UR4], RZ ;  /* 0x000000ffffff79a7 */ /* 0x000fe20008100404 */
[----:B------:R-:W-:Y:S01]  /*11390*/  BAR.SYNC.DEFER_BLOCKING 0x1, 0x100 ;  /* 0x0044000000007b1d */ /* 0x000fe20000010000 */
[----:B------:R-:W-:-:S13]  /*113a0*/  PLOP3.LUT P0, PT, PT, PT, UP0, 0x80, 0x8 ;  /* 0x000000000008781c */ /* 0x000fda0003f0f008 */
[----:B------:R-:W-:Y:S05]  /*113b0*/  @P0 EXIT ;  /* 0x000000000000094d */ /* 0x000fea0003800000 */
[----:B------:R-:W3:Y:S01]  /*113c0*/  S2UR UR5, SR_CgaCtaId ;  /* 0x00000000000579c3 */ /* 0x000ee20000008800 */
[----:B------:R-:W-:Y:S01]  /*113d0*/  UMOV UR4, 0x400 ;  /* 0x0000040000047882 */ /* 0x000fe20000000000 */
[----:B------:R-:W-:Y:S01]  /*113e0*/  IMAD.MOV.U32 R2, RZ, RZ, 0xffff ;  /* 0x0000ffffff027424 */ /* 0x000fe200078e00ff */
[----:B---3--:R-:W-:-:S09]  /*113f0*/  ULEA UR4, UR5, UR4, 0x18 ;  /* 0x0000000405047291 */ /* 0x008fd2000f8ec0ff */
[----:B------:R-:W3:Y:S01]  /*11400*/  LDS R3, [UR4+0x298c0] ;  /* 0x0298c004ff037984 */ /* 0x000ee20008000800 */
[----:B------:R-:W-:Y:S02]  /*11410*/  UMOV UR4, 0x40 ;  /* 0x0000004000047882 */ /* 0x000fe40000000000 */
[----:B------:R-:W-:Y:S01]  /*11420*/  ULEA UR5, UR5, UR4, 0x18 ;  /* 0x0000000405057291 */ /* 0x000fe2000f8ec0ff */
[----:B------:R-:W-:-:S08]  /*11430*/  NOP ;  /* 0x0000000000007918 */ /* 0x000fd00000000000 */
[----:B------:R-:W4:Y:S01]  /*11440*/  LDS R0, [UR5+0x14] ;  /* 0x00001405ff007984 */ /* 0x000f220008000800 */
[----:B---3--:R-:W-:-:S04]  /*11450*/  LOP3.LUT R3, R3, 0xffff, RZ, 0xc0, !PT ;  /* 0x0000ffff03037812 */ /* 0x008fc800078ec0ff */
[----:B------:R-:W-:-:S04]  /*11460*/  SHF.R.U32.HI R3, RZ, 0x5, R3 ;  /* 0x00000005ff037819 */ /* 0x000fc80000011603 */
[----:B------:R-:W-:-:S04]  /*11470*/  SHF.L.U32 R2, R2, R3, RZ ;  /* 0x0000000302027219 */ /* 0x000fc800000006ff */
[----:B----4-:R-:W-:-:S04]  /*11480*/  LOP3.LUT R0, R0, R2, RZ, 0xc0, !PT ;  /* 0x0000000200007212 */ /* 0x010fc800078ec0ff */
[----:B------:R-:W-:Y:S01]  /*11490*/  ISETP.NE.AND P0, PT, R0, R2, PT ;  /* 0x000000020000720c */ /* 0x000fe20003f05270 */
[----:B------:R-:W-:-:S05]  /*114a0*/  IMAD.MOV.U32 R0, RZ, RZ, 0x1 ;  /* 0x00000001ff007424 */ /* 0x000fca00078e00ff */
[----:B------:R-:W-:-:S07]  /*114b0*/  SHF.L.U32 R0, R0, R3, RZ ;  /* 0x0000000300007219 */ /* 0x000fce00000006ff */
[----:B------:R-:W-:Y:S05]  /*114c0*/  @P0 BRA `(.L_x_240) ;  /* 0x00000000005c0947 */ /* 0x000fea0003800000 */
[----:B------:R-:W3:Y:S02]  /*114d0*/  LDS R3, [UR5+0x18] ;  /* 0x00001805ff037984 */ /* 0x000ee40008000800 */
[----:B---3--:R-:W-:-:S04]  /*114e0*/  LOP3.LUT R3, R3, R0, RZ, 0xc0, !PT ;  /* 0x0000000003037212 */ /* 0x008fc800078ec0ff */
[----:B------:R-:W-:-:S13]  /*114f0*/  ISETP.NE.AND P0, PT, R3, R0, PT ;  /* 0x000000000300720c */ /* 0x000fda0003f05270 */
[----:B------:R-:W-:Y:S05]  /*11500*/  @P0 BRA `(.L_x_241) ;  /* 0x0000000000400947 */ /* 0x000fea0003800000 */
[----:B------:R-:W-:Y:S01]  /*11510*/  R2UR UR4, R2 ;  /* 0x00000000020472ca */ /* 0x000fe200000e0000 */
[----:B------:R-:W3:Y:S01]  /*11520*/  S2R R3, SR_LANEID ;  /* 0x0000000000037919 */ /* 0x000ee20000000000 */
[----:B------:R-:W-:-:S04]  /*11530*/  LOP3.LUT R0, RZ, R0, RZ, 0x33, !PT ;  /* 0x00000000ff007212 */ /* 0x000fc800078e33ff */
[----:B------:R-:W4:Y:S07]  /*11540*/  REDUX UR7, R0 ;  /* 0x00000000000773c4 */ /* 0x000f2e0000000000 */
[----:B------:R-:W-:-:S03]  /*11550*/  ULOP3.LUT UR6, URZ, UR4, URZ, 0x33, !UPT ;  /* 0x00000004ff067292 */ /* 0x000fc6000f8e33ff */
[----:B------:R-:W-:Y:S02]  /*11560*/  VOTEU.ANY UR4, UPT, PT ;  /* 0x0000000000047886 */ /* 0x000fe400038e0100 */
[----:B------:R-:W-:Y:S01]  /*11570*/  UFLO.U32 UR4, UR4 ;  /* 0x00000004000472bd */ /* 0x000fe200080e0000 */
[----:B------:R-:W-:-:S04]  /*11580*/  IMAD.U32 R2, RZ, RZ, UR6 ;  /* 0x00000006ff027e24 */ /* 0x000fc8000f8e00ff */
[----:B------:R-:W5:Y:S02]  /*11590*/  REDUX UR8, R2 ;  /* 0x00000000020873c4 */ /* 0x000f640000000000 */
[----:B------:R1:W-:Y:S01]  /*115a0*/  UTCATOMSWS.AND URZ, UR6 ;  /* 0x0000000600ff79e3 */ /* 0x0003e20008000000 */
[----:B----4-:R-:W-:Y:S01]  /*115b0*/  IMAD.U32 R0, RZ, RZ, UR7 ;  /* 0x00000007ff007e24 */ /* 0x010fe2000f8e00ff */
[----:B---3--:R-:W-:Y:S01]  /*115c0*/  ISETP.EQ.U32.AND P0, PT, R3, UR4, PT ;  /* 0x0000000403007c0c */ /* 0x008fe2000bf02070 */
[----:B-----5:R-:W-:-:S12]  /*115d0*/  IMAD.U32 R2, RZ, RZ, UR8 ;  /* 0x00000008ff027e24 */ /* 0x020fd8000f8e00ff */
[----:B------:R1:W-:Y:S04]  /*115e0*/  @P0 ATOMS.AND RZ, [UR5+0x14], R2 ;  /* 0x00001402ffff098c */ /* 0x0003e8000a800005 */
[----:B------:R1:W-:Y:S01]  /*115f0*/  @P0 ATOMS.AND RZ, [UR5+0x18], R0 ;  /* 0x00001800ffff098c */ /* 0x0003e2000a800005 */
[----:B------:R-:W-:Y:S05]  /*11600*/  BRA `(.L_x_242) ;  /* 0x0000000000147947 */ /* 0x000fea0003800000 */
.L_x_241:
[----:B------:R-:W-:Y:S02]  /*11610*/  MOV R2, 0x11630 ;  /* 0x0001163000027802 */ /* 0x000fe40000000f00 */
[----:B-12---:R-:W-:Y:S05]  /*11620*/  CALL.REL.NOINC `($__internal_0_$__cuda_sm10x_tcgen05_guardrail_trap_col_being_dealloced_not_returned_by_alloc) ;  /* 0x0000000c00387944 */ /* 0x006fea0003c00000 */
[----:B------:R-:W-:Y:S05]  /*11630*/  BRA `(.L_x_242) ;  /* 0x0000000000087947 */ /* 0x000fea0003800000 */
.L_x_240:
[----:B------:R-:W-:Y:S02]  /*11640*/  MOV R2, 0x11660 ;  /* 0x0001166000027802 */ /* 0x000fe40000000f00 */
[----:B-12---:R-:W-:Y:S05]  /*11650*/  CALL.REL.NOINC `($__internal_2_$__cuda_sm10x_tcgen05_guardrail_trap_unallocated_columns_being_dealloced) ;  /* 0x0000000c00447944 */ /* 0x006fea0003c00000 */
.L_x_242:
[----:B------:R-:W-:Y:S01]  /*11660*/  NOP ;  /* 0x0000000000007918 */ /* 0x000fe20000000000 */
[----:B-1----:R-:W-:Y:S05]  /*11670*/  EXIT ;  /* 0x000000000000794d */ /* 0x002fea0003800000 */
.L_x_51:
[----:B------:R-:W-:-:S07]  /*11680*/  MOV R5, UR48 ;  /* 0x0000003000057c02 */ /* 0x000fce0008000f00 */
.L_x_243:
[----:B-1----:R1:W2:Y:S02]  /*11690*/  SYNCS.PHASECHK.TRANS64.TRYWAIT P0, [R5+URZ+0x29810], R7 ;  /* 0x02981007050075a7 */ /* 0x0022a400080011ff */
[----:B--2---:R-:W-:Y:S05]  /*116a0*/  @!P0 NANOSLEEP.SYNCS 0x989680 ;  /* 0x009896800000895d */ /* 0x004fea0003900000 */
[----:B------:R-:W2:Y:S02]  /*116b0*/  @!P0 SYNCS.PHASECHK.TRANS64 P0, [R5+URZ+0x29810], R7 ;  /* 0x02981007050085a7 */ /* 0x000ea400080010ff */
[----:B--2---:R-:W-:Y:S05]  /*116c0*/  @!P0 BRA `(.L_x_243) ;  /* 0xfffffffc00f08947 */ /* 0x004fea000383ffff */
[----:B------:R-:W-:Y:S05]  /*116d0*/  BRA `(.L_x_244) ;  /* 0xffffff0c00287947 */ /* 0x000fea000383ffff */
.L_x_59:
[----:B------:R-:W-:-:S07]  /*116e0*/  MOV R2, UR48 ;  /* 0x0000003000027c02 */ /* 0x000fce0008000f00 */
.L_x_245:
[----:B-1----:R1:W2:Y:S02]  /*116f0*/  SYNCS.PHASECHK.TRANS64.TRYWAIT P0, [R2+URZ+0x29838], R7 ;  /* 0x02983807020075a7 */ /* 0x0022a400080011ff */
[----:B--2---:R-:W-:Y:S05]  /*11700*/  @!P0 NANOSLEEP.SYNCS 0x989680 ;  /* 0x009896800000895d */ /* 0x004fea0003900000 */
[----:B------:R-:W2:Y:S02]  /*11710*/  @!P0 SYNCS.PHASECHK.TRANS64 P0, [R2+URZ+0x29838], R7 ;  /* 0x02983807020085a7 */ /* 0x000ea400080010ff */
[----:B--2---:R-:W-:Y:S05]  /*11720*/  @!P0 BRA `(.L_x_245) ;  /* 0xfffffffc00f08947 */ /* 0x004fea000383ffff */
[----:B------:R-:W-:Y:S05]  /*11730*/  BRA `(.L_x_246) ;  /* 0xffffff1000ac7947 */ /* 0x000fea000383ffff */
.L_x_62:
[----:B------:R-:W-:-:S07]  /*11740*/  MOV R8, UR48 ;  /* 0x0000003000087c02 */ /* 0x000fce0008000f00 */
.L_x_247:
[----:B-1----:R1:W2:Y:S02]  /*11750*/  SYNCS.PHASECHK.TRANS64.TRYWAIT P5, [R8+URZ+0x29828], R7 ;  /* 0x02982807080075a7 */ /* 0x0022a400080a11ff */
[----:B--2---:R-:W-:Y:S05]  /*11760*/  @!P5 NANOSLEEP.SYNCS 0x989680 ;  /* 0x009896800000d95d */ /* 0x004fea0003900000 */
[----:B------:R-:W2:Y:S02]  /*11770*/  @!P5 SYNCS.PHASECHK.TRANS64 P5, [R8+URZ+0x29828], R7 ;  /* 0x029828070800d5a7 */ /* 0x000ea400080a10ff */
[----:B--2---:R-:W-:Y:S05]  /*11780*/  @!P5 BRA `(.L_x_247) ;  /* 0xfffffffc00f0d947 */ /* 0x004fea000383ffff */
[----:B------:R-:W-:Y:S05]  /*11790*/  BRA `(.L_x_248) ;  /* 0xffffff14004c7947 */ /* 0x000fea000383ffff */
.L_x_68:
[----:B------:R-:W-:-:S07]  /*117a0*/  MOV R8, UR48 ;  /* 0x0000003000087c02 */ /* 0x000fce0008000f00 */
.L_x_249:
[----:B-1----:R1:W3:Y:S02]  /*117b0*/  SYNCS.PHASECHK.TRANS64.TRYWAIT P5, [R8+URZ+0x29848], R7 ;  /* 0x02984807080075a7 */ /* 0x0022e400080a11ff */
[----:B---3--:R-:W-:Y:S05]  /*117c0*/  @!P5 NANOSLEEP.SYNCS 0x989680 ;  /* 0x009896800000d95d */ /* 0x008fea0003900000 */
[----:B------:R-:W3:Y:S02]  /*117d0*/  @!P5 SYNCS.PHASECHK.TRANS64 P5, [R8+URZ+0x29848], R7 ;  /* 0x029848070800d5a7 */ /* 0x000ee400080a10ff */
[----:B---3--:R-:W-:Y:S05]  /*117e0*/  @!P5 BRA `(.L_x_249) ;  /* 0xfffffffc00f0d947 */ /* 0x008fea000383ffff */
[----:B------:R-:W-:Y:S05]  /*117f0*/  BRA `(.L_x_250) ;  /* 0xffffff1800ac7947 */ /* 0x000fea000383ffff */
.L_x_72:
[----:B------:R-:W-:Y:S07]  /*11800*/  MOV R2, UR41 ;  /* 0x0000002900027c02 */ /* 0x000fee0008000f00 */
.L_x_251:
[----:B-1----:R1:W2:Y:S02]  /*11810*/  SYNCS.PHASECHK.TRANS64.TRYWAIT P0, [R2+URZ+0x29810], R8 ;  /* 0x02981008020075a7 */ /* 0x0022a400080011ff */
[----:B--2---:R-:W-:Y:S05]  /*11820*/  @!P0 NANOSLEEP.SYNCS 0x989680 ;  /* 0x009896800000895d */ /* 0x004fea0003900000 */
[----:B------:R-:W2:Y:S02]  /*11830*/  @!P0 SYNCS.PHASECHK.TRANS64 P0, [R2+URZ+0x29810], R8 ;  /* 0x02981008020085a7 */ /* 0x000ea400080010ff */
[----:B--2---:R-:W-:Y:S05]  /*11840*/  @!P0 BRA `(.L_x_251) ;  /* 0xfffffffc00f08947 */ /* 0x004fea000383ffff */
[----:B------:R-:W-:Y:S05]  /*11850*/  BRA `(.L_x_252) ;  /* 0xffffff1c00907947 */ /* 0x000fea000383ffff */
.L_x_78:
[----:B-1----:R-:W-:Y:S07]  /*11860*/  MOV R2, UR48 ;  /* 0x0000003000027c02 */ /* 0x002fee0008000f00 */
.L_x_253:
[----:B-1----:R1:W2:Y:S02]  /*11870*/  SYNCS.PHASECHK.TRANS64.TRYWAIT P0, [R2+URZ+0x29838], R7 ;  /* 0x02983807020075a7 */ /* 0x0022a400080011ff */
[----:B--2---:R-:W-:Y:S05]  /*11880*/  @!P0 NANOSLEEP.SYNCS 0x989680 ;  /* 0x009896800000895d */ /* 0x004fea0003900000 */
[----:B------:R-:W2:Y:S02]  /*11890*/  @!P0 SYNCS.PHASECHK.TRANS64 P0, [R2+URZ+0x29838], R7 ;  /* 0x02983807020085a7 */ /* 0x000ea400080010ff */
[----:B--2---:R-:W-:Y:S05]  /*118a0*/  @!P0 BRA `(.L_x_253) ;  /* 0xfffffffc00f08947 */ /* 0x004fea000383ffff */
[----:B------:R-:W-:Y:S05]  /*118b0*/  BRA `(.L_x_254) ;  /* 0xffffff2000747947 */ /* 0x000fea000383ffff */
.L_x_81:
[----:B------:R-:W-:Y:S07]  /*118c0*/  MOV R7, UR48 ;  /* 0x0000003000077c02 */ /* 0x000fee0008000f00 */
.L_x_255:
[----:B--2---:R2:W3:Y:S02]  /*118d0*/  SYNCS.PHASECHK.TRANS64.TRYWAIT P5, [R7+URZ+0x29828], R9 ;  /* 0x02982809070075a7 */ /* 0x0044e400080a11ff */
[----:B---3--:R-:W-:Y:S05]  /*118e0*/  @!P5 NANOSLEEP.SYNCS 0x989680 ;  /* 0x009896800000d95d */ /* 0x008fea0003900000 */
[----:B------:R-:W3:Y:S02]  /*118f0*/  @!P5 SYNCS.PHASECHK.TRANS64 P5, [R7+URZ+0x29828], R9 ;  /* 0x029828090700d5a7 */ /* 0x000ee400080a10ff */
[----:B---3--:R-:W-:Y:S05]  /*11900*/  @!P5 BRA `(.L_x_255) ;  /* 0xfffffffc00f0d947 */ /* 0x008fea000383ffff */
[----:B------:R-:W-:Y:S05]  /*11910*/  BRA `(.L_x_256) ;  /* 0xffffff2400087947 */ /* 0x000fea000383ffff */
.L_x_86:
[----:B--2---:R-:W-:Y:S07]  /*11920*/  MOV R7, UR48 ;  /* 0x0000003000077c02 */ /* 0x004fee0008000f00 */
.L_x_257:
[----:B-1----:R1:W2:Y:S02]  /*11930*/  SYNCS.PHASECHK.TRANS64.TRYWAIT P5, [R7+URZ+0x29848], R8 ;  /* 0x02984808070075a7 */ /* 0x0022a400080a11ff */
[----:B--2---:R-:W-:Y:S05]  /*11940*/  @!P5 NANOSLEEP.SYNCS 0x989680 ;  /* 0x009896800000d95d */ /* 0x004fea0003900000 */
[----:B------:R-:W2:Y:S02]  /*11950*/  @!P5 SYNCS.PHASECHK.TRANS64 P5, [R7+URZ+0x29848], R8 ;  /* 0x029848080700d5a7 */ /* 0x000ea400080a10ff */
[----:B--2---:R-:W-:Y:S05]  /*11960*/  @!P5 BRA `(.L_x_257) ;  /* 0xfffffffc00f0d947 */ /* 0x004fea000383ffff */
[----:B------:R-:W-:Y:S05]  /*11970*/  BRA `(.L_x_258) ;  /* 0xffffff2400c07947 */ /* 0x000fea000383ffff */
.L_x_95:
[----:B-1----:R-:W-:-:S07]  /*11980*/  MOV R2, UR20 ;  /* 0x0000001400027c02 */ /* 0x002fce0008000f00 */
.L_x_259:
[----:B-1----:R1:W2:Y:S02]  /*11990*/  SYNCS.PHASECHK.TRANS64.TRYWAIT P0, [R2+URZ+0x29800], R8 ;  /* 0x02980008020075a7 */ /* 0x0022a400080011ff */
[----:B--2---:R-:W-:Y:S05]  /*119a0*/  @!P0 NANOSLEEP.SYNCS 0x989680 ;  /* 0x009896800000895d */ /* 0x004fea0003900000 */
[----:B------:R-:W2:Y:S02]  /*119b0*/  @!P0 SYNCS.PHASECHK.TRANS64 P0, [R2+URZ+0x29800], R8 ;  /* 0x02980008020085a7 */ /* 0x000ea400080010ff */
[----:B--2---:R-:W-:Y:S05]  /*119c0*/  @!P0 BRA `(.L_x_259) ;  /* 0xfffffffc00f08947 */ /* 0x004fea000383ffff */
[----:B------:R-:W-:Y:S05]  /*119d0*/  BRA `(.L_x_260) ;  /* 0xffffff2c007c7947 */ /* 0x000fea000383ffff */
.L_x_96:
[----:B------:R-:W-:-:S07]  /*119e0*/  MOV R6, UR20 ;  /* 0x0000001400067c02 */ /* 0x000fce0008000f00 */
.L_x_261:
[----:B-1----:R1:W2:Y:S02]  /*119f0*/  SYNCS.PHASECHK.TRANS64.TRYWAIT P0, [R6+URZ+0x29858], R7 ;  /* 0x02985807060075a7 */ /* 0x0022a400080011ff */
[----:B--2---:R-:W-:Y:S05]  /*11a00*/  @!P0 NANOSLEEP.SYNCS 0x989680 ;  /* 0x009896800000895d */ /* 0x004fea0003900000 */
[----:B------:R-:W2:Y:S02]  /*11a10*/  @!P0 SYNCS.PHASECHK.TRANS64 P0, [R6+URZ+0x29858], R7 ;  /* 0x02985807060085a7 */ /* 0x000ea400080010ff */
[----:B--2---:R-:W-:Y:S05]  /*11a20*/  @!P0 BRA `(.L_x_261) ;  /* 0xfffffffc00f08947 */ /* 0x004fea000383ffff */
[----:B------:R-:W-:Y:S05]  /*11a30*/  BRA `(.L_x_262) ;  /* 0xffffff2c00787947 */ /* 0x000fea000383ffff */
.L_x_99:
[----:B------:R-:W-:-:S07]  /*11a40*/  MOV R2, UR20 ;  /* 0x0000001400027c02 */ /* 0x000fce0008000f00 */
.L_x_263:
[----:B---3--:R3:W4:Y:S02]  /*11a50*/  SYNCS.PHASECHK.TRANS64.TRYWAIT P0, [R2+URZ+0x29820], R8 ;  /* 0x02982008020075a7 */ /* 0x00872400080011ff */
[----:B----4-:R-:W-:Y:S05]  /*11a60*/  @!P0 NANOSLEEP.SYNCS 0x989680 ;  /* 0x009896800000895d */ /* 0x010fea0003900000 */
[----:B------:R-:W4:Y:S02]  /*11a70*/  @!P0 SYNCS.PHASECHK.TRANS64 P0, [R2+URZ+0x29820], R8 ;  /* 0x02982008020085a7 */ /* 0x000f2400080010ff */
[----:B----4-:R-:W-:Y:S05]  /*11a80*/  @!P0 BRA `(.L_x_263) ;  /* 0xfffffffc00f08947 */ /* 0x010fea000383ffff */
[----:B------:R-:W-:Y:S05]  /*11a90*/  BRA `(.L_x_264) ;  /* 0xffffff3000287947 */ /* 0x000fea000383ffff */
.L_x_101:
[----:B---3--:R-:W-:-:S07]  /*11aa0*/  MOV R2, UR20 ;  /* 0x0000001400027c02 */ /* 0x008fce0008000f00 */
.L_x_265:
[----:B---3--:R3:W4:Y:S02]  /*11ab0*/  SYNCS.PHASECHK.TRANS64.TRYWAIT P0, [R2+URZ+0x29868], R7 ;  /* 0x02986807020075a7 */ /* 0x00872400080011ff */
[----:B----4-:R-:W-:Y:S05]  /*11ac0*/  @!P0 NANOSLEEP.SYNCS 0x989680 ;  /* 0x009896800000895d */ /* 0x010fea0003900000 */
[----:B------:R-:W4:Y:S02]  /*11ad0*/  @!P0 SYNCS.PHASECHK.TRANS64 P0, [R2+URZ+0x29868], R7 ;  /* 0x02986807020085a7 */ /* 0x000f2400080010ff */
[----:B----4-:R-:W-:Y:S05]  /*11ae0*/  @!P0 BRA `(.L_x_265) ;  /* 0xfffffffc00f08947 */ /* 0x010fea000383ffff */
[----:B------:R-:W-:Y:S05]  /*11af0*/  BRA `(.L_x_266) ;  /* 0xffffff3000207947 */ /* 0x000fea000383ffff */
.L_x_103:
[----:B------:R-:W-:-:S07]  /*11b00*/  MOV R4, UR20 ;  /* 0x0000001400047c02 */ /* 0x000fce0008000f00 */
.L_x_267:
[----:B---3--:R3:W4:Y:S02]  /*11b10*/  SYNCS.PHASECHK.TRANS64.TRYWAIT P0, [R4+URZ+0x29878], R7 ;  /* 0x02987807040075a7 */ /* 0x00872400080011ff */
[----:B----4-:R-:W-:Y:S05]  /*11b20*/  @!P0 NANOSLEEP.SYNCS 0x989680 ;  /* 0x009896800000895d */ /* 0x010fea0003900000 */
[----:B------:R-:W4:Y:S02]  /*11b30*/  @!P0 SYNCS.PHASECHK.TRANS64 P0, [R4+URZ+0x29878], R7 ;  /* 0x02987807040085a7 */ /* 0x000f2400080010ff */
[----:B----4-:R-:W-:Y:S05]  /*11b40*/  @!P0 BRA `(.L_x_267) ;  /* 0xfffffffc00f08947 */ /* 0x010fea000383ffff */
[----:B------:R-:W-:Y:S05]  /*11b50*/  BRA `(.L_x_268) ;  /* 0xffffff3000207947 */ /* 0x000fea000383ffff */
.L_x_106:
[----:B---3--:R-:W-:-:S07]  /*11b60*/  MOV R4, UR20 ;  /* 0x0000001400047c02 */ /* 0x008fce0008000f00 */
.L_x_269:
[----:B---3--:R3:W4:Y:S02]  /*11b70*/  SYNCS.PHASECHK.TRANS64.TRYWAIT P0, [R4+URZ+0x29880], R8 ;  /* 0x02988008040075a7 */ /* 0x00872400080011ff */
[----:B----4-:R-:W-:Y:S05]  /*11b80*/  @!P0 NANOSLEEP.SYNCS 0x989680 ;  /* 0x009896800000895d */ /* 0x010fea0003900000 */
[----:B------:R-:W4:Y:S02]  /*11b90*/  @!P0 SYNCS.PHASECHK.TRANS64 P0, [R4+URZ+0x29880], R8 ;  /* 0x02988008040085a7 */ /* 0x000f2400080010ff */
[----:B----4-:R-:W-:Y:S05]  /*11ba0*/  @!P0 BRA `(.L_x_269) ;  /* 0xfffffffc00f08947 */ /* 0x010fea000383ffff */
[----:B------:R-:W-:Y:S05]  /*11bb0*/  BRA `(.L_x_270) ;  /* 0xffffff3000c87947 */ /* 0x000fea000383ffff */
.L_x_112:
[----:B------:R-:W-:Y:S07]  /*11bc0*/  MOV R2, UR6 ;  /* 0x0000000600027c02 */ /* 0x000fee0008000f00 */
.L_x_271:
[----:B-1----:R1:W2:Y:S02]  /*11bd0*/  SYNCS.PHASECHK.TRANS64.TRYWAIT P0, [R2+URZ+0x29800], R3 ;  /* 0x02980003020075a7 */ /* 0x0022a400080011ff */
[----:B--2---:R-:W-:Y:S05]  /*11be0*/  @!P0 NANOSLEEP.SYNCS 0x989680 ;  /* 0x009896800000895d */ /* 0x004fea0003900000 */
[----:B------:R-:W2:Y:S02]  /*11bf0*/  @!P0 SYNCS.PHASECHK.TRANS64 P0, [R2+URZ+0x29800], R3 ;  /* 0x02980003020085a7 */ /* 0x000ea400080010ff */
[----:B--2---:R-:W-:Y:S05]  /*11c00*/  @!P0 BRA `(.L_x_271) ;  /* 0xfffffffc00f08947 */ /* 0x004fea000383ffff */
[----:B------:R-:W-:Y:S05]  /*11c10*/  BRA `(.L_x_272) ;  /* 0xffffff3800f47947 */ /* 0x000fea000383ffff */
.L_x_114:
[----:B------:R-:W-:Y:S07]  /*11c20*/  MOV R3, UR20 ;  /* 0x0000001400037c02 */ /* 0x000fee0008000f00 */
.L_x_273:
[----:B-1----:R1:W2:Y:S02]  /*11c30*/  SYNCS.PHASECHK.TRANS64.TRYWAIT P0, [R3+URZ+0x29858], R4 ;  /* 0x02985804030075a7 */ /* 0x0022a400080011ff */
[----:B--2---:R-:W-:Y:S05]  /*11c40*/  @!P0 NANOSLEEP.SYNCS 0x989680 ;  /* 0x009896800000895d */ /* 0x004fea0003900000 */
[----:B------:R-:W2:Y:S02]  /*11c50*/  @!P0 SYNCS.PHASECHK.TRANS64 P0, [R3+URZ+0x29858], R4 ;  /* 0x02985804030085a7 */ /* 0x000ea400080010ff */
[----:B--2---:R-:W-:Y:S05]  /*11c60*/  @!P0 BRA `(.L_x_273) ;  /* 0xfffffffc00f08947 */ /* 0x004fea000383ffff */
[----:B------:R-:W-:Y:S05]  /*11c70*/  BRA `(.L_x_274) ;  /* 0xffffff3800f47947 */ /* 0x000fea000383ffff */
.L_x_117:
[----:B------:R-:W-:Y:S07]  /*11c80*/  MOV R2, UR20 ;  /* 0x0000001400027c02 */ /* 0x000fee0008000f00 */
.L_x_275:
[----:B-1----:R1:W3:Y:S02]  /*11c90*/  SYNCS.PHASECHK.TRANS64.TRYWAIT P0, [R2+URZ+0x29890], R3 ;  /* 0x02989003020075a7 */ /* 0x0022e400080011ff */
[----:B---3--:R-:W-:Y:S05]  /*11ca0*/  @!P0 NANOSLEEP.SYNCS 0x989680 ;  /* 0x009896800000895d */ /* 0x008fea0003900000 */
[----:B------:R-:W3:Y:S02]  /*11cb0*/  @!P0 SYNCS.PHASECHK.TRANS64 P0, [R2+URZ+0x29890], R3 ;  /* 0x02989003020085a7 */ /* 0x000ee400080010ff */
[----:B---3--:R-:W-:Y:S05]  /*11cc0*/  @!P0 BRA `(.L_x_275) ;  /* 0xfffffffc00f08947 */ /* 0x008fea000383ffff */
[----:B------:R-:W-:Y:S05]  /*11cd0*/  BRA `(.L_x_276) ;  /* 0xffffff3c009c7947 */ /* 0x000fea000383ffff */
.L_x_119:
[----:B------:R-:W-:Y:S07]  /*11ce0*/  MOV R2, UR20 ;  /* 0x0000001400027c02 */ /* 0x000fee0008000f00 */
.L_x_277:
[----:B-1----:R1:W3:Y:S02]  /*11cf0*/  SYNCS.PHASECHK.TRANS64.TRYWAIT P0, [R2+URZ+0x29868], R3 ;  /* 0x02986803020075a7 */ /* 0x0022e400080011ff */
[----:B---3--:R-:W-:Y:S05]  /*11d00*/  @!P0 NANOSLEEP.SYNCS 0x989680 ;  /* 0x009896800000895d */ /* 0x008fea0003900000 */
[----:B------:R-:W3:Y:S02]  /*11d10*/  @!P0 SYNCS.PHASECHK.TRANS64 P0, [R2+URZ+0x29868], R3 ;  /* 0x02986803020085a7 */ /* 0x000ee400080010ff */
[----:B---3--:R-:W-:Y:S05]  /*11d20*/  @!P0 BRA `(.L_x_277) ;  /* 0xfffffffc00f08947 */ /* 0x008fea000383ffff */
[----:B------:R-:W-:Y:S05]  /*11d30*/  BRA `(.L_x_278) ;  /* 0xffffff3c00987947 */ /* 0x000fea000383ffff */
.L_x_125:
[----:B------:R-:W-:Y:S07]  /*11d40*/  MOV R2, UR20 ;  /* 0x0000001400027c02 */ /* 0x000fee0008000f00 */
.L_x_279:
[----:B--2---:R2:W3:Y:S02]  /*11d50*/  SYNCS.PHASECHK.TRANS64.TRYWAIT P0, [R2+URZ+0x29878], R3 ;  /* 0x02987803020075a7 */ /* 0x0044e400080011ff */
[----:B---3--:R-:W-:Y:S05]  /*11d60*/  @!P0 NANOSLEEP.SYNCS 0x989680 ;  /* 0x009896800000895d */ /* 0x008fea0003900000 */
[----:B------:R-:W3:Y:S02]  /*11d70*/  @!P0 SYNCS.PHASECHK.TRANS64 P0, [R2+URZ+0x29878], R3 ;  /* 0x02987803020085a7 */ /* 0x000ee400080010ff */
[----:B---3--:R-:W-:Y:S05]  /*11d80*/  @!P0 BRA `(.L_x_279) ;  /* 0xfffffffc00f08947 */ /* 0x008fea000383ffff */
[----:B------:R-:W-:Y:S05]  /*11d90*/  BRA `(.L_x_280) ;  /* 0xffffff4400347947 */ /* 0x000fea000383ffff */
.L_x_127:
[----:B------:R-:W-:Y:S07]  /*11da0*/  MOV R4, UR20 ;  /* 0x0000001400047c02 */ /* 0x000fee0008000f00 */
.L_x_281:
[----:B--2---:R2:W3:Y:S02]  /*11db0*/  SYNCS.PHASECHK.TRANS64.TRYWAIT P0, [R4+URZ+0x29820], R6 ;  /* 0x02982006040075a7 */ /* 0x0044e400080011ff */
[----:B---3--:R-:W-:Y:S05]  /*11dc0*/  @!P0 NANOSLEEP.SYNCS 0x989680 ;  /* 0x009896800000895d */ /* 0x008fea0003900000 */
[----:B------:R-:W3:Y:S02]  /*11dd0*/  @!P0 SYNCS.PHASECHK.TRANS64 P0, [R4+URZ+0x29820], R6 ;  /* 0x02982006040085a7 */ /* 0x000ee400080010ff */
[----:B---3--:R-:W-:Y:S05]  /*11de0*/  @!P0 BRA `(.L_x_281) ;  /* 0xfffffffc00f08947 */ /* 0x008fea000383ffff */
[----:B------:R-:W-:Y:S05]  /*11df0*/  BRA `(.L_x_282) ;  /* 0xffffff4400387947 */ /* 0x000fea000383ffff */
.L_x_130:
[----:B------:R-:W-:Y:S07]  /*11e00*/  MOV R4, UR20 ;  /* 0x0000001400047c02 */ /* 0x000fee0008000f00 */
.L_x_283:
[----:B--2---:R2:W3:Y:S02]  /*11e10*/  SYNCS.PHASECHK.TRANS64.TRYWAIT P0, [R4+URZ+0x29880], R6 ;  /* 0x02988006040075a7 */ /* 0x0044e400080011ff */
[----:B---3--:R-:W-:Y:S05]  /*11e20*/  @!P0 NANOSLEEP.SYNCS 0x989680 ;  /* 0x009896800000895d */ /* 0x008fea0003900000 */
[----:B------:R-:W3:Y:S02]  /*11e30*/  @!P0 SYNCS.PHASECHK.TRANS64 P0, [R4+URZ+0x29880], R6 ;  /* 0x02988006040085a7 */ /* 0x000ee400080010ff */
[----:B---3--:R-:W-:Y:S05]  /*11e40*/  @!P0 BRA `(.L_x_283) ;  /* 0xfffffffc00f08947 */ /* 0x008fea000383ffff */
[----:B------:R-:W-:Y:S05]  /*11e50*/  BRA `(.L_x_284) ;  /* 0xffffff4400c47947 */ /* 0x000fea000383ffff */
.L_x_135:
[----:B------:R-:W-:-:S07]  /*11e60*/  MOV R0, UR20 ;  /* 0x0000001400007c02 */ /* 0x000fce0008000f00 */
.L_x_285:
[----:B-1----:R1:W2:Y:S02]  /*11e70*/  SYNCS.PHASECHK.TRANS64.TRYWAIT P0, [R0+URZ+0x298b0], R2 ;  /* 0x0298b002000075a7 */ /* 0x0022a400080011ff */
[----:B--2---:R-:W-:Y:S05]  /*11e80*/  @!P0 NANOSLEEP.SYNCS 0x989680 ;  /* 0x009896800000895d */ /* 0x004fea0003900000 */
[----:B------:R-:W2:Y:S02]  /*11e90*/  @!P0 SYNCS.PHASECHK.TRANS64 P0, [R0+URZ+0x298b0], R2 ;  /* 0x0298b002000085a7 */ /* 0x000ea400080010ff */
[----:B--2---:R-:W-:Y:S05]  /*11ea0*/  @!P0 BRA `(.L_x_285) ;  /* 0xfffffffc00f08947 */ /* 0x004fea000383ffff */
[----:B------:R-:W-:Y:S05]  /*11eb0*/  BRA `(.L_x_286) ;  /* 0xffffff4c00087947 */ /* 0x000fea000383ffff */
.L_x_138:
[----:B-1----:R-:W-:-:S07]  /*11ec0*/  MOV R0, UR20 ;  /* 0x0000001400007c02 */ /* 0x002fce0008000f00 */
.L_x_287:
[----:B-1----:R1:W3:Y:S02]  /*11ed0*/  SYNCS.PHASECHK.TRANS64.TRYWAIT P0, [R0+URZ+0x298b8], R2 ;  /* 0x0298b802000075a7 */ /* 0x0022e400080011ff */
[----:B---3--:R-:W-:Y:S05]  /*11ee0*/  @!P0 NANOSLEEP.SYNCS 0x989680 ;  /* 0x009896800000895d */ /* 0x008fea0003900000 */
[----:B------:R-:W3:Y:S02]  /*11ef0*/  @!P0 SYNCS.PHASECHK.TRANS64 P0, [R0+URZ+0x298b8], R2 ;  /* 0x0298b802000085a7 */ /* 0x000ee400080010ff */
[----:B---3--:R-:W-:Y:S05]  /*11f00*/  @!P0 BRA `(.L_x_287) ;  /* 0xfffffffc00f08947 */ /* 0x008fea000383ffff */
[----:B------:R-:W-:Y:S05]  /*11f10*/  BRA `(.L_x_288) ;  /* 0xffffff4c00107947 */ /* 0x000fea000383ffff */
.L_x_140:
[----:B-1----:R-:W-:-:S07]  /*11f20*/  MOV R0, UR20 ;  /* 0x0000001400007c02 */ /* 0x002fce0008000f00 */
.L_x_289:
[----:B-1----:R1:W3:Y:S02]  /*11f30*/  SYNCS.PHASECHK.TRANS64.TRYWAIT P0, [R0+URZ+0x29890], R13 ;  /* 0x0298900d000075a7 */ /* 0x0022e400080011ff */
[----:B---3--:R-:W-:Y:S05]  /*11f40*/  @!P0 NANOSLEEP.SYNCS 0x989680 ;  /* 0x009896800000895d */ /* 0x008fea0003900000 */
[----:B------:R-:W3:Y:S02]  /*11f50*/  @!P0 SYNCS.PHASECHK.TRANS64 P0, [R0+URZ+0x29890], R13 ;  /* 0x0298900d000085a7 */ /* 0x000ee400080010ff */
[----:B---3--:R-:W-:Y:S05]  /*11f60*/  @!P0 BRA `(.L_x_289) ;  /* 0xfffffffc00f08947 */ /* 0x008fea000383ffff */
[----:B------:R-:W-:Y:S05]  /*11f70*/  BRA `(.L_x_290) ;  /* 0xffffff4c00147947 */ /* 0x000fea000383ffff */
.L_x_148:
[----:B------:R-:W-:-:S07]  /*11f80*/  MOV R4, UR16 ;  /* 0x0000001000047c02 */ /* 0x000fce0008000f00 */
.L_x_291:
[----:B-1----:R1:W3:Y:S02]  /*11f90*/  SYNCS.PHASECHK.TRANS64.TRYWAIT P0, [R4+URZ+0x29870], R5 ;  /* 0x02987005040075a7 */ /* 0x0022e400080011ff */
[----:B---3--:R-:W-:Y:S05]  /*11fa0*/  @!P0 NANOSLEEP.SYNCS 0x989680 ;  /* 0x009896800000895d */ /* 0x008fea0003900000 */
[----:B------:R-:W3:Y:S02]  /*11fb0*/  @!P0 SYNCS.PHASECHK.TRANS64 P0, [R4+URZ+0x29870], R5 ;  /* 0x02987005040085a7 */ /* 0x000ee400080010ff */
[----:B---3--:R-:W-:Y:S05]  /*11fc0*/  @!P0 BRA `(.L_x_291) ;  /* 0xfffffffc00f08947 */ /* 0x008fea000383ffff */
[----:B------:R-:W-:Y:S05]  /*11fd0*/  BRA `(.L_x_292) ;  /* 0xffffff5800147947 */ /* 0x000fea000383ffff */
.L_x_170:
[----:B-1----:R1:W3:Y:S02]  /*11fe0*/  SYNCS.PHASECHK.TRANS64.TRYWAIT P1, [R56+URZ+0x29850], R0 ;  /* 0x02985000380075a7 */ /* 0x0022e400080211ff */
[----:B---3--:R-:W-:Y:S05]  /*11ff0*/  @!P1 NANOSLEEP.SYNCS 0x989680 ;  /* 0x009896800000995d */ /* 0x008fea0003900000 */
[----:B------:R-:W3:Y:S02]  /*12000*/  @!P1 SYNCS.PHASECHK.TRANS64 P1, [R56+URZ+0x29850], R0 ;  /* 0x02985000380095a7 */ /* 0x000ee400080210ff */
[----:B---3--:R-:W-:Y:S05]  /*12010*/  @!P1 BRA `(.L_x_170) ;  /* 0xfffffffc00f09947 */ /* 0x008fea000383ffff */
[----:B------:R-:W-:Y:S05]  /*12020*/  BRA `(.L_x_293) ;  /* 0xffffff6800cc7947 */ /* 0x000fea000383ffff */
.L_x_174:
[----:B-1----:R1:W3:Y:S02]  /*12030*/  SYNCS.PHASECHK.TRANS64.TRYWAIT P1, [R56+URZ+0x29888], R0 ;  /* 0x02988800380075a7 */ /* 0x0022e400080211ff */
[----:B---3--:R-:W-:Y:S05]  /*12040*/  @!P1 NANOSLEEP.SYNCS 0x989680 ;  /* 0x009896800000995d */ /* 0x008fea0003900000 */
[----:B------:R-:W3:Y:S02]  /*12050*/  @!P1 SYNCS.PHASECHK.TRANS64 P1, [R56+URZ+0x29888], R0 ;  /* 0x02988800380095a7 */ /* 0x000ee400080210ff */
[----:B---3--:R-:W-:Y:S05]  /*12060*/  @!P1 BRA `(.L_x_174) ;  /* 0xfffffffc00f09947 */ /* 0x008fea000383ffff */
[----:B------:R-:W-:Y:S05]  /*12070*/  BRA `(.L_x_294) ;  /* 0xffffff6800dc7947 */ /* 0x000fea000383ffff */
.L_x_178:
[----:B-1----:R1:W3:Y:S02]  /*12080*/  SYNCS.PHASECHK.TRANS64.TRYWAIT P1, [R56+URZ+0x29830], R0 ;  /* 0x02983000380075a7 */ /* 0x0022e400080211ff */
[----:B---3--:R-:W-:Y:S05]  /*12090*/  @!P1 NANOSLEEP.SYNCS 0x989680 ;  /* 0x009896800000995d */ /* 0x008fea0003900000 */
[----:B------:R-:W3:Y:S02]  /*120a0*/  @!P1 SYNCS.PHASECHK.TRANS64 P1, [R56+URZ+0x29830], R0 ;  /* 0x02983000380095a7 */ /* 0x000ee400080210ff */
[----:B---3--:R-:W-:Y:S05]  /*120b0*/  @!P1 BRA `(.L_x_178) ;  /* 0xfffffffc00f09947 */ /* 0x008fea000383ffff */
[----:B------:R-:W-:Y:S05]  /*120c0*/  BRA `(.L_x_295) ;  /* 0xffffff6c000c7947 */ /* 0x000fea000383ffff */
.L_x_179:
[----:B------:R-:W-:Y:S01]  /*120d0*/  MOV R12, RZ ;  /* 0x000000ff000c7202 */ /* 0x000fe20000000f00 */
[----:B------:R-:W-:Y:S01]  /*120e0*/  HFMA2 R11, -RZ, RZ, 0, 1.847743988037109375e-06 ;  /* 0x0000001fff0b7431 */ /* 0x000fe200000001ff */
[----:B------:R-:W-:Y:S01]  /*120f0*/  MOV R15, 0xffffffff ;  /* 0xffffffff000f7802 */ /* 0x000fe20000000f00 */
[----:B------:R-:W-:Y:S06]  /*12100*/  BSSY B0, `(.L_x_296) ;  /* 0x0000004000007945 */ /* 0x000fec0003800000 */
[----:B-12---:R-:W-:Y:S05]  /*12110*/  WARPSYNC.COLLECTIVE R15, `(.L_x_297) ;  /* 0x000000000f087348 */ /* 0x006fea0003c00000 */
[----:B------:R3:W4:Y:S02]  /*12120*/  SHFL.IDX P6, R14, R13, R12, R11 ;  /* 0x0000000c0d0e7389 */ /* 0x00072400000c000b */
[----:B-1234-:R-:W-:Y:S05]  /*12130*/  ENDCOLLECTIVE ;  /* 0x000000000000791b */ /* 0x01efea0003800000 */
.L_x_297:
[----:B------:R-:W-:Y:S05]  /*12140*/  BSYNC B0 ;  /* 0x0000000000007941 */ /* 0x000fea0003800000 */
.L_x_296:
[----:B------:R-:W-:Y:S05]  /*12150*/  BRA `(.L_x_298) ;  /* 0xffffff6c00147947 */ /* 0x000fea000383ffff */
.L_x_199:
[----:B------:R1:W1:Y:S02]  /*12160*/  SYNCS.PHASECHK.TRANS64.TRYWAIT P1, [R56+URZ+0x29840], R0 ;  /* 0x02984000380075a7 */ /* 0x00026400080211ff */
[----:B-1----:R-:W-:Y:S05]  /*12170*/  @!P1 NANOSLEEP.SYNCS 0x989680 ;  /* 0x009896800000995d */ /* 0x002fea0003900000 */
[----:B------:R-:W1:Y:S02]  /*12180*/  @!P1 SYNCS.PHASECHK.TRANS64 P1, [R56+URZ+0x29840], R0 ;  /* 0x02984000380095a7 */ /* 0x000e6400080210ff */
[----:B-1----:R-:W-:Y:S05]  /*12190*/  @!P1 BRA `(.L_x_199) ;  /* 0xfffffffc00f09947 */ /* 0x002fea000383ffff */
[----:B------:R-:W-:Y:S05]  /*121a0*/  BRA `(.L_x_299) ;  /* 0xffffffb800307947 */ /* 0x000fea000383ffff */
.L_x_203:
[----:B------:R1:W1:Y:S02]  /*121b0*/  SYNCS.PHASECHK.TRANS64.TRYWAIT P1, [R56+URZ+0x29860], R0 ;  /* 0x02986000380075a7 */ /* 0x00026400080211ff */
[----:B-1----:R-:W-:Y:S05]  /*121c0*/  @!P1 NANOSLEEP.SYNCS 0x989680 ;  /* 0x009896800000995d */ /* 0x002fea0003900000 */
[----:B------:R-:W1:Y:S02]  /*121d0*/  @!P1 SYNCS.PHASECHK.TRANS64 P1, [R56+URZ+0x29860], R0 ;  /* 0x02986000380095a7 */ /* 0x000e6400080210ff */
[----:B-1----:R-:W-:Y:S05]  /*121e0*/  @!P1 BRA `(.L_x_203) ;  /* 0xfffffffc00f09947 */ /* 0x002fea000383ffff */
[----:B------:R-:W-:Y:S05]  /*121f0*/  BRA `(.L_x_300) ;  /* 0xffffffb800407947 */ /* 0x000fea000383ffff */
.L_x_206:
[----:B------:R1:W1:Y:S02]  /*12200*/  SYNCS.PHASECHK.TRANS64.TRYWAIT P0, [R56+URZ+0x29898], R3 ;  /* 0x02989803380075a7 */ /* 0x00026400080011ff */
[----:B-1----:R-:W-:Y:S05]  /*12210*/  @!P0 NANOSLEEP.SYNCS 0x989680 ;  /* 0x009896800000895d */ /* 0x002fea0003900000 */
[----:B------:R-:W1:Y:S02]  /*12220*/  @!P0 SYNCS.PHASECHK.TRANS64 P0, [R56+URZ+0x29898], R3 ;  /* 0x02989803380085a7 */ /* 0x000e6400080010ff */
[----:B-1----:R-:W-:Y:S05]  /*12230*/  @!P0 BRA `(.L_x_206) ;  /* 0xfffffffc00f08947 */ /* 0x002fea000383ffff */
[----:B------:R-:W-:Y:S05]  /*12240*/  BRA `(.L_x_301) ;  /* 0xffffffb800587947 */ /* 0x000fea000383ffff */
.L_x_215:
[----:B-1----:R-:W-:-:S04]  /*12250*/  MOV R0, UR37 ;  /* 0x0000002500007c02 */ /* 0x002fc80008000f00 */
[----:B------:R1:W2:Y:S03]  /*12260*/  SYNCS.PHASECHK.TRANS64.TRYWAIT P1, [R0+URZ+0x298a0], R3 ;  /* 0x0298a003000075a7 */ /* 0x0002a600080211ff */
[----:B--2---:R-:W-:Y:S05]  /*12270*/  @!P1 NANOSLEEP.SYNCS 0x989680 ;  /* 0x009896800000995d */ /* 0x004fea0003900000 */
[----:B------:R-:W2:Y:S02]  /*12280*/  @!P1 SYNCS.PHASECHK.TRANS64 P1, [R0+URZ+0x298a0], R3 ;  /* 0x0298a003000095a7 */ /* 0x000ea400080210ff */
[----:B--2---:R-:W-:Y:S05]  /*12290*/  @!P1 BRA `(.L_x_215) ;  /* 0xfffffffc00ec9947 */ /* 0x004fea000383ffff */
[----:B------:R-:W-:Y:S05]  /*122a0*/  BRA `(.L_x_302) ;  /* 0xffffffd400b07947 */ /* 0x000fea000383ffff */
.L_x_228:
[----:B------:R-:W-:-:S07]  /*122b0*/  MOV R0, UR37 ;  /* 0x0000002500007c02 */ /* 0x000fce0008000f00 */
.L_x_303:
[----:B---3--:R3:W4:Y:S02]  /*122c0*/  SYNCS.PHASECHK.TRANS64.TRYWAIT P1, [R0+URZ+0x298a8], R2 ;  /* 0x0298a802000075a7 */ /* 0x00872400080211ff */
[----:B----4-:R-:W-:Y:S05]  /*122d0*/  @!P1 NANOSLEEP.SYNCS 0x989680 ;  /* 0x009896800000995d */ /* 0x010fea0003900000 */
[----:B------:R-:W4:Y:S02]  /*122e0*/  @!P1 SYNCS.PHASECHK.TRANS64 P1, [R0+URZ+0x298a8], R2 ;  /* 0x0298a802000095a7 */ /* 0x000f2400080210ff */
[----:B----4-:R-:W-:Y:S05]  /*122f0*/  @!P1 BRA `(.L_x_303) ;  /* 0xfffffffc00f09947 */ /* 0x010fea000383ffff */
[----:B------:R-:W-:Y:S05]  /*12300*/  BRA `(.L_x_304) ;  /* 0xffffffe000a87947 */ /* 0x000fea000383ffff */
        .weak           $__internal_0_$__cuda_sm10x_tcgen05_guardrail_trap_col_being_dealloced_not_returned_by_alloc
        .type           $__internal_0_$__cuda_sm10x_tcgen05_guardrail_trap_col_being_dealloced_not_returned_by_alloc,@function
        .size           $__internal_0_$__cuda_sm10x_tcgen05_guardrail_trap_col_being_dealloced_not_returned_by_alloc,($__internal_1_$__cuda_sm10x_tcgen05_guardrail_trap_phase_invalid_during_alloc - $__internal_0_$__cuda_sm10x_tcgen05_guardrail_trap_col_being_dealloced_not_returned_by_alloc)
$__internal_0_$__cuda_sm10x_tcgen05_guardrail_trap_col_being_dealloced_not_returned_by_alloc:
[----:B------:R-:W-:Y:S05]  /*12310*/  BPT.TRAP 0x1 ;  /* 0x000000040000795c */ /* 0x000fea0000300000 */
[----:B------:R-:W-:-:S04]  /*12320*/  HFMA2 R3, -RZ, RZ, 0, 0 ;  /* 0x00000000ff037431 */ /* 0x000fc800000001ff */
[----:B------:R-:W-:Y:S05]  /*12330*/  RET.REL.NODEC R2 `(_ZN7cutlass13device_kernelINS_4fmha6kernel36Sm100FmhaBwdKernelTmaWarpSpecializedIN4cute5tupleIJiiiiNS5_IJNS5_IJiiEEEiEEEEEENS_6half_tEfNS5_IJNS4_1CILi128EEESB_NSA_ILi80EEESC_EEENS1_10collective10CausalMaskILb1EEEEEEEvNT_6ParamsE) ;  /* 0xfffffedc02307950 */ /* 0x000fea0003c3ffff */
        .weak           $__internal_1_$__cuda_sm10x_tcgen05_guardrail_trap_phase_invalid_during_alloc
        .type           $__internal_1_$__cuda_sm10x_tcgen05_guardrail_trap_phase_invalid_during_alloc,@function
        .size           $__internal_1_$__cuda_sm10x_tcgen05_guardrail_trap_phase_invalid_during_alloc,($__internal_2_$__cuda_sm10x_tcgen05_guardrail_trap_unallocated_columns_being_dealloced - $__internal_1_$__cuda_sm10x_tcgen05_guardrail_trap_phase_invalid_during_alloc)
$__internal_1_$__cuda_sm10x_tcgen05_guardrail_trap_phase_invalid_during_alloc:
[----:B------:R-:W-:Y:S05]  /*12340*/  BPT.TRAP 0x1 ;  /* 0x000000040000795c */ /* 0x000fea0000300000 */
[----:B------:R-:W-:-:S04]  /*12350*/  MOV R3, 0x0 ;  /* 0x0000000000037802 */ /* 0x000fc80000000f00 */
[----:B------:R-:W-:Y:S05]  /*12360*/  RET.REL.NODEC R2 `(_ZN7cutlass13device_kernelINS_4fmha6kernel36Sm100FmhaBwdKernelTmaWarpSpecializedIN4cute5tupleIJiiiiNS5_IJNS5_IJiiEEEiEEEEEENS_6half_tEfNS5_IJNS4_1CILi128EEESB_NSA_ILi80EEESC_EEENS1_10collective10CausalMaskILb1EEEEEEEvNT_6ParamsE) ;  /* 0xfffffedc02247950 */ /* 0x000fea0003c3ffff */
        .weak           $__internal_2_$__cuda_sm10x_tcgen05_guardrail_trap_unallocated_columns_being_dealloced
        .type           $__internal_2_$__cuda_sm10x_tcgen05_guardrail_trap_unallocated_columns_being_dealloced,@function
        .size           $__internal_2_$__cuda_sm10x_tcgen05_guardrail_trap_unallocated_columns_being_dealloced,($__internal_3_$__cuda_sm20_div_u16 - $__internal_2_$__cuda_sm10x_tcgen05_guardrail_trap_unallocated_columns_being_dealloced)
$__internal_2_$__cuda_sm10x_tcgen05_guardrail_trap_unallocated_columns_being_dealloced:
[----:B------:R-:W-:Y:S05]  /*12370*/  BPT.TRAP 0x1 ;  /* 0x000000040000795c */ /* 0x000fea0000300000 */
[----:B------:R-:W-:-:S04]  /*12380*/  HFMA2 R3, -RZ, RZ, 0, 0 ;  /* 0x00000000ff037431 */ /* 0x000fc800000001ff */
[----:B------:R-:W-:Y:S05]  /*12390*/  RET.REL.NODEC R2 `(_ZN7cutlass13device_kernelINS_4fmha6kernel36Sm100FmhaBwdKernelTmaWarpSpecializedIN4cute5tupleIJiiiiNS5_IJNS5_IJiiEEEiEEEEEENS_6half_tEfNS5_IJNS4_1CILi128EEESB_NSA_ILi80EEESC_EEENS1_10collective10CausalMaskILb1EEEEEEEvNT_6ParamsE) ;  /* 0xfffffedc02187950 */ /* 0x000fea0003c3ffff */
        .weak           $__internal_3_$__cuda_sm20_div_u16
        .type           $__internal_3_$__cuda_sm20_div_u16,@function
        .size           $__internal_3_$__cuda_sm20_div_u16,(.L_x_314 - $__internal_3_$__cuda_sm20_div_u16)
$__internal_3_$__cuda_sm20_div_u16:
[----:B------:R-:W1:Y:S01]  /*123a0*/  I2F.U16 R5, R6 ;  /* 0x0000000600057306 */ /* 0x000e620000101000 */
[----:B------:R-:W-:Y:S01]  /*123b0*/  IMAD.MOV.U32 R3, RZ, RZ, 0x4b800000 ;  /* 0x4b800000ff037424 */ /* 0x000fe200078e00ff */
[----:B------:R-:W-:-:S04]  /*123c0*/  LOP3.LUT R0, R0, 0xffff, RZ, 0xc0, !PT ;  /* 0x0000ffff00007812 */ /* 0x000fc800078ec0ff */
[----:B------:R-:W-:Y:S02]  /*123d0*/  I2FP.F32.U32.RZ R0, R0 ;  /* 0x0000000000007245 */ /* 0x000fe4000020d000 */
[C---:B-1----:R-:W-:Y:S02]  /*123e0*/  FSETP.GEU.AND P0, PT, |R5|.reuse, 1.175494350822287508e-38, PT ;  /* 0x008000000500780b */ /* 0x042fe40003f0e200 */
[----:B------:R-:W-:Y:S02]  /*123f0*/  FSETP.GT.AND P1, PT, |R5|, 8.50705917302346158658e+37, PT ;  /* 0x7e8000000500780b */ /* 0x000fe40003f24200 */
[----:B------:R-:W-:Y:S02]  /*12400*/  FSEL R3, R3, 1, !P0 ;  /* 0x3f80000003037808 */ /* 0x000fe40004000000 */
[----:B------:R-:W-:Y:S02]  /*12410*/  ISETP.NE.U32.AND P0, PT, R6, RZ, PT ;  /* 0x000000ff0600720c */ /* 0x000fe40003f05070 */
[----:B------:R-:W-:-:S05]  /*12420*/  FSEL R3, R3, 0.25, !P1 ;  /* 0x3e80000003037808 */ /* 0x000fca0004800000 */
[----:B------:R-:W-:-:S06]  /*12430*/  FMUL R5, R5, R3 ;  /* 0x0000000305057220 */ /* 0x000fcc0000400000 */
[----:B------:R-:W1:Y:S02]  /*12440*/  MUFU.RCP R5, R5 ;  /* 0x0000000500057308 */ /* 0x000e640000001000 */
[----:B-1----:R-:W-:-:S04]  /*12450*/  FMUL R5, R3, R5 ;  /* 0x0000000503057220 */ /* 0x002fc80000400000 */
[----:B------:R-:W-:-:S04]  /*12460*/  VIADD R5, R5, 0x2 ;  /* 0x0000000205057836 */ /* 0x000fc80000000000 */
[----:B------:R-:W-:Y:S01]  /*12470*/  FMUL.RZ R0, R0, R5 ;  /* 0x0000000500007220 */ /* 0x000fe2000040c000 */
[----:B------:R-:W-:-:S05]  /*12480*/  IMAD.MOV.U32 R5, RZ, RZ, 0x0 ;  /* 0x00000000ff057424 */ /* 0x000fca00078e00ff */
[----:B------:R-:W1:Y:S02]  /*12490*/  F2I.U32.TRUNC.NTZ R0, R0 ;  /* 0x0000000000007305 */ /* 0x000e64000020f000 */
[----:B-1----:R-:W-:Y:S01]  /*124a0*/  LOP3.LUT R16, R0, 0xffff, RZ, 0xc0, !PT ;  /* 0x0000ffff00107812 */ /* 0x002fe200078ec0ff */
[----:B------:R-:W-:Y:S01]  /*124b0*/  @!P0 IMAD.MOV.U32 R16, RZ, RZ, -0x1 ;  /* 0xffffffffff108424 */ /* 0x000fe200078e00ff */
[----:B------:R-:W-:Y:S06]  /*124c0*/  RET.REL.NODEC R4 `(_ZN7cutlass13device_kernelINS_4fmha6kernel36Sm100FmhaBwdKernelTmaWarpSpecializedIN4cute5tupleIJiiiiNS5_IJNS5_IJiiEEEiEEEEEENS_6half_tEfNS5_IJNS4_1CILi128EEESB_NSA_ILi80EEESC_EEENS1_10collective10CausalMaskILb1EEEEEEEvNT_6ParamsE) ;  /* 0xfffffed804cc7950 */ /* 0x000fec0003c3ffff */
.L_x_305:
[----:B------:R-:W-:-:S00]  /*124d0*/  BRA `(.L_x_305) ;  /* 0xfffffffc00fc7947 */ /* 0x000fc0000383ffff */
[----:B------:R-:W-:-:S00]  /*124e0*/  NOP ;  /* 0x0000000000007918 */ /* 0x000fc00000000000 */
        /* <DEDUP_REMOVED lines=9> */
.L_x_314:


//--------------------- .nv.global.init           --------------------------
	.section	.nv.global.init,"aw",@progbits
.nv.global.init:
	.type		$str$25,@object
	.size		$str$25,($str$26 - $str$25)
$str$25:
        /*0000*/ 	.byte	0x28, 0x61, 0x64, 0x64, 0x72, 0x65, 0x73, 0x73, 0x20, 0x26, 0x20, 0x6d, 0x61, 0x73, 0x6b, 0x29
        /*0010*/ 	.byte	0x20, 0x3d, 0x3d, 0x20, 0x30, 0x00
	.type		$str$26,@object
	.size		$str$26,($str$24 - $str$26)
$str$26:
        /*0016*/ 	.byte	0x2f, 0x74, 0x6d, 0x70, 0x2f, 0x63, 0x75, 0x74, 0x6c, 0x61, 0x73, 0x73, 0x5f, 0x73, 0x77, 0x65
        /*0026*/ 	.byte	0x65, 0x70, 0x5f, 0x73, 0x72, 0x63, 0x2f, 0x69, 0x6e, 0x63, 0x6c, 0x75, 0x64, 0x65, 0x2f, 0x63
        /*0036*/ 	.byte	0x75, 0x74, 0x65, 0x2f, 0x70, 0x6f, 0x69, 0x6e, 0x74, 0x65, 0x72, 0x5f, 0x66, 0x6c, 0x61, 0x67
        /*0046*/ 	.byte	0x67, 0x65, 0x64, 0x2e, 0x68, 0x70, 0x70, 0x00
	.type		$str$24,@object
	.size		$str$24,($str$23 - $str$24)
$str$24:
        /*004e*/ 	.byte	0x2f, 0x74, 0x6d, 0x70, 0x2f, 0x63, 0x75, 0x74, 0x6c, 0x61, 0x73, 0x73, 0x5f, 0x73, 0x77, 0x65
        /*005e*/ 	.byte	0x65, 0x70, 0x5f, 0x73, 0x72, 0x63, 0x2f, 0x69, 0x6e, 0x63, 0x6c, 0x75, 0x64, 0x65, 0x2f, 0x63
        /*006e*/ 	.byte	0x75, 0x74, 0x65, 0x2f, 0x61, 0x74, 0x6f, 0x6d, 0x2f, 0x63, 0x6f, 0x70, 0x79, 0x5f, 0x74, 0x72
        /*007e*/ 	.byte	0x61, 0x69, 0x74, 0x73, 0x5f, 0x73, 0x6d, 0x31, 0x30, 0x30, 0x2e, 0x68, 0x70, 0x70, 0x00
	.type		$str$23,@object
	.size		$str$23,(__unnamed_3 - $str$23)
$str$23:
        /*008d*/ 	.byte	0x28, 0x28, 0x75, 0x69, 0x6e, 0x74, 0x33, 0x32, 0x5f, 0x74, 0x28, 0x74, 0x68, 0x72, 0x65, 0x61
        /*009d*/ 	.byte	0x64, 0x49, 0x64, 0x78, 0x2e, 0x78, 0x29, 0x20, 0x2f, 0x20, 0x33, 0x32, 0x29, 0x20, 0x25, 0x20
        /*00ad*/ 	.byte	0x34, 0x29, 0x20, 0x3d, 0x3d, 0x20, 0x28, 0x28, 0x28, 0x74, 0x6d, 0x65, 0x6d, 0x5f, 0x61, 0x64
        /*00bd*/ 	.byte	0x64, 0x72, 0x20, 0x3e, 0x3e, 0x20, 0x31, 0x36, 0x29, 0x20, 0x2f, 0x20, 0x33, 0x32, 0x29, 0x20
        /*00cd*/ 	.byte	0x25, 0x20, 0x34, 0x29, 0x00
	.type		__unnamed_3,@object
	.size		__unnamed_3,(__unnamed_1 - __unnamed_3)
__unnamed_3:
        /* <DEDUP_REMOVED lines=25> */
        /*0262*/ 	.byte	0x34, 0x3e, 0x3e, 0x3e, 0x3e, 0x20, 0x26, 0x5d, 0x00
	.type		__unnamed_1,@object
	.size		__unnamed_1,(__unnamed_2 - __unnamed_1)
__unnamed_1:
        /* <DEDUP_REMOVED lines=31> */
        /*045b*/ 	.byte	0x31, 0x3e, 0x3e, 0x3e, 0x5d, 0x00
	.type		__unnamed_2,@object
	.size		__unnamed_2,(__unnamed_4 - __unnamed_2)
__unnamed_2:
        /* <DEDUP_REMOVED lines=32> */
        /*0661*/ 	.byte	0x3c, 0x31, 0x33, 0x31, 0x30, 0x37, 0x32, 0x3e, 0x3e, 0x3e, 0x3e, 0x5d, 0x00
	.type		__unnamed_4,@object
	.size		__unnamed_4,(.L_4 - __unnamed_4)
__unnamed_4:
        /* <DEDUP_REMOVED lines=37> */
        /*08be*/ 	.byte	0x3a, 0x43, 0x3c, 0x30, 0x3e, 0x3e, 0x3e, 0x3e, 0x5d, 0x00
.L_4:


//--------------------- .nv.shared._ZN7cutlass13device_kernelINS_4fmha6kernel36Sm100FmhaBwdKernelTmaWarpSpecializedIN4cute5tupleIJiiiiNS5_IJNS5_IJiiEEEiEEEEEENS_6half_tEfNS5_IJNS4_1CILi128EEESB_NSA_ILi80EEESC_EEENS1_10collective10CausalMaskILb1EEEEEEEvNT_6ParamsE --------------------------
	.section	.nv.shared._ZN7cutlass13device_kernelINS_4fmha6kernel36Sm100FmhaBwdKernelTmaWarpSpecializedIN4cute5tupleIJiiiiNS5_IJNS5_IJiiEEEiEEEEEENS_6half_tEfNS5_IJNS4_1CILi128EEESB_NSA_ILi80EEESC_EEENS1_10collective10CausalMaskILb1EEEEEEEvNT_6ParamsE,"aw",@nobits
	.sectionflags	@""
	.align	16
	.zero		1024


//--------------------- .nv.shared.reserved.0     --------------------------
	.section	.nv.shared.reserved.0,"aw",@nobits
	.weak		__nv_reservedSMEM_offset_0_alias
	.size		__nv_reservedSMEM_offset_0_alias, 0, 64
	.other		__nv_reservedSMEM_offset_0_alias,@"STO_CUDA_RESERVED_SHARED STV_DEFAULT"
__nv_reservedSMEM_offset_0_alias:
	.zero		0
.nv.shared.reserved.0:
	.zero		64
	.weak		__nv_reservedSMEM_tcgen05_partition
	.type		__nv_reservedSMEM_tcgen05_partition,@object
	.size		__nv_reservedSMEM_tcgen05_partition,(.L_0 - __nv_reservedSMEM_tcgen05_partition)
__nv_reservedSMEM_tcgen05_partition:
	.zero		32
.L_0:


//--------------------- .nv.global                --------------------------
	.section	.nv.global,"aw",@nobits
.nv.global:
	.type		_ZN39_INTERNAL_13e30308_4_k_cu_36955b9f_40404cute1_E,@object
	.size		_ZN39_INTERNAL_13e30308_4_k_cu_36955b9f_40404cute1_E,(_ZN39_INTERNAL_13e30308_4_k_cu_36955b9f_40404cuda3std3__45__cpo6cbeginE - _ZN39_INTERNAL_13e30308_4_k_cu_36955b9f_40404cute1_E)
_ZN39_INTERNAL_13e30308_4_k_cu_36955b9f_40404cute1_E:
	.zero		1
	.type		_ZN39_INTERNAL_13e30308_4_k_cu_36955b9f_40404cuda3std3__45__cpo6cbeginE,@object
	.size		_ZN39_INTERNAL_13e30308_4_k_cu_36955b9f_40404cuda3std3__45__cpo6cbeginE,(_ZN39_INTERNAL_13e30308_4_k_cu_36955b9f_40404cuda3std3__48in_placeE - _ZN39_INTERNAL_13e30308_4_k_cu_36955b9f_40404cuda3std3__45__cpo6cbeginE)
_ZN39_INTERNAL_13e30308_4_k_cu_36955b9f_40404cuda3std3__45__cpo6cbeginE:
	.zero		1
	.type		_ZN39_INTERNAL_13e30308_4_k_cu_36955b9f_40404cuda3std3__48in_placeE,@object
	.size		_ZN39_INTERNAL_13e30308_4_k_cu_36955b9f_40404cuda3std3__48in_placeE,(_ZN39_INTERNAL_13e30308_4_k_cu_36955b9f_40404cuda3std6ranges3__45__cpo9iter_moveE - _ZN39_INTERNAL_13e30308_4_k_cu_36955b9f_40404cuda3std3__48in_placeE)
_ZN39_INTERNAL_13e30308_4_k_cu_36955b9f_40404cuda3std3__48in_placeE:
	.zero		1
	.type		_ZN39_INTERNAL_13e30308_4_k_cu_36955b9f_40404cuda3std6ranges3__45__cpo9iter_moveE,@object
	.size		_ZN39_INTERNAL_13e30308_4_k_cu_36955b9f_40404cuda3std6ranges3__45__cpo9iter_moveE,(_ZN39_INTERNAL_13e30308_4_k_cu_36955b9f_40404cuda3std3__45__cpo5beginE - _ZN39_INTERNAL_13e30308_4_k_cu_36955b9f_40404cuda3std6ranges3__45__cpo9iter_moveE)
_ZN39_INTERNAL_13e30308_4_k_cu_36955b9f_40404cuda3std6ranges3__45__cpo9iter_moveE:
	.zero		1
	.type		_ZN39_INTERNAL_13e30308_4_k_cu_36955b9f_40404cuda3std3__45__cpo5beginE,@object
	.size		_ZN39_INTERNAL_13e30308_4_k_cu_36955b9f_40404cuda3std3__45__cpo5beginE,(_ZN39_INTERNAL_13e30308_4_k_cu_36955b9f_40404cuda3std3__441_GLOBAL__N__13e30308_4_k_cu_36955b9f_40406ignoreE - _ZN39_INTERNAL_13e30308_4_k_cu_36955b9f_40404cuda3std3__45__cpo5beginE)
_ZN39_INTERNAL_13e30308_4_k_cu_36955b9f_40404cuda3std3__45__cpo5beginE:
	.zero		1
	.type		_ZN39_INTERNAL_13e30308_4_k_cu_36955b9f_40404cuda3std3__441_GLOBAL__N__13e30308_4_k_cu_36955b9f_40406ignoreE,@object
	.size		_ZN39_INTERNAL_13e30308_4_k_cu_36955b9f_40404cuda3std3__441_GLOBAL__N__13e30308_4_k_cu_36955b9f_40406ignoreE,(_ZN39_INTERNAL_13e30308_4_k_cu_36955b9f_40404cute7productE - _ZN39_INTERNAL_13e30308_4_k_cu_36955b9f_40404cuda3std3__441_GLOBAL__N__13e30308_4_k_cu_36955b9f_40406ignoreE)
_ZN39_INTERNAL_13e30308_4_k_cu_36955b9f_40404cuda3std3__441_GLOBAL__N__13e30308_4_k_cu_36955b9f_40406ignoreE:
	.zero		1
	.type		_ZN39_INTERNAL_13e30308_4_k_cu_36955b9f_40404cute7productE,@object
	.size		_ZN39_INTERNAL_13e30308_4_k_cu_36955b9f_40404cute7productE,(_ZN39_INTERNAL_13e30308_4_k_cu_36955b9f_40404cuda3std3__45__cpo3endE - _ZN39_INTERNAL_13e30308_4_k_cu_36955b9f_40404cute7productE)
_ZN39_INTERNAL_13e30308_4_k_cu_36955b9f_40404cute7productE:
	.zero		1
	.type		_ZN39_INTERNAL_13e30308_4_k_cu_36955b9f_40404cuda3std3__45__cpo3endE,@object
	.size		_ZN39_INTERNAL_13e30308_4_k_cu_36955b9f_40404cuda3std3__45__cpo3endE,(_ZN39_INTERNAL_13e30308_4_k_cu_36955b9f_40404cuda3std3__419piecewise_constructE - _ZN39_INTERNAL_13e30308_4_k_cu_36955b9f_40404cuda3std3__45__cpo3endE)
_ZN39_INTERNAL_13e30308_4_k_cu_36955b9f_40404cuda3std3__45__cpo3endE:
	.zero		1
	.type		_ZN39_INTERNAL_13e30308_4_k_cu_36955b9f_40404cuda3std3__419piecewise_constructE,@object
	.size		_ZN39_INTERNAL_13e30308_4_k_cu_36955b9f_40404cuda3std3__419piecewise_constructE,(_ZN39_INTERNAL_13e30308_4_k_cu_36955b9f_40404cuda3std3__45__cpo4cendE - _ZN39_INTERNAL_13e30308_4_k_cu_36955b9f_40404cuda3std3__419piecewise_constructE)
_ZN39_INTERNAL_13e30308_4_k_cu_36955b9f_40404cuda3std3__419piecewise_constructE:
	.zero		1
	.type		_ZN39_INTERNAL_13e30308_4_k_cu_36955b9f_40404cuda3std3__45__cpo4cendE,@object
	.size		_ZN39_INTERNAL_13e30308_4_k_cu_36955b9f_40404cuda3std3__45__cpo4cendE,(_ZN39_INTERNAL_13e30308_4_k_cu_36955b9f_40404cuda3std6ranges3__45__cpo4swapE - _ZN39_INTERNAL_13e30308_4_k_cu_36955b9f_40404cuda3std3__45__cpo4cendE)
_ZN39_INTERNAL_13e30308_4_k_cu_36955b9f_40404cuda3std3__45__cpo4cendE:
	.zero		1
	.type		_ZN39_INTERNAL_13e30308_4_k_cu_36955b9f_40404cuda3std6ranges3__45__cpo4swapE,@object
	.size		_ZN39_INTERNAL_13e30308_4_k_cu_36955b9f_40404cuda3std6ranges3__45__cpo4swapE,(.L_12 - _ZN39_INTERNAL_13e30308_4_k_cu_36955b9f_40404cuda3std6ranges3__45__cpo4swapE)
_ZN39_INTERNAL_13e30308_4_k_cu_36955b9f_40404cuda3std6ranges3__45__cpo4swapE:
	.zero		1
.L_12:


//--------------------- .nv.constant0._ZN7cutlass13device_kernelINS_4fmha6kernel36Sm100FmhaBwdKernelTmaWarpSpecializedIN4cute5tupleIJiiiiNS5_IJNS5_IJiiEEEiEEEEEENS_6half_tEfNS5_IJNS4_1CILi128EEESB_NSA_ILi80EEESC_EEENS1_10collective10CausalMaskILb1EEEEEEEvNT_6ParamsE --------------------------
	.section	.nv.constant0._ZN7cutlass13device_kernelINS_4fmha6kernel36Sm100FmhaBwdKernelTmaWarpSpecializedIN4cute5tupleIJiiiiNS5_IJNS5_IJiiEEEiEEEEEENS_6half_tEfNS5_IJNS4_1CILi128EEESB_NSA_ILi80EEESC_EEENS1_10collective10CausalMaskILb1EEEEEEEvNT_6ParamsE,"a",@progbits
	.sectionflags	@""
	.align	4
.nv.constant0._ZN7cutlass13device_kernelINS_4fmha6kernel36Sm100FmhaBwdKernelTmaWarpSpecializedIN4cute5tupleIJiiiiNS5_IJNS5_IJiiEEEiEEEEEENS_6half_tEfNS5_IJNS4_1CILi128EEESB_NSA_ILi80EEESC_EEENS1_10collective10CausalMaskILb1EEEEEEEvNT_6ParamsE:
	.zero		2560


//--------------------- SYMBOLS --------------------------

	.type		.nv.reservedSmem.offset0,@object
	.size		.nv.reservedSmem.offset0,0x4
	.type		.nv.reservedSmem.cap,@object
	.size		.nv.reservedSmem.cap,0x4
	.type		__assertfail,@function
